	.target	sm_90a

	.elftype	@"ET_EXEC"


//--------------------- .note.nv.tkinfo           --------------------------
	.section	.note.nv.tkinfo,"",@"SHT_NOTE"
	.sectionflags	@"SHF_NOTE_NV_TKINFO"
	.tkinfo
        /*0018*/ 	.word	0x00000002
        /*0030*/ 	.string	""
        /*0030*/ 	.string	"ptxas"
        /*0030*/ 	.string	"Cuda compilation tools, release 13.0, V13.0.88"
        /*0030*/ 	.string	"Build cuda_13.0.r13.0/compiler.36424714_0"
        /*0030*/ 	.string	"-v  -suppress-debug-info  -lineinfo  -arch sm_90a "



//--------------------- .note.nv.cuinfo           --------------------------
	.section	.note.nv.cuinfo,"",@"SHT_NOTE"
	.sectionflags	@"SHF_NOTE_NV_CUINFO"
        /*0018*/ 	.short	0x0002
        /*001a*/ 	.short	0x005a
        /*001c*/ 	.short	0x0082
	.zero		2


//--------------------- .nv.info                  --------------------------
	.section	.nv.info,"",@"SHT_CUDA_INFO"
	.align	4


	//----- nvinfo : EIATTR_REGCOUNT
	.align		4
        /*0000*/ 	.byte	0x04, 0x2f
        /*0002*/ 	.short	(.L_1 - .L_0)
	.align		4
.L_0:
        /*0004*/ 	.word	index@(matmul_kernel)
        /*0008*/ 	.word	0x000000ff


	//----- nvinfo : EIATTR_FRAME_SIZE
	.align		4
.L_1:
        /*000c*/ 	.byte	0x04, 0x11
        /*000e*/ 	.short	(.L_3 - .L_2)
	.align		4
.L_2:
        /*0010*/ 	.word	index@(matmul_kernel)
        /*0014*/ 	.word	0x00000d88


	//----- nvinfo : EIATTR_MIN_STACK_SIZE
	.align		4
.L_3:
        /*0018*/ 	.byte	0x04, 0x12
        /*001a*/ 	.short	(.L_5 - .L_4)
	.align		4
.L_4:
        /*001c*/ 	.word	index@(matmul_kernel)
        /*0020*/ 	.word	0x00000d88
.L_5:


//--------------------- .nv.compat                --------------------------
	.section	.nv.compat,"",@"SHT_CUDA_COMPAT_INFO"
	.align	4
        /*0000*/ 	.byte	0x02, 0x09, 0x01, 0x00, 0x02, 0x02, 0x04, 0x00, 0x02, 0x05, 0x05, 0x00, 0x03, 0x07, 0x01, 0x01
        /*0010*/ 	.byte	0x02, 0x03, 0x00, 0x00, 0x02, 0x06, 0x01, 0x00, 0x04, 0x0b, 0x08, 0x00, 0x00, 0x00, 0x00, 0x00
        /*0020*/ 	.byte	0x00, 0x00, 0x00, 0x00


//--------------------- .nv.info.matmul_kernel    --------------------------
	.section	.nv.info.matmul_kernel,"",@"SHT_CUDA_INFO"
	.sectionflags	@""
	.align	4


	//----- nvinfo : EIATTR_CUDA_API_VERSION
	.align		4
        /*0000*/ 	.byte	0x04, 0x37
        /*0002*/ 	.short	(.L_7 - .L_6)
.L_6:
        /*0004*/ 	.word	0x00000082


	//----- nvinfo : EIATTR_KPARAM_INFO
	.align		4
.L_7:
        /*0008*/ 	.byte	0x04, 0x17
        /*000a*/ 	.short	(.L_9 - .L_8)
.L_8:
        /*000c*/ 	.word	0x00000000
        /*0010*/ 	.short	0x000d
        /*0012*/ 	.short	0x0048
        /*0014*/ 	.byte	0x00, 0xf4, 0x21, 0x00


	//----- nvinfo : EIATTR_KPARAM_INFO
	.align		4
.L_9:
        /*0018*/ 	.byte	0x04, 0x17
        /*001a*/ 	.short	(.L_11 - .L_10)
.L_10:
        /*001c*/ 	.word	0x00000000
        /*0020*/ 	.short	0x000c
        /*0022*/ 	.short	0x0040
        /*0024*/ 	.byte	0x00, 0xf4, 0x21, 0x00


	//----- nvinfo : EIATTR_KPARAM_INFO
	.align		4
.L_11:
        /*0028*/ 	.byte	0x04, 0x17
        /*002a*/ 	.short	(.L_13 - .L_12)
.L_12:
        /*002c*/ 	.word	0x00000000
        /*0030*/ 	.short	0x000b
        /*0032*/ 	.short	0x0038
        /*0034*/ 	.byte	0x00, 0xf0, 0x11, 0x00


	//----- nvinfo : EIATTR_KPARAM_INFO
	.align		4
.L_13:
        /*0038*/ 	.byte	0x04, 0x17
        /*003a*/ 	.short	(.L_15 - .L_14)
.L_14:
        /*003c*/ 	.word	0x00000000
        /*0040*/ 	.short	0x000a
        /*0042*/ 	.short	0x0034
        /*0044*/ 	.byte	0x00, 0xf0, 0x11, 0x00


	//----- nvinfo : EIATTR_KPARAM_INFO
	.align		4
.L_15:
        /*0048*/ 	.byte	0x04, 0x17
        /*004a*/ 	.short	(.L_17 - .L_16)
.L_16:
        /*004c*/ 	.word	0x00000000
        /*0050*/ 	.short	0x0009
        /*0052*/ 	.short	0x0030
        /*0054*/ 	.byte	0x00, 0xf0, 0x11, 0x00


	//----- nvinfo : EIATTR_KPARAM_INFO
	.align		4
.L_17:
        /*0058*/ 	.byte	0x04, 0x17
        /*005a*/ 	.short	(.L_19 - .L_18)
.L_18:
        /*005c*/ 	.word	0x00000000
        /*0060*/ 	.short	0x0008
        /*0062*/ 	.short	0x002c
        /*0064*/ 	.byte	0x00, 0xf0, 0x11, 0x00


	//----- nvinfo : EIATTR_KPARAM_INFO
	.align		4
.L_19:
        /*0068*/ 	.byte	0x04, 0x17
        /*006a*/ 	.short	(.L_21 - .L_20)
.L_20:
        /*006c*/ 	.word	0x00000000
        /*0070*/ 	.short	0x0007
        /*0072*/ 	.short	0x0028
        /*0074*/ 	.byte	0x00, 0xf0, 0x11, 0x00


	//----- nvinfo : EIATTR_KPARAM_INFO
	.align		4
.L_21:
        /*0078*/ 	.byte	0x04, 0x17
        /*007a*/ 	.short	(.L_23 - .L_22)
.L_22:
        /*007c*/ 	.word	0x00000000
        /*0080*/ 	.short	0x0006
        /*0082*/ 	.short	0x0024
        /*0084*/ 	.byte	0x00, 0xf0, 0x11, 0x00


	//----- nvinfo : EIATTR_KPARAM_INFO
	.align		4
.L_23:
        /*0088*/ 	.byte	0x04, 0x17
        /*008a*/ 	.short	(.L_25 - .L_24)
.L_24:
        /*008c*/ 	.word	0x00000000
        /*0090*/ 	.short	0x0005
        /*0092*/ 	.short	0x0020
        /*0094*/ 	.byte	0x00, 0xf0, 0x11, 0x00


	//----- nvinfo : EIATTR_KPARAM_INFO
	.align		4
.L_25:
        /*0098*/ 	.byte	0x04, 0x17
        /*009a*/ 	.short	(.L_27 - .L_26)
.L_26:
        /*009c*/ 	.word	0x00000000
        /*00a0*/ 	.short	0x0004
        /*00a2*/ 	.short	0x001c
        /*00a4*/ 	.byte	0x00, 0xf0, 0x11, 0x00


	//----- nvinfo : EIATTR_KPARAM_INFO
	.align		4
.L_27:
        /*00a8*/ 	.byte	0x04, 0x17
        /*00aa*/ 	.short	(.L_29 - .L_28)
.L_28:
        /*00ac*/ 	.word	0x00000000
        /*00b0*/ 	.short	0x0003
        /*00b2*/ 	.short	0x0018
        /*00b4*/ 	.byte	0x00, 0xf0, 0x11, 0x00


	//----- nvinfo : EIATTR_KPARAM_INFO
	.align		4
.L_29:
        /*00b8*/ 	.byte	0x04, 0x17
        /*00ba*/ 	.short	(.L_31 - .L_30)
.L_30:
        /*00bc*/ 	.word	0x00000000
        /*00c0*/ 	.short	0x0002
        /*00c2*/ 	.short	0x0010
        /*00c4*/ 	.byte	0x00, 0xf4, 0x21, 0x00


	//----- nvinfo : EIATTR_KPARAM_INFO
	.align		4
.L_31:
        /*00c8*/ 	.byte	0x04, 0x17
        /*00ca*/ 	.short	(.L_33 - .L_32)
.L_32:
        /*00cc*/ 	.word	0x00000000
        /*00d0*/ 	.short	0x0001
        /*00d2*/ 	.short	0x0008
        /*00d4*/ 	.byte	0x00, 0xf4, 0x21, 0x00


	//----- nvinfo : EIATTR_KPARAM_INFO
	.align		4
.L_33:
        /*00d8*/ 	.byte	0x04, 0x17
        /*00da*/ 	.short	(.L_35 - .L_34)
.L_34:
        /*00dc*/ 	.word	0x00000000
        /*00e0*/ 	.short	0x0000
        /*00e2*/ 	.short	0x0000
        /*00e4*/ 	.byte	0x00, 0xf4, 0x21, 0x00


	//----- nvinfo : EIATTR_SPARSE_MMA_MASK
	.align		4
.L_35:
        /*00e8*/ 	.byte	0x03, 0x50
        /*00ea*/ 	.short	0x0000


	//----- nvinfo : EIATTR_MAXREG_COUNT
	.align		4
        /*00ec*/ 	.byte	0x03, 0x1b
        /*00ee*/ 	.short	0x00ff


	//----- nvinfo : EIATTR_NUM_BARRIERS
	.align		4
        /*00f0*/ 	.byte	0x02, 0x4c
        /*00f2*/ 	.byte	0x01
	.zero		1


	//----- nvinfo : EIATTR_ANNOTATIONS
	.align		4
        /*00f4*/ 	.byte	0x04, 0x55
        /*00f6*/ 	.short	(.L_37 - .L_36)


	//   ....[0]....
.L_36:
        /*00f8*/ 	.word	0x00000001
        /*00fc*/ 	.byte	0xb0, 0x00, 0x00, 0x00, 0x01, 0x00, 0x00, 0x00, 0xb0, 0x28, 0x00, 0x00, 0x01, 0x00, 0x00, 0x00
        /* <DEDUP_REMOVED lines=1296> */
        /*520c*/ 	.byte	0xa0, 0xd9, 0x01, 0x00


	//----- nvinfo : EIATTR_MERCURY_ISA_VERSION
	.align		4
.L_37:
        /*5210*/ 	.byte	0x03, 0x5f
        /*5212*/ 	.short	0x0101


	//----- nvinfo : EIATTR_EXIT_INSTR_OFFSETS
	.align		4
        /*5214*/ 	.byte	0x04, 0x1c
        /*5216*/ 	.short	(.L_39 - .L_38)


	//   ....[0]....
.L_38:
        /*5218*/ 	.word	0x000237f0


	//   ....[1]....
        /*521c*/ 	.word	0x00023810


	//----- nvinfo : EIATTR_REQNTID
	.align		4
.L_39:
        /*5220*/ 	.byte	0x04, 0x10
        /*5222*/ 	.short	(.L_41 - .L_40)
.L_40:
        /*5224*/ 	.word	0x00000100
        /*5228*/ 	.word	0x00000001
        /*522c*/ 	.word	0x00000001


	//----- nvinfo : EIATTR_CBANK_PARAM_SIZE
	.align		4
.L_41:
        /*5230*/ 	.byte	0x03, 0x19
        /*5232*/ 	.short	0x0050


	//----- nvinfo : EIATTR_PARAM_CBANK
	.align		4
        /*5234*/ 	.byte	0x04, 0x0a
        /*5236*/ 	.short	(.L_43 - .L_42)
	.align		4
.L_42:
        /*5238*/ 	.word	index@(.nv.constant0.matmul_kernel)
        /*523c*/ 	.short	0x0210
        /*523e*/ 	.short	0x0050


	//----- nvinfo : EIATTR_SW_WAR
	.align		4
.L_43:
        /*5240*/ 	.byte	0x04, 0x36
        /*5242*/ 	.short	(.L_45 - .L_44)
.L_44:
        /*5244*/ 	.word	0x00000008
.L_45:


//--------------------- .nv.callgraph             --------------------------
	.section	.nv.callgraph,"",@"SHT_CUDA_CALLGRAPH"
	.align	4
	.sectionentsize	8
	.align		4
        /*0000*/ 	.word	0x00000000
	.align		4
        /*0004*/ 	.word	0xffffffff
	.align		4
        /*0008*/ 	.word	0x00000000
	.align		4
        /*000c*/ 	.word	0xfffffffe
	.align		4
        /*0010*/ 	.word	0x00000000
	.align		4
        /*0014*/ 	.word	0xfffffffd
	.align		4
        /*0018*/ 	.word	0x00000000
	.align		4
        /*001c*/ 	.word	0xfffffffc


//--------------------- .text.matmul_kernel       --------------------------
	.section	.text.matmul_kernel,"ax",@progbits
	.align	128
        .global         matmul_kernel
        .type           matmul_kernel,@function
        .size           matmul_kernel,(.L_x_3 - matmul_kernel)
        .other          matmul_kernel,@"STO_CUDA_ENTRY STV_DEFAULT"
matmul_kernel:
.text.matmul_kernel:
[----:B------:R-:W1:Y:S08]  /*0000*/  LDC R1, c[0x0][0x28] ;  /* 0x00000a00ff017b82 */ /* 0x000e700000000800 */
[----:B------:R-:W2:Y:S01]  /*0010*/  LDC.64 R2, c[0x0][0x228] ;  /* 0x00008a00ff027b82 */ /* 0x000ea20000000a00 */
[----:B-1----:R-:W-:Y:S01]  /*0020*/  VIADD R1, R1, 0xfffff278 ;  /* 0xfffff27801017836 */ /* 0x002fe20000000000 */
[----:B------:R-:W1:Y:S01]  /*0030*/  S2R R5, SR_CTAID.X ;  /* 0x0000000000057919 */ /* 0x000e620000002500 */
[----:B------:R-:W-:Y:S01]  /*0040*/  UMOV UR12, 0x400 ;  /* 0x00000400000c7882 */ /* 0x000fe20000000000 */
[----:B------:R-:W-:Y:S01]  /*0050*/  ULDC.64 UR6, c[0x0][0x210] ;  /* 0x0000840000067ab9 */ /* 0x000fe20000000a00 */
[----:B------:R-:W-:Y:S01]  /*0060*/  ULDC.64 UR16, c[0x0][0x208] ;  /* 0x0000820000107ab9 */ /* 0x000fe20000000a00 */
[----:B------:R-:W3:Y:S01]  /*0070*/  S2R R41, SR_TID.X ;  /* 0x0000000000297919 */ /* 0x000ee20000002100 */
[----:B------:R-:W-:Y:S01]  /*0080*/  ULDC UR8, c[0x0][0x240] ;  /* 0x0000900000087ab9 */ /* 0x000fe20000000800 */
[----:B------:R-:W4:Y:S01]  /*0090*/  S2UR UR4, SR_CgaCtaId ;  /* 0x00000000000479c3 */ /* 0x000f220000008800 */
[----:B--2---:R-:W-:Y:S01]  /*00a0*/  IMAD.MOV.U32 R45, RZ, RZ, R3 ;  /* 0x000000ffff2d7224 */ /* 0x004fe200078e0003 */
[----:B------:R2:W-:Y:S01]  /*00b0*/  STL.64 [R1+0x760], R2 ;  /* 0x0007600201007387 */ /* 0x0005e20000100a00 */
[----:B------:R-:W-:-:S02]  /*00c0*/  IMAD.MOV.U32 R43, RZ, RZ, R2 ;  /* 0x000000ffff2b7224 */ /* 0x000fc400078e0002 */
[----:B------:R-:W-:-:S03]  /*00d0*/  VIADD R0, R45, 0xff ;  /* 0x000000ff2d007836 */ /* 0x000fc60000000000 */
[----:B------:R-:W-:Y:S01]  /*00e0*/  IABS R13, R43 ;  /* 0x0000002b000d7213 */ /* 0x000fe20000000000 */
[----:B----4-:R-:W-:Y:S01]  /*00f0*/  ULEA UR12, UR4, UR12, 0x18 ;  /* 0x0000000c040c7291 */ /* 0x010fe2000f8ec03f */
[----:B-1----:R-:W-:Y:S02]  /*0100*/  IABS R8, R5 ;  /* 0x0000000500087213 */ /* 0x002fe40000000000 */
[----:B------:R-:W-:Y:S01]  /*0110*/  ULDC.64 UR4, c[0x0][0x218] ;  /* 0x0000860000047ab9 */ /* 0x000fe20000000a00 */
[----:B--2---:R-:W-:Y:S02]  /*0120*/  SHF.R.S32.HI R3, RZ, 0x1f, R0 ;  /* 0x0000001fff037819 */ /* 0x004fe40000011400 */
[----:B---3--:R-:W-:Y:S02]  /*0130*/  LOP3.LUT R213, R41, 0xff, RZ, 0xc0, !PT ;  /* 0x000000ff29d57812 */ /* 0x008fe400078ec0ff */
[----:B------:R-:W-:Y:S02]  /*0140*/  LEA.HI R3, R3, R0, RZ, 0x8 ;  /* 0x0000000003037211 */ /* 0x000fe400078f40ff */
[----:B------:R-:W-:Y:S01]  /*0150*/  LOP3.LUT R47, R41, 0xe0, RZ, 0xc0, !PT ;  /* 0x000000e0292f7812 */ /* 0x000fe200078ec0ff */
[----:B------:R-:W-:Y:S01]  /*0160*/  IMAD.SHL.U32 R215, R213, 0x4, RZ ;  /* 0x00000004d5d77824 */ /* 0x000fe200078e00ff */
[----:B------:R-:W-:-:S02]  /*0170*/  SHF.R.S32.HI R3, RZ, 0x8, R3 ;  /* 0x00000008ff037819 */ /* 0x000fc40000011403 */
[----:B------:R-:W-:-:S03]  /*0180*/  LOP3.LUT R67, R41, 0x1f, RZ, 0xc0, !PT ;  /* 0x0000001f29437812 */ /* 0x000fc600078ec0ff */
[----:B------:R-:W-:-:S05]  /*0190*/  IMAD.SHL.U32 R4, R3, 0x8, RZ ;  /* 0x0000000803047824 */ /* 0x000fca00078e00ff */
[-C--:B------:R-:W-:Y:S02]  /*01a0*/  IABS R7, R4.reuse ;  /* 0x0000000400077213 */ /* 0x080fe40000000000 */
[----:B------:R-:W-:Y:S02]  /*01b0*/  IABS R10, R4 ;  /* 0x00000004000a7213 */ /* 0x000fe40000000000 */
[----:B------:R-:W1:Y:S08]  /*01c0*/  I2F.RP R0, R7 ;  /* 0x0000000700007306 */ /* 0x000e700000209400 */
[----:B-1----:R-:W1:Y:S02]  /*01d0*/  MUFU.RCP R0, R0 ;  /* 0x0000000000007308 */ /* 0x002e640000001000 */
[----:B-1----:R-:W-:-:S02]  /*01e0*/  VIADD R2, R0, 0xffffffe ;  /* 0x0ffffffe00027836 */ /* 0x002fc40000000000 */
[----:B------:R-:W-:-:S04]  /*01f0*/  IMAD.MOV R0, RZ, RZ, -R10 ;  /* 0x000000ffff007224 */ /* 0x000fc800078e0a0a */
[----:B------:R1:W2:Y:S02]  /*0200*/  F2I.FTZ.U32.TRUNC.NTZ R3, R2 ;  /* 0x0000000200037305 */ /* 0x0002a4000021f000 */
[----:B-1----:R-:W-:Y:S02]  /*0210*/  IMAD.MOV.U32 R2, RZ, RZ, RZ ;  /* 0x000000ffff027224 */ /* 0x002fe400078e00ff */
[----:B--2---:R-:W-:-:S04]  /*0220*/  IMAD.MOV R6, RZ, RZ, -R3 ;  /* 0x000000ffff067224 */ /* 0x004fc800078e0a03 */
[----:B------:R-:W-:Y:S02]  /*0230*/  IMAD R9, R6, R7, RZ ;  /* 0x0000000706097224 */ /* 0x000fe400078e02ff */
[----:B------:R-:W-:Y:S02]  /*0240*/  IMAD.MOV.U32 R6, RZ, RZ, R8 ;  /* 0x000000ffff067224 */ /* 0x000fe400078e0008 */
[----:B------:R-:W-:-:S06]  /*0250*/  IMAD.HI.U32 R3, R3, R9, R2 ;  /* 0x0000000903037227 */ /* 0x000fcc00078e0002 */
[----:B------:R-:W-:-:S04]  /*0260*/  IMAD.HI.U32 R3, R3, R6, RZ ;  /* 0x0000000603037227 */ /* 0x000fc800078e00ff */
[----:B------:R-:W-:-:S05]  /*0270*/  IMAD R0, R3, R0, R6 ;  /* 0x0000000003007224 */ /* 0x000fca00078e0206 */
[----:B------:R-:W-:-:S13]  /*0280*/  ISETP.GT.U32.AND P1, PT, R7, R0, PT ;  /* 0x000000000700720c */ /* 0x000fda0003f24070 */
[----:B------:R-:W-:Y:S02]  /*0290*/  @!P1 IMAD.IADD R0, R0, 0x1, -R7 ;  /* 0x0000000100009824 */ /* 0x000fe400078e0a07 */
[----:B------:R-:W-:Y:S01]  /*02a0*/  @!P1 VIADD R3, R3, 0x1 ;  /* 0x0000000103039836 */ /* 0x000fe20000000000 */
[----:B------:R-:W-:Y:S02]  /*02b0*/  ISETP.NE.AND P1, PT, R4, RZ, PT ;  /* 0x000000ff0400720c */ /* 0x000fe40003f25270 */
[----:B------:R-:W-:Y:S02]  /*02c0*/  ISETP.GE.U32.AND P0, PT, R0, R7, PT ;  /* 0x000000070000720c */ /* 0x000fe40003f06070 */
[----:B------:R-:W-:-:S04]  /*02d0*/  LOP3.LUT R0, R5, R4, RZ, 0x3c, !PT ;  /* 0x0000000405007212 */ /* 0x000fc800078e3cff */
[----:B------:R-:W-:Y:S01]  /*02e0*/  ISETP.GE.AND P2, PT, R0, RZ, PT ;  /* 0x000000ff0000720c */ /* 0x000fe20003f46270 */
[----:B------:R-:W-:-:S06]  /*02f0*/  VIADD R0, R43, 0x1ff ;  /* 0x000001ff2b007836 */ /* 0x000fcc0000000000 */
[----:B------:R-:W-:-:S04]  /*0300*/  @P0 VIADD R3, R3, 0x1 ;  /* 0x0000000103030836 */ /* 0x000fc80000000000 */
[----:B------:R-:W-:Y:S01]  /*0310*/  IMAD.MOV.U32 R2, RZ, RZ, R3 ;  /* 0x000000ffff027224 */ /* 0x000fe200078e0003 */
[----:B------:R-:W-:-:S03]  /*0320*/  SHF.R.S32.HI R3, RZ, 0x1f, R0 ;  /* 0x0000001fff037819 */ /* 0x000fc60000011400 */
[----:B------:R-:W-:Y:S01]  /*0330*/  @!P2 IMAD.MOV R2, RZ, RZ, -R2 ;  /* 0x000000ffff02a224 */ /* 0x000fe200078e0a02 */
[----:B------:R-:W-:Y:S02]  /*0340*/  @!P1 LOP3.LUT R2, RZ, R4, RZ, 0x33, !PT ;  /* 0x00000004ff029212 */ /* 0x000fe400078e33ff */
[----:B------:R-:W-:-:S03]  /*0350*/  LEA.HI R3, R3, R0, RZ, 0x9 ;  /* 0x0000000003037211 */ /* 0x000fc600078f48ff */
[----:B------:R-:W-:Y:S02]  /*0360*/  IMAD.SHL.U32 R8, R2, 0x8, RZ ;  /* 0x0000000802087824 */ /* 0x000fe400078e00ff */
[----:B------:R-:W-:-:S03]  /*0370*/  IMAD.MOV R2, RZ, RZ, -R2 ;  /* 0x000000ffff027224 */ /* 0x000fc600078e0a02 */
[----:B------:R-:W-:Y:S01]  /*0380*/  LEA.HI.SX32 R3, R3, -R8, 0x17 ;  /* 0x8000000803037211 */ /* 0x000fe200078fbaff */
[----:B------:R-:W-:-:S03]  /*0390*/  IMAD R10, R4, R2, R5 ;  /* 0x00000002040a7224 */ /* 0x000fc600078e0205 */
[----:B------:R-:W-:Y:S02]  /*03a0*/  VIMNMX R11, R3, 0x8, PT ;  /* 0x00000008030b7848 */ /* 0x000fe40003fe0100 */
[----:B------:R-:W-:Y:S02]  /*03b0*/  IABS R9, R10 ;  /* 0x0000000a00097213 */ /* 0x000fe40000000000 */
[-C--:B------:R-:W-:Y:S02]  /*03c0*/  IABS R7, R11.reuse ;  /* 0x0000000b00077213 */ /* 0x080fe40000000000 */
[----:B------:R-:W-:Y:S02]  /*03d0*/  IABS R4, R11 ;  /* 0x0000000b00047213 */ /* 0x000fe40000000000 */
[----:B------:R-:W1:Y:S08]  /*03e0*/  I2F.RP R0, R7 ;  /* 0x0000000700007306 */ /* 0x000e700000209400 */
[----:B-1----:R-:W1:Y:S02]  /*03f0*/  MUFU.RCP R0, R0 ;  /* 0x0000000000007308 */ /* 0x002e640000001000 */
[----:B-1----:R-:W-:-:S02]  /*0400*/  VIADD R3, R0, 0xffffffe ;  /* 0x0ffffffe00037836 */ /* 0x002fc40000000000 */
[----:B------:R-:W-:-:S04]  /*0410*/  IMAD.MOV R0, RZ, RZ, -R4 ;  /* 0x000000ffff007224 */ /* 0x000fc800078e0a04 */
[----:B------:R-:W1:Y:S08]  /*0420*/  I2F.RP R4, R13 ;  /* 0x0000000d00047306 */ /* 0x000e700000209400 */
[----:B------:R-:W2:Y:S08]  /*0430*/  F2I.FTZ.U32.TRUNC.NTZ R3, R3 ;  /* 0x0000000300037305 */ /* 0x000eb0000021f000 */
[----:B-1----:R-:W1:Y:S01]  /*0440*/  MUFU.RCP R4, R4 ;  /* 0x0000000400047308 */ /* 0x002e620000001000 */
[----:B--2---:R-:W-:-:S04]  /*0450*/  IMAD.MOV R6, RZ, RZ, -R3 ;  /* 0x000000ffff067224 */ /* 0x004fc800078e0a03 */
[----:B------:R-:W-:-:S04]  /*0460*/  IMAD.MOV.U32 R2, RZ, RZ, R6 ;  /* 0x000000ffff027224 */ /* 0x000fc800078e0006 */
[----:B------:R-:W-:Y:S02]  /*0470*/  IMAD R5, R2, R7, RZ ;  /* 0x0000000702057224 */ /* 0x000fe400078e02ff */
[----:B------:R-:W-:-:S04]  /*0480*/  IMAD.MOV.U32 R2, RZ, RZ, RZ ;  /* 0x000000ffff027224 */ /* 0x000fc800078e00ff */
[----:B------:R-:W-:Y:S01]  /*0490*/  IMAD.HI.U32 R2, R3, R5, R2 ;  /* 0x0000000503027227 */ /* 0x000fe200078e0002 */
[----:B------:R-:W-:-:S03]  /*04a0*/  IABS R3, R45 ;  /* 0x0000002d00037213 */ /* 0x000fc60000000000 */
[----:B-1----:R-:W-:Y:S01]  /*04b0*/  VIADD R5, R4, 0xffffffe ;  /* 0x0ffffffe04057836 */ /* 0x002fe20000000000 */
[----:B------:R-:W1:Y:S01]  /*04c0*/  I2F.RP R6, R3 ;  /* 0x0000000300067306 */ /* 0x000e620000209400 */
[----:B------:R-:W-:-:S04]  /*04d0*/  IMAD.HI.U32 R2, R2, R9, RZ ;  /* 0x0000000902027227 */ /* 0x000fc800078e00ff */
[----:B------:R-:W-:Y:S02]  /*04e0*/  IMAD R0, R2, R0, R9 ;  /* 0x0000000002007224 */ /* 0x000fe400078e0209 */
[----:B------:R-:W-:Y:S01]  /*04f0*/  IMAD.MOV.U32 R4, RZ, RZ, RZ ;  /* 0x000000ffff047224 */ /* 0x000fe200078e00ff */
[----:B------:R-:W-:Y:S02]  /*0500*/  F2I.FTZ.U32.TRUNC.NTZ R5, R5 ;  /* 0x0000000500057305 */ /* 0x000fe4000021f000 */
[----:B------:R-:W-:-:S06]  /*0510*/  ISETP.GT.U32.AND P1, PT, R7, R0, PT ;  /* 0x000000000700720c */ /* 0x000fcc0003f24070 */
[----:B-1----:R-:W1:Y:S07]  /*0520*/  MUFU.RCP R6, R6 ;  /* 0x0000000600067308 */ /* 0x002e6e0000001000 */
[----:B------:R-:W-:Y:S02]  /*0530*/  @!P1 IMAD.IADD R0, R0, 0x1, -R7 ;  /* 0x0000000100009824 */ /* 0x000fe400078e0a07 */
[----:B------:R-:W-:Y:S01]  /*0540*/  @!P1 VIADD R2, R2, 0x1 ;  /* 0x0000000102029836 */ /* 0x000fe20000000000 */
[----:B------:R-:W-:-:S02]  /*0550*/  ISETP.NE.AND P1, PT, R11, RZ, PT ;  /* 0x000000ff0b00720c */ /* 0x000fc40003f25270 */
[----:B------:R-:W-:Y:S02]  /*0560*/  ISETP.GE.U32.AND P0, PT, R0, R7, PT ;  /* 0x000000070000720c */ /* 0x000fe40003f06070 */
[----:B------:R-:W-:Y:S01]  /*0570*/  LOP3.LUT R0, R10, R11, RZ, 0x3c, !PT ;  /* 0x0000000b0a007212 */ /* 0x000fe200078e3cff */
[----:B-1----:R-:W-:-:S03]  /*0580*/  VIADD R7, R6, 0xffffffe ;  /* 0x0ffffffe06077836 */ /* 0x002fc60000000000 */
[----:B------:R-:W-:Y:S01]  /*0590*/  ISETP.GE.AND P2, PT, R0, RZ, PT ;  /* 0x000000ff0000720c */ /* 0x000fe20003f46270 */
[--C-:B------:R-:W-:Y:S02]  /*05a0*/  IMAD.MOV R6, RZ, RZ, -R5.reuse ;  /* 0x000000ffff067224 */ /* 0x100fe400078e0a05 */
[----:B------:R-:W1:Y:S02]  /*05b0*/  F2I.FTZ.U32.TRUNC.NTZ R7, R7 ;  /* 0x0000000700077305 */ /* 0x000e64000021f000 */
[----:B------:R-:W-:Y:S02]  /*05c0*/  IMAD R15, R6, R13, RZ ;  /* 0x0000000d060f7224 */ /* 0x000fe400078e02ff */
[----:B------:R-:W-:Y:S02]  /*05d0*/  @P0 VIADD R2, R2, 0x1 ;  /* 0x0000000102020836 */ /* 0x000fe40000000000 */
[----:B------:R-:W-:-:S04]  /*05e0*/  IMAD.HI.U32 R4, R5, R15, R4 ;  /* 0x0000000f05047227 */ /* 0x000fc800078e0004 */
[----:B------:R-:W-:Y:S01]  /*05f0*/  IMAD.MOV.U32 R9, RZ, RZ, R2 ;  /* 0x000000ffff097224 */ /* 0x000fe200078e0002 */
[----:B------:R-:W-:Y:S01]  /*0600*/  SHF.R.U32.HI R2, RZ, 0x5, R41 ;  /* 0x00000005ff027819 */ /* 0x000fe20000011629 */
[----:B------:R-:W-:Y:S02]  /*0610*/  IMAD.MOV.U32 R6, RZ, RZ, RZ ;  /* 0x000000ffff067224 */ /* 0x000fe400078e00ff */
[----:B------:R-:W-:Y:S01]  /*0620*/  @!P2 IMAD.MOV R9, RZ, RZ, -R9 ;  /* 0x000000ffff09a224 */ /* 0x000fe200078e0a09 */
[----:B------:R-:W-:Y:S01]  /*0630*/  @!P1 LOP3.LUT R9, RZ, R11, RZ, 0x33, !PT ;  /* 0x0000000bff099212 */ /* 0x000fe200078e33ff */
[----:B-1----:R-:W-:Y:S01]  /*0640*/  IMAD.MOV R12, RZ, RZ, -R7 ;  /* 0x000000ffff0c7224 */ /* 0x002fe200078e0a07 */
[----:B------:R-:W-:-:S03]  /*0650*/  SGXT.U32 R2, R2, 0x3 ;  /* 0x000000030202781a */ /* 0x000fc60000000000 */
[----:B------:R-:W-:Y:S02]  /*0660*/  IMAD.MOV R0, RZ, RZ, -R9 ;  /* 0x000000ffff007224 */ /* 0x000fe400078e0a09 */
[----:B------:R-:W-:Y:S02]  /*0670*/  IMAD.SHL.U32 R9, R9, 0x100, RZ ;  /* 0x0000010009097824 */ /* 0x000fe400078e00ff */
[----:B------:R-:W-:Y:S02]  /*0680*/  IMAD R0, R11, R0, R10 ;  /* 0x000000000b007224 */ /* 0x000fe400078e020a */
[----:B------:R-:W-:Y:S01]  /*0690*/  IMAD R15, R12, R3, RZ ;  /* 0x000000030c0f7224 */ /* 0x000fe200078e02ff */
[----:B------:R-:W-:Y:S01]  /*06a0*/  LOP3.LUT R5, R9, R2, RZ, 0xfc, !PT ;  /* 0x0000000209057212 */ /* 0x000fe200078efcff */
[----:B------:R-:W-:Y:S02]  /*06b0*/  IMAD.IADD R0, R8, 0x1, R0 ;  /* 0x0000000108007824 */ /* 0x000fe400078e0200 */
[----:B------:R-:W-:Y:S01]  /*06c0*/  IMAD.HI.U32 R6, R7, R15, R6 ;  /* 0x0000000f07067227 */ /* 0x000fe200078e0006 */
[----:B------:R-:W-:-:S02]  /*06d0*/  IABS R12, R5 ;  /* 0x00000005000c7213 */ /* 0x000fc40000000000 */
[C---:B------:R-:W-:Y:S01]  /*06e0*/  LOP3.LUT R16, R5.reuse, 0x8, RZ, 0xfc, !PT ;  /* 0x0000000805107812 */ /* 0x040fe200078efcff */
[----:B------:R-:W-:Y:S01]  /*06f0*/  IMAD R10, R0, 0x200, R213 ;  /* 0x00000200000a7824 */ /* 0x000fe200078e02d5 */
[C---:B------:R-:W-:Y:S02]  /*0700*/  LOP3.LUT R17, R5.reuse, 0x10, RZ, 0xfc, !PT ;  /* 0x0000001005117812 */ /* 0x040fe400078efcff */
[----:B------:R-:W-:Y:S01]  /*0710*/  IABS R14, R16 ;  /* 0x00000010000e7213 */ /* 0x000fe20000000000 */
[----:B------:R-:W-:Y:S01]  /*0720*/  VIADD R11, R10, 0x100 ;  /* 0x000001000a0b7836 */ /* 0x000fe20000000000 */
[----:B------:R-:W-:Y:S02]  /*0730*/  IABS R0, R10 ;  /* 0x0000000a00007213 */ /* 0x000fe40000000000 */
[----:B------:R-:W-:Y:S02]  /*0740*/  LOP3.LUT R18, R5, 0x18, RZ, 0xfc, !PT ;  /* 0x0000001805127812 */ /* 0x000fe400078efcff */
[----:B------:R-:W-:Y:S01]  /*0750*/  IABS R8, R11 ;  /* 0x0000000b00087213 */ /* 0x000fe20000000000 */
[----:B------:R-:W-:Y:S01]  /*0760*/  IMAD.MOV.U32 R2, RZ, RZ, R0 ;  /* 0x000000ffff027224 */ /* 0x000fe200078e0000 */
[----:B------:R-:W-:-:S02]  /*0770*/  IABS R15, R18 ;  /* 0x00000012000f7213 */ /* 0x000fc40000000000 */
[----:B------:R-:W-:Y:S01]  /*0780*/  ISETP.GE.AND P5, PT, R17, RZ, PT ;  /* 0x000000ff1100720c */ /* 0x000fe20003fa6270 */
[C---:B------:R-:W-:Y:S01]  /*0790*/  IMAD.HI.U32 R0, R4.reuse, R2, RZ ;  /* 0x0000000204007227 */ /* 0x040fe200078e00ff */
[C---:B------:R-:W-:Y:S02]  /*07a0*/  LOP3.LUT R19, R5.reuse, 0x40, RZ, 0xfc, !PT ;  /* 0x0000004005137812 */ /* 0x040fe400078efcff */
[C---:B------:R-:W-:Y:S01]  /*07b0*/  LOP3.LUT R21, R5.reuse, 0x50, RZ, 0xfc, !PT ;  /* 0x0000005005157812 */ /* 0x040fe200078efcff */
[----:B------:R-:W-:Y:S01]  /*07c0*/  IMAD.HI.U32 R4, R4, R8, RZ ;  /* 0x0000000804047227 */ /* 0x000fe200078e00ff */
[----:B------:R-:W-:Y:S02]  /*07d0*/  IABS R24, R19 ;  /* 0x0000001300187213 */ /* 0x000fe40000000000 */
[C---:B------:R-:W-:Y:S01]  /*07e0*/  LOP3.LUT R23, R5.reuse, 0x58, RZ, 0xfc, !PT ;  /* 0x0000005805177812 */ /* 0x040fe200078efcff */
[----:B------:R-:W-:Y:S01]  /*07f0*/  IMAD.MOV R0, RZ, RZ, -R0 ;  /* 0x000000ffff007224 */ /* 0x000fe200078e0a00 */
[----:B------:R-:W-:Y:S01]  /*0800*/  IABS R28, R21 ;  /* 0x00000015001c7213 */ /* 0x000fe20000000000 */
[----:B------:R-:W-:Y:S01]  /*0810*/  IMAD.MOV R7, RZ, RZ, -R4 ;  /* 0x000000ffff077224 */ /* 0x000fe200078e0a04 */
[----:B------:R-:W-:Y:S01]  /*0820*/  IABS R30, R23 ;  /* 0x00000017001e7213 */ /* 0x000fe20000000000 */
[----:B------:R-:W-:Y:S01]  /*0830*/  IMAD.HI.U32 R4, R6, R12, RZ ;  /* 0x0000000c06047227 */ /* 0x000fe200078e00ff */
[----:B------:R-:W-:-:S02]  /*0840*/  LOP3.LUT R25, R5, 0xa8, RZ, 0xfc, !PT ;  /* 0x000000a805197812 */ /* 0x000fc400078efcff */
[----:B------:R-:W-:Y:S01]  /*0850*/  LOP3.LUT R27, R5, 0xb0, RZ, 0xfc, !PT ;  /* 0x000000b0051b7812 */ /* 0x000fe200078efcff */
[C---:B------:R-:W-:Y:S01]  /*0860*/  IMAD R0, R13.reuse, R0, R2 ;  /* 0x000000000d007224 */ /* 0x040fe200078e0202 */
[----:B------:R-:W-:Y:S01]  /*0870*/  IABS R46, R25 ;  /* 0x00000019002e7213 */ /* 0x000fe20000000000 */
[C---:B------:R-:W-:Y:S01]  /*0880*/  IMAD R2, R13.reuse, R7, R8 ;  /* 0x000000070d027224 */ /* 0x040fe200078e0208 */
[----:B------:R-:W-:Y:S01]  /*0890*/  IABS R48, R27 ;  /* 0x0000001b00307213 */ /* 0x000fe20000000000 */
[----:B------:R-:W-:Y:S01]  /*08a0*/  IMAD.MOV R4, RZ, RZ, -R4 ;  /* 0x000000ffff047224 */ /* 0x000fe200078e0a04 */
[----:B------:R-:W-:Y:S01]  /*08b0*/  ISETP.GT.U32.AND P0, PT, R13, R0, PT ;  /* 0x000000000d00720c */ /* 0x000fe20003f04070 */
[----:B------:R-:W-:Y:S01]  /*08c0*/  IMAD.MOV.U32 R8, RZ, RZ, R14 ;  /* 0x000000ffff087224 */ /* 0x000fe200078e000e */
[----:B------:R-:W-:Y:S01]  /*08d0*/  IABS R14, R17 ;  /* 0x00000011000e7213 */ /* 0x000fe20000000000 */
[----:B------:R-:W-:Y:S01]  /*08e0*/  IMAD R4, R3, R4, R12 ;  /* 0x0000000403047224 */ /* 0x000fe200078e020c */
[----:B------:R-:W-:Y:S01]  /*08f0*/  ISETP.GT.U32.AND P1, PT, R13, R2, PT ;  /* 0x000000020d00720c */ /* 0x000fe20003f24070 */
[----:B------:R-:W-:Y:S01]  /*0900*/  IMAD.HI.U32 R7, R6, R8, RZ ;  /* 0x0000000806077227 */ /* 0x000fe200078e00ff */
[----:B------:R-:W-:-:S02]  /*0910*/  LOP3.LUT R17, R5, 0x38, RZ, 0xfc, !PT ;  /* 0x0000003805117812 */ /* 0x000fc400078efcff */
[----:B------:R-:W-:Y:S01]  /*0920*/  ISETP.GT.U32.AND P2, PT, R3, R4, PT ;  /* 0x000000040300720c */ /* 0x000fe20003f44070 */
[----:B------:R-:W-:Y:S01]  /*0930*/  IMAD.MOV R12, RZ, RZ, -R7 ;  /* 0x000000ffff0c7224 */ /* 0x000fe200078e0a07 */
[----:B------:R-:W-:Y:S01]  /*0940*/  IABS R22, R17 ;  /* 0x0000001100167213 */ /* 0x000fe20000000000 */
[----:B------:R-:W-:Y:S01]  /*0950*/  IMAD.HI.U32 R7, R6, R14, RZ ;  /* 0x0000000e06077227 */ /* 0x000fe200078e00ff */
[C---:B------:R-:W-:Y:S02]  /*0960*/  LOP3.LUT R29, R5.reuse, 0xc0, RZ, 0xfc, !PT ;  /* 0x000000c0051d7812 */ /* 0x040fe400078efcff */
[----:B------:R-:W-:Y:S01]  /*0970*/  LOP3.LUT R31, R5, 0xc8, RZ, 0xfc, !PT ;  /* 0x000000c8051f7812 */ /* 0x000fe200078efcff */
[----:B------:R-:W-:Y:S01]  /*0980*/  IMAD.MOV R7, RZ, RZ, -R7 ;  /* 0x000000ffff077224 */ /* 0x000fe200078e0a07 */
[----:B------:R-:W-:Y:S01]  /*0990*/  IABS R52, R29 ;  /* 0x0000001d00347213 */ /* 0x000fe20000000000 */
[C---:B------:R-:W-:Y:S01]  /*09a0*/  IMAD R8, R3.reuse, R12, R8 ;  /* 0x0000000c03087224 */ /* 0x040fe200078e0208 */
[----:B------:R-:W-:Y:S01]  /*09b0*/  IABS R54, R31 ;  /* 0x0000001f00367213 */ /* 0x000fe20000000000 */
[----:B------:R-:W-:Y:S01]  /*09c0*/  IMAD R12, R3, R7, R14 ;  /* 0x00000007030c7224 */ /* 0x000fe200078e020e */
[----:B------:R-:W-:Y:S01]  /*09d0*/  LOP3.LUT R33, R5, 0xd0, RZ, 0xfc, !PT ;  /* 0x000000d005217812 */ /* 0x000fe200078efcff */
[----:B------:R-:W-:Y:S01]  /*09e0*/  @!P2 IMAD.IADD R4, R4, 0x1, -R3 ;  /* 0x000000010404a824 */ /* 0x000fe200078e0a03 */
[C---:B------:R-:W-:Y:S01]  /*09f0*/  ISETP.GT.U32.AND P6, PT, R3.reuse, R8, PT ;  /* 0x000000080300720c */ /* 0x040fe20003fc4070 */
[--C-:B------:R-:W-:Y:S01]  /*0a00*/  @!P1 IMAD.IADD R2, R2, 0x1, -R13.reuse ;  /* 0x0000000102029824 */ /* 0x100fe200078e0a0d */
[C---:B------:R-:W-:Y:S01]  /*0a10*/  ISETP.GT.U32.AND P3, PT, R3.reuse, R12, PT ;  /* 0x0000000c0300720c */ /* 0x040fe20003f64070 */
[----:B------:R-:W-:Y:S01]  /*0a20*/  @!P0 IMAD.IADD R0, R0, 0x1, -R13 ;  /* 0x0000000100008824 */ /* 0x000fe200078e0a0d */
[----:B------:R-:W-:Y:S01]  /*0a30*/  ISETP.GT.U32.AND P2, PT, R3, R4, PT ;  /* 0x000000040300720c */ /* 0x000fe20003f44070 */
[----:B------:R-:W-:Y:S01]  /*0a40*/  IMAD.HI.U32 R7, R6, R15, RZ ;  /* 0x0000000f06077227 */ /* 0x000fe200078e00ff */
[----:B------:R-:W-:-:S02]  /*0a50*/  ISETP.GT.U32.AND P4, PT, R13, R2, PT ;  /* 0x000000020d00720c */ /* 0x000fc40003f84070 */
[----:B------:R-:W-:Y:S01]  /*0a60*/  ISETP.GT.U32.AND P1, PT, R13, R0, PT ;  /* 0x000000000d00720c */ /* 0x000fe20003f24070 */
[----:B------:R-:W-:Y:S01]  /*0a70*/  IMAD.MOV R14, RZ, RZ, -R7 ;  /* 0x000000ffff0e7224 */ /* 0x000fe200078e0a07 */
[----:B------:R-:W-:Y:S02]  /*0a80*/  LOP3.LUT R7, R5, 0x20, RZ, 0xfc, !PT ;  /* 0x0000002005077812 */ /* 0x000fe400078efcff */
[----:B------:R-:W-:Y:S01]  /*0a90*/  ISETP.GE.AND P0, PT, R16, RZ, PT ;  /* 0x000000ff1000720c */ /* 0x000fe20003f06270 */
[--C-:B------:R-:W-:Y:S01]  /*0aa0*/  @!P6 IMAD.IADD R8, R8, 0x1, -R3.reuse ;  /* 0x000000010808e824 */ /* 0x100fe200078e0a03 */
[----:B------:R-:W-:Y:S01]  /*0ab0*/  IABS R16, R7 ;  /* 0x0000000700107213 */ /* 0x000fe20000000000 */
[--C-:B------:R-:W-:Y:S01]  /*0ac0*/  @!P3 IMAD.IADD R12, R12, 0x1, -R3.reuse ;  /* 0x000000010c0cb824 */ /* 0x100fe200078e0a03 */
[----:B------:R-:W-:Y:S01]  /*0ad0*/  ISETP.GE.AND P6, PT, R18, RZ, PT ;  /* 0x000000ff1200720c */ /* 0x000fe20003fc6270 */
[----:B------:R-:W-:Y:S01]  /*0ae0*/  @!P2 IMAD.IADD R4, R4, 0x1, -R3 ;  /* 0x000000010404a824 */ /* 0x000fe200078e0a03 */
[----:B------:R-:W-:Y:S01]  /*0af0*/  ISETP.GE.AND P3, PT, R7, RZ, PT ;  /* 0x000000ff0700720c */ /* 0x000fe20003f66270 */
[----:B------:R-:W-:Y:S01]  /*0b00*/  @!P4 IMAD.IADD R2, R2, 0x1, -R13 ;  /* 0x000000010202c824 */ /* 0x000fe200078e0a0d */
[C---:B------:R-:W-:Y:S01]  /*0b10*/  ISETP.GT.U32.AND P2, PT, R3.reuse, R12, PT ;  /* 0x0000000c0300720c */ /* 0x040fe20003f44070 */
[----:B------:R-:W-:Y:S01]  /*0b20*/  IMAD R14, R3, R14, R15 ;  /* 0x0000000e030e7224 */ /* 0x000fe200078e020f */
[----:B------:R-:W-:Y:S01]  /*0b30*/  ISETP.GE.AND P4, PT, R5, RZ, PT ;  /* 0x000000ff0500720c */ /* 0x000fe20003f86270 */
[----:B------:R-:W-:Y:S01]  /*0b40*/  @!P1 IMAD.IADD R0, R0, 0x1, -R13 ;  /* 0x0000000100009824 */ /* 0x000fe200078e0a0d */
[----:B------:R-:W-:Y:S01]  /*0b50*/  ISETP.GT.U32.AND P1, PT, R3, R8, PT ;  /* 0x000000080300720c */ /* 0x000fe20003f24070 */
[----:B------:R-:W-:Y:S01]  /*0b60*/  IMAD.HI.U32 R7, R6, R16, RZ ;  /* 0x0000001006077227 */ /* 0x000fe200078e00ff */
[----:B------:R-:W-:-:S02]  /*0b70*/  LOP3.LUT R13, R5, 0x28, RZ, 0xfc, !PT ;  /* 0x00000028050d7812 */ /* 0x000fc400078efcff */
[----:B------:R-:W-:Y:S01]  /*0b80*/  LOP3.LUT R15, R5, 0x30, RZ, 0xfc, !PT ;  /* 0x00000030050f7812 */ /* 0x000fe200078efcff */
[----:B------:R-:W-:Y:S01]  /*0b90*/  IMAD.MOV R7, RZ, RZ, -R7 ;  /* 0x000000ffff077224 */ /* 0x000fe200078e0a07 */
[----:B------:R-:W-:Y:S02]  /*0ba0*/  IABS R18, R13 ;  /* 0x0000000d00127213 */ /* 0x000fe40000000000 */
[----:B------:R-:W-:Y:S01]  /*0bb0*/  IABS R20, R15 ;  /* 0x0000000f00147213 */ /* 0x000fe20000000000 */
[----:B------:R-:W-:Y:S01]  /*0bc0*/  @!P2 IMAD.IADD R12, R12, 0x1, -R3 ;  /* 0x000000010c0ca824 */ /* 0x000fe200078e0a03 */
[----:B------:R-:W-:Y:S01]  /*0bd0*/  ISETP.GT.U32.AND P2, PT, R3, R14, PT ;  /* 0x0000000e0300720c */ /* 0x000fe20003f44070 */
[----:B------:R-:W-:Y:S01]  /*0be0*/  @!P4 IMAD.MOV R4, RZ, RZ, -R4 ;  /* 0x000000ffff04c224 */ /* 0x000fe200078e0a04 */
[----:B------:R-:W-:Y:S01]  /*0bf0*/  ISETP.GE.AND P4, PT, R13, RZ, PT ;  /* 0x000000ff0d00720c */ /* 0x000fe20003f86270 */
[----:B------:R-:W-:Y:S01]  /*0c00*/  IMAD.HI.U32 R13, R6, R18, RZ ;  /* 0x00000012060d7227 */ /* 0x000fe200078e00ff */
[----:B------:R-:W-:-:S02]  /*0c10*/  IABS R56, R33 ;  /* 0x0000002100387213 */ /* 0x000fc40000000000 */
[----:B------:R-:W-:Y:S01]  /*0c20*/  LOP3.LUT R35, R5, 0xe0, RZ, 0xfc, !PT ;  /* 0x000000e005237812 */ /* 0x000fe200078efcff */
[----:B------:R-:W-:Y:S01]  /*0c30*/  @!P1 IMAD.IADD R8, R8, 0x1, -R3 ;  /* 0x0000000108089824 */ /* 0x000fe200078e0a03 */
[----:B------:R-:W-:Y:S01]  /*0c40*/  ISETP.GE.AND P1, PT, R15, RZ, PT ;  /* 0x000000ff0f00720c */ /* 0x000fe20003f26270 */
[----:B------:R-:W-:Y:S01]  /*0c50*/  IMAD.MOV R13, RZ, RZ, -R13 ;  /* 0x000000ffff0d7224 */ /* 0x000fe200078e0a0d */
[----:B------:R-:W-:Y:S01]  /*0c60*/  LOP3.LUT R37, R5, 0xe8, RZ, 0xfc, !PT ;  /* 0x000000e805257812 */ /* 0x000fe200078efcff */
[----:B------:R-:W-:Y:S01]  /*0c70*/  IMAD R16, R3, R7, R16 ;  /* 0x0000000703107224 */ /* 0x000fe200078e0210 */
[----:B------:R-:W-:Y:S01]  /*0c80*/  LOP3.LUT R39, R5, 0xf0, RZ, 0xfc, !PT ;  /* 0x000000f005277812 */ /* 0x000fe200078efcff */
[----:B------:R-:W-:Y:S01]  /*0c90*/  @!P2 IMAD.IADD R14, R14, 0x1, -R3 ;  /* 0x000000010e0ea824 */ /* 0x000fe200078e0a03 */
[----:B------:R-:W-:Y:S01]  /*0ca0*/  IABS R60, R35 ;  /* 0x00000023003c7213 */ /* 0x000fe20000000000 */
[C---:B------:R-:W-:Y:S01]  /*0cb0*/  IMAD R18, R3.reuse, R13, R18 ;  /* 0x0000000d03127224 */ /* 0x040fe200078e0212 */
[----:B------:R-:W-:Y:S01]  /*0cc0*/  IABS R62, R37 ;  /* 0x00000025003e7213 */ /* 0x000fe20000000000 */
[----:B------:R-:W-:Y:S01]  /*0cd0*/  @!P0 IMAD.MOV R8, RZ, RZ, -R8 ;  /* 0x000000ffff088224 */ /* 0x000fe200078e0a08 */
[C---:B------:R-:W-:Y:S01]  /*0ce0*/  ISETP.GT.U32.AND P2, PT, R3.reuse, R14, PT ;  /* 0x0000000e0300720c */ /* 0x040fe20003f44070 */
[----:B------:R-:W-:Y:S01]  /*0cf0*/  @!P5 IMAD.MOV R12, RZ, RZ, -R12 ;  /* 0x000000ffff0cd224 */ /* 0x000fe200078e0a0c */
[C---:B------:R-:W-:Y:S01]  /*0d00*/  ISETP.GT.U32.AND P0, PT, R3.reuse, R16, PT ;  /* 0x000000100300720c */ /* 0x040fe20003f04070 */
[----:B------:R-:W-:Y:S01]  /*0d10*/  IMAD.HI.U32 R15, R6, R20, RZ ;  /* 0x00000014060f7227 */ /* 0x000fe200078e00ff */
[----:B------:R-:W-:-:S02]  /*0d20*/  ISETP.GT.U32.AND P5, PT, R3, R18, PT ;  /* 0x000000120300720c */ /* 0x000fc40003fa4070 */
[----:B------:R-:W-:Y:S01]  /*0d30*/  IABS R64, R39 ;  /* 0x0000002700407213 */ /* 0x000fe20000000000 */
[----:B------:R-:W-:-:S04]  /*0d40*/  IMAD.HI.U32 R7, R6, R22, RZ ;  /* 0x0000001606077227 */ /* 0x000fc800078e00ff */
[----:B------:R-:W-:Y:S02]  /*0d50*/  IMAD.MOV R15, RZ, RZ, -R15 ;  /* 0x000000ffff0f7224 */ /* 0x000fe400078e0a0f */
[----:B------:R-:W-:Y:S02]  /*0d60*/  IMAD.MOV R7, RZ, RZ, -R7 ;  /* 0x000000ffff077224 */ /* 0x000fe400078e0a07 */
[----:B------:R-:W-:Y:S01]  /*0d70*/  IMAD R20, R3, R15, R20 ;  /* 0x0000000f03147224 */ /* 0x000fe200078e0214 */
[----:B------:R-:W-:Y:S01]  /*0d80*/  LOP3.LUT R15, R5, 0x48, RZ, 0xfc, !PT ;  /* 0x00000048050f7812 */ /* 0x000fe200078efcff */
[C---:B------:R-:W-:Y:S02]  /*0d90*/  IMAD R22, R3.reuse, R7, R22 ;  /* 0x0000000703167224 */ /* 0x040fe400078e0216 */
[--C-:B------:R-:W-:Y:S01]  /*0da0*/  @!P2 IMAD.IADD R14, R14, 0x1, -R3.reuse ;  /* 0x000000010e0ea824 */ /* 0x100fe200078e0a03 */
[----:B------:R-:W-:Y:S01]  /*0db0*/  IABS R26, R15 ;  /* 0x0000000f001a7213 */ /* 0x000fe20000000000 */
[--C-:B------:R-:W-:Y:S01]  /*0dc0*/  @!P0 IMAD.IADD R16, R16, 0x1, -R3.reuse ;  /* 0x0000000110108824 */ /* 0x100fe200078e0a03 */
[----:B------:R-:W-:Y:S01]  /*0dd0*/  ISETP.GT.U32.AND P2, PT, R3, R20, PT ;  /* 0x000000140300720c */ /* 0x000fe20003f44070 */
[----:B------:R-:W-:-:S02]  /*0de0*/  @!P5 IMAD.IADD R18, R18, 0x1, -R3 ;  /* 0x000000011212d824 */ /* 0x000fc400078e0a03 */
[----:B------:R-:W-:Y:S01]  /*0df0*/  @!P6 IMAD.MOV R14, RZ, RZ, -R14 ;  /* 0x000000ffff0ee224 */ /* 0x000fe200078e0a0e */
[C---:B------:R-:W-:Y:S01]  /*0e00*/  ISETP.GT.U32.AND P0, PT, R3.reuse, R16, PT ;  /* 0x000000100300720c */ /* 0x040fe20003f04070 */
[C---:B------:R-:W-:Y:S01]  /*0e10*/  IMAD.HI.U32 R13, R6.reuse, R24, RZ ;  /* 0x00000018060d7227 */ /* 0x040fe200078e00ff */
[C---:B------:R-:W-:Y:S02]  /*0e20*/  ISETP.GT.U32.AND P6, PT, R3.reuse, R22, PT ;  /* 0x000000160300720c */ /* 0x040fe40003fc4070 */
[----:B------:R-:W-:Y:S01]  /*0e30*/  ISETP.GT.U32.AND P5, PT, R3, R18, PT ;  /* 0x000000120300720c */ /* 0x000fe20003fa4070 */
[----:B------:R-:W-:-:S04]  /*0e40*/  IMAD.HI.U32 R7, R6, R26, RZ ;  /* 0x0000001a06077227 */ /* 0x000fc800078e00ff */
[----:B------:R-:W-:Y:S02]  /*0e50*/  IMAD.MOV R13, RZ, RZ, -R13 ;  /* 0x000000ffff0d7224 */ /* 0x000fe400078e0a0d */
[----:B------:R-:W-:Y:S02]  /*0e60*/  IMAD.MOV R7, RZ, RZ, -R7 ;  /* 0x000000ffff077224 */ /* 0x000fe400078e0a07 */
[C---:B------:R-:W-:Y:S02]  /*0e70*/  IMAD R24, R3.reuse, R13, R24 ;  /* 0x0000000d03187224 */ /* 0x040fe400078e0218 */
[C---:B------:R-:W-:Y:S02]  /*0e80*/  IMAD R26, R3.reuse, R7, R26 ;  /* 0x00000007031a7224 */ /* 0x040fe400078e021a */
[--C-:B------:R-:W-:Y:S01]  /*0e90*/  @!P0 IMAD.IADD R16, R16, 0x1, -R3.reuse ;  /* 0x0000000110108824 */ /* 0x100fe200078e0a03 */
[----:B------:R-:W-:Y:S01]  /*0ea0*/  ISETP.GT.U32.AND P0, PT, R3, R24, PT ;  /* 0x000000180300720c */ /* 0x000fe20003f04070 */
[--C-:B------:R-:W-:Y:S01]  /*0eb0*/  @!P6 IMAD.IADD R22, R22, 0x1, -R3.reuse ;  /* 0x000000011616e824 */ /* 0x100fe200078e0a03 */
[----:B------:R-:W-:Y:S01]  /*0ec0*/  ISETP.GE.AND P6, PT, R17, RZ, PT ;  /* 0x000000ff1100720c */ /* 0x000fe20003fc6270 */
[----:B------:R-:W-:Y:S01]  /*0ed0*/  @!P5 IMAD.IADD R18, R18, 0x1, -R3 ;  /* 0x000000011212d824 */ /* 0x000fe200078e0a03 */
[C---:B------:R-:W-:Y:S01]  /*0ee0*/  ISETP.GT.U32.AND P5, PT, R3.reuse, R26, PT ;  /* 0x0000001a0300720c */ /* 0x040fe20003fa4070 */
[----:B------:R-:W-:Y:S01]  /*0ef0*/  @!P3 IMAD.MOV R16, RZ, RZ, -R16 ;  /* 0x000000ffff10b224 */ /* 0x000fe200078e0a10 */
[----:B------:R-:W-:Y:S01]  /*0f00*/  ISETP.GT.U32.AND P3, PT, R3, R22, PT ;  /* 0x000000160300720c */ /* 0x000fe20003f64070 */
[----:B------:R-:W-:Y:S01]  /*0f10*/  IMAD.HI.U32 R7, R6, R28, RZ ;  /* 0x0000001c06077227 */ /* 0x000fe200078e00ff */
[----:B------:R-:W-:-:S03]  /*0f20*/  LOP3.LUT R17, R5, 0x68, RZ, 0xfc, !PT ;  /* 0x0000006805117812 */ /* 0x000fc600078efcff */
[----:B------:R-:W-:Y:S01]  /*0f30*/  IMAD.HI.U32 R13, R6, R30, RZ ;  /* 0x0000001e060d7227 */ /* 0x000fe200078e00ff */
[----:B------:R-:W-:-:S03]  /*0f40*/  IABS R32, R17 ;  /* 0x0000001100207213 */ /* 0x000fc60000000000 */
[----:B------:R-:W-:Y:S02]  /*0f50*/  IMAD.MOV R7, RZ, RZ, -R7 ;  /* 0x000000ffff077224 */ /* 0x000fe400078e0a07 */
[----:B------:R-:W-:Y:S02]  /*0f60*/  @!P2 IMAD.IADD R20, R20, 0x1, -R3 ;  /* 0x000000011414a824 */ /* 0x000fe400078e0a03 */
[----:B------:R-:W-:Y:S02]  /*0f70*/  IMAD.MOV R13, RZ, RZ, -R13 ;  /* 0x000000ffff0d7224 */ /* 0x000fe400078e0a0d */
[C---:B------:R-:W-:Y:S01]  /*0f80*/  IMAD R28, R3.reuse, R7, R28 ;  /* 0x00000007031c7224 */ /* 0x040fe200078e021c */
[----:B------:R-:W-:Y:S01]  /*0f90*/  ISETP.GT.U32.AND P2, PT, R3, R20, PT ;  /* 0x000000140300720c */ /* 0x000fe20003f44070 */
[--C-:B------:R-:W-:Y:S01]  /*0fa0*/  @!P0 IMAD.IADD R24, R24, 0x1, -R3.reuse ;  /* 0x0000000118188824 */ /* 0x100fe200078e0a03 */
[----:B------:R-:W-:Y:S01]  /*0fb0*/  LOP3.LUT R7, R5, 0x60, RZ, 0xfc, !PT ;  /* 0x0000006005077812 */ /* 0x000fe200078efcff */
[----:B------:R-:W-:Y:S01]  /*0fc0*/  IMAD R30, R3, R13, R30 ;  /* 0x0000000d031e7224 */ /* 0x000fe200078e021e */
[----:B------:R-:W-:Y:S01]  /*0fd0*/  ISETP.GE.AND P0, PT, R15, RZ, PT ;  /* 0x000000ff0f00720c */ /* 0x000fe20003f06270 */
[--C-:B------:R-:W-:Y:S01]  /*0fe0*/  @!P5 IMAD.IADD R26, R26, 0x1, -R3.reuse ;  /* 0x000000011a1ad824 */ /* 0x100fe200078e0a03 */
[C---:B------:R-:W-:Y:S01]  /*0ff0*/  ISETP.GT.U32.AND P5, PT, R3.reuse, R24, PT ;  /* 0x000000180300720c */ /* 0x040fe20003fa4070 */
[--C-:B------:R-:W-:Y:S01]  /*1000*/  @!P3 IMAD.IADD R22, R22, 0x1, -R3.reuse ;  /* 0x000000011616b824 */ /* 0x100fe200078e0a03 */
[C---:B------:R-:W-:Y:S01]  /*1010*/  ISETP.GT.U32.AND P3, PT, R3.reuse, R28, PT ;  /* 0x0000001c0300720c */ /* 0x040fe20003f64070 */
[----:B------:R-:W-:Y:S01]  /*1020*/  @!P4 IMAD.MOV R18, RZ, RZ, -R18 ;  /* 0x000000ffff12c224 */ /* 0x000fe200078e0a12 */
[C---:B------:R-:W-:Y:S01]  /*1030*/  ISETP.GT.U32.AND P4, PT, R3.reuse, R26, PT ;  /* 0x0000001a0300720c */ /* 0x040fe20003f84070 */
[----:B------:R-:W-:Y:S01]  /*1040*/  @!P6 IMAD.MOV R22, RZ, RZ, -R22 ;  /* 0x000000ffff16e224 */ /* 0x000fe200078e0a16 */
[----:B------:R-:W-:Y:S01]  /*1050*/  ISETP.GT.U32.AND P6, PT, R3, R30, PT ;  /* 0x0000001e0300720c */ /* 0x000fe20003fc4070 */
[----:B------:R-:W-:Y:S01]  /*1060*/  @!P2 IMAD.IADD R20, R20, 0x1, -R3 ;  /* 0x000000011414a824 */ /* 0x000fe200078e0a03 */
[----:B------:R-:W-:Y:S01]  /*1070*/  ISETP.GE.AND P2, PT, R19, RZ, PT ;  /* 0x000000ff1300720c */ /* 0x000fe20003f46270 */
[----:B------:R-:W-:Y:S01]  /*1080*/  IMAD.HI.U32 R13, R6, R32, RZ ;  /* 0x00000020060d7227 */ /* 0x000fe200078e00ff */
[----:B------:R-:W-:-:S03]  /*1090*/  IABS R15, R7 ;  /* 0x00000007000f7213 */ /* 0x000fc60000000000 */
[--C-:B------:R-:W-:Y:S01]  /*10a0*/  @!P5 IMAD.IADD R24, R24, 0x1, -R3.reuse ;  /* 0x000000011818d824 */ /* 0x100fe200078e0a03 */
[----:B------:R-:W-:Y:S01]  /*10b0*/  ISETP.GE.AND P5, PT, R23, RZ, PT ;  /* 0x000000ff1700720c */ /* 0x000fe20003fa6270 */
[--C-:B------:R-:W-:Y:S01]  /*10c0*/  @!P3 IMAD.IADD R28, R28, 0x1, -R3.reuse ;  /* 0x000000011c1cb824 */ /* 0x100fe200078e0a03 */
[----:B------:R-:W-:Y:S01]  /*10d0*/  ISETP.GE.AND P3, PT, R17, RZ, PT ;  /* 0x000000ff1100720c */ /* 0x000fe20003f66270 */
[--C-:B------:R-:W-:Y:S01]  /*10e0*/  @!P4 IMAD.IADD R26, R26, 0x1, -R3.reuse ;  /* 0x000000011a1ac824 */ /* 0x100fe200078e0a03 */
[----:B------:R-:W-:Y:S01]  /*10f0*/  ISETP.GE.AND P4, PT, R7, RZ, PT ;  /* 0x000000ff0700720c */ /* 0x000fe20003f86270 */
[----:B------:R-:W-:Y:S01]  /*1100*/  @!P6 IMAD.IADD R30, R30, 0x1, -R3 ;  /* 0x000000011e1ee824 */ /* 0x000fe200078e0a03 */
[----:B------:R-:W-:Y:S01]  /*1110*/  ISETP.GT.U32.AND P6, PT, R3, R28, PT ;  /* 0x0000001c0300720c */ /* 0x000fe20003fc4070 */
[----:B------:R-:W-:Y:S01]  /*1120*/  IMAD.HI.U32 R7, R6, R15, RZ ;  /* 0x0000000f06077227 */ /* 0x000fe200078e00ff */
[----:B------:R-:W-:-:S03]  /*1130*/  LOP3.LUT R23, R5, 0x90, RZ, 0xfc, !PT ;  /* 0x0000009005177812 */ /* 0x000fc600078efcff */
[----:B------:R-:W-:Y:S01]  /*1140*/  IMAD.MOV.U32 R240, RZ, RZ, R24 ;  /* 0x000000fffff07224 */ /* 0x000fe200078e0018 */
[----:B------:R-:W-:Y:S01]  /*1150*/  IABS R19, R23 ;  /* 0x0000001700137213 */ /* 0x000fe20000000000 */
[----:B------:R-:W-:Y:S01]  /*1160*/  IMAD.MOV R24, RZ, RZ, -R7 ;  /* 0x000000ffff187224 */ /* 0x000fe200078e0a07 */
[----:B------:R-:W-:Y:S01]  /*1170*/  LOP3.LUT R7, R5, 0x70, RZ, 0xfc, !PT ;  /* 0x0000007005077812 */ /* 0x000fe200078efcff */
[----:B------:R-:W-:Y:S01]  /*1180*/  @!P2 IMAD.MOV R240, RZ, RZ, -R240 ;  /* 0x000000fffff0a224 */ /* 0x000fe200078e0af0 */
[C---:B------:R-:W-:Y:S01]  /*1190*/  ISETP.GT.U32.AND P2, PT, R3.reuse, R30, PT ;  /* 0x0000001e0300720c */ /* 0x040fe20003f44070 */
[----:B------:R-:W-:Y:S01]  /*11a0*/  IMAD R24, R3, R24, R15 ;  /* 0x0000001803187224 */ /* 0x000fe200078e020f */
[----:B------:R-:W-:Y:S01]  /*11b0*/  IABS R34, R7 ;  /* 0x0000000700227213 */ /* 0x000fe20000000000 */
[----:B------:R-:W-:Y:S01]  /*11c0*/  @!P6 IMAD.IADD R28, R28, 0x1, -R3 ;  /* 0x000000011c1ce824 */ /* 0x000fe200078e0a03 */
[----:B------:R-:W-:Y:S01]  /*11d0*/  LOP3.LUT R15, R5, 0x80, RZ, 0xfc, !PT ;  /* 0x00000080050f7812 */ /* 0x000fe200078efcff */
[----:B------:R-:W-:Y:S01]  /*11e0*/  IMAD.MOV R13, RZ, RZ, -R13 ;  /* 0x000000ffff0d7224 */ /* 0x000fe200078e0a0d */
[----:B------:R-:W-:Y:S01]  /*11f0*/  ISETP.GT.U32.AND P6, PT, R3, R24, PT ;  /* 0x000000180300720c */ /* 0x000fe20003fc4070 */
[----:B------:R-:W-:Y:S01]  /*1200*/  @!P1 IMAD.MOV R20, RZ, RZ, -R20 ;  /* 0x000000ffff149224 */ /* 0x000fe200078e0a14 */
[----:B------:R-:W-:Y:S01]  /*1210*/  ISETP.GE.AND P1, PT, R21, RZ, PT ;  /* 0x000000ff1500720c */ /* 0x000fe20003f26270 */
[----:B------:R-:W-:Y:S01]  /*1220*/  IMAD R32, R3, R13, R32 ;  /* 0x0000000d03207224 */ /* 0x000fe200078e0220 */
[----:B------:R-:W-:Y:S01]  /*1230*/  LOP3.LUT R13, R5, 0x78, RZ, 0xfc, !PT ;  /* 0x00000078050d7812 */ /* 0x000fe200078efcff */
[----:B------:R-:W-:Y:S01]  /*1240*/  @!P0 IMAD.MOV R26, RZ, RZ, -R26 ;  /* 0x000000ffff1a8224 */ /* 0x000fe200078e0a1a */
[----:B------:R-:W-:Y:S01]  /*1250*/  ISETP.GE.AND P0, PT, R7, RZ, PT ;  /* 0x000000ff0700720c */ /* 0x000fe20003f06270 */
[----:B------:R-:W-:Y:S01]  /*1260*/  @!P2 IMAD.IADD R30, R30, 0x1, -R3 ;  /* 0x000000011e1ea824 */ /* 0x000fe200078e0a03 */
[----:B------:R-:W-:Y:S01]  /*1270*/  IABS R36, R13 ;  /* 0x0000000d00247213 */ /* 0x000fe20000000000 */
[----:B------:R-:W-:Y:S01]  /*1280*/  IMAD.HI.U32 R7, R6, R34, RZ ;  /* 0x0000002206077227 */ /* 0x000fe200078e00ff */
[----:B------:R-:W-:-:S02]  /*1290*/  ISETP.GE.AND P2, PT, R13, RZ, PT ;  /* 0x000000ff0d00720c */ /* 0x000fc40003f46270 */
[----:B------:R-:W-:Y:S01]  /*12a0*/  LOP3.LUT R21, R5, 0x88, RZ, 0xfc, !PT ;  /* 0x0000008805157812 */ /* 0x000fe200078efcff */
[----:B------:R-:W-:Y:S01]  /*12b0*/  @!P5 IMAD.MOV R30, RZ, RZ, -R30 ;  /* 0x000000ffff1ed224 */ /* 0x000fe200078e0a1e */
[----:B------:R-:W-:Y:S01]  /*12c0*/  ISETP.GT.U32.AND P5, PT, R3, R32, PT ;  /* 0x000000200300720c */ /* 0x000fe20003fa4070 */
[----:B------:R-:W-:Y:S01]  /*12d0*/  @!P6 IMAD.IADD R24, R24, 0x1, -R3 ;  /* 0x000000011818e824 */ /* 0x000fe200078e0a03 */
[----:B------:R-:W-:Y:S01]  /*12e0*/  IABS R17, R21 ;  /* 0x0000001500117213 */ /* 0x000fe20000000000 */
[----:B------:R-:W-:Y:S01]  /*12f0*/  @!P1 IMAD.MOV R28, RZ, RZ, -R28 ;  /* 0x000000ffff1c9224 */ /* 0x000fe200078e0a1c */
[----:B------:R-:W-:Y:S01]  /*1300*/  ISETP.GE.AND P1, PT, R15, RZ, PT ;  /* 0x000000ff0f00720c */ /* 0x000fe20003f26270 */
[----:B------:R-:W-:Y:S01]  /*1310*/  IMAD.MOV R7, RZ, RZ, -R7 ;  /* 0x000000ffff077224 */ /* 0x000fe200078e0a07 */
[----:B------:R-:W-:Y:S01]  /*1320*/  ISETP.GT.U32.AND P6, PT, R3, R24, PT ;  /* 0x000000180300720c */ /* 0x000fe20003fc4070 */
[----:B------:R-:W-:Y:S01]  /*1330*/  IMAD.HI.U32 R13, R6, R36, RZ ;  /* 0x00000024060d7227 */ /* 0x000fe200078e00ff */
[----:B------:R-:W-:-:S03]  /*1340*/  IABS R15, R15 ;  /* 0x0000000f000f7213 */ /* 0x000fc60000000000 */
[C---:B------:R-:W-:Y:S02]  /*1350*/  IMAD R34, R3.reuse, R7, R34 ;  /* 0x0000000703227224 */ /* 0x040fe400078e0222 */
[----:B------:R-:W-:Y:S02]  /*1360*/  @!P5 IMAD.IADD R32, R32, 0x1, -R3 ;  /* 0x000000012020d824 */ /* 0x000fe400078e0a03 */
[----:B------:R-:W-:Y:S02]  /*1370*/  IMAD.MOV R13, RZ, RZ, -R13 ;  /* 0x000000ffff0d7224 */ /* 0x000fe400078e0a0d */
[----:B------:R-:W-:Y:S01]  /*1380*/  IMAD.HI.U32 R7, R6, R15, RZ ;  /* 0x0000000f06077227 */ /* 0x000fe200078e00ff */
[----:B------:R-:W-:-:S03]  /*1390*/  ISETP.GT.U32.AND P5, PT, R3, R32, PT ;  /* 0x000000200300720c */ /* 0x000fc60003fa4070 */
[----:B------:R-:W-:Y:S01]  /*13a0*/  @!P6 IMAD.IADD R24, R24, 0x1, -R3 ;  /* 0x000000011818e824 */ /* 0x000fe200078e0a03 */
[C---:B------:R-:W-:Y:S01]  /*13b0*/  ISETP.GT.U32.AND P6, PT, R3.reuse, R34, PT ;  /* 0x000000220300720c */ /* 0x040fe20003fc4070 */
[C---:B------:R-:W-:Y:S02]  /*13c0*/  IMAD R36, R3.reuse, R13, R36 ;  /* 0x0000000d03247224 */ /* 0x040fe400078e0224 */
[----:B------:R-:W-:Y:S02]  /*13d0*/  IMAD.MOV R38, RZ, RZ, -R7 ;  /* 0x000000ffff267224 */ /* 0x000fe400078e0a07 */
[----:B------:R-:W-:Y:S02]  /*13e0*/  IMAD.MOV.U32 R236, RZ, RZ, R24 ;  /* 0x000000ffffec7224 */ /* 0x000fe400078e0018 */
[C---:B------:R-:W-:Y:S02]  /*13f0*/  IMAD R24, R3.reuse, R38, R15 ;  /* 0x0000002603187224 */ /* 0x040fe400078e020f */
[----:B------:R-:W-:Y:S01]  /*1400*/  @!P4 IMAD.MOV R236, RZ, RZ, -R236 ;  /* 0x000000ffffecc224 */ /* 0x000fe200078e0aec */
[C---:B------:R-:W-:Y:S01]  /*1410*/  ISETP.GT.U32.AND P4, PT, R3.reuse, R36, PT ;  /* 0x000000240300720c */ /* 0x040fe20003f84070 */
[----:B------:R-:W-:Y:S01]  /*1420*/  @!P5 IMAD.IADD R32, R32, 0x1, -R3 ;  /* 0x000000012020d824 */ /* 0x000fe200078e0a03 */
[----:B------:R-:W-:Y:S01]  /*1430*/  ISETP.GT.U32.AND P5, PT, R3, R24, PT ;  /* 0x000000180300720c */ /* 0x000fe20003fa4070 */
[----:B------:R-:W-:-:S04]  /*1440*/  IMAD.HI.U32 R13, R6, R17, RZ ;  /* 0x00000011060d7227 */ /* 0x000fc800078e00ff */
[----:B------:R-:W-:-:S04]  /*1450*/  IMAD.HI.U32 R7, R6, R19, RZ ;  /* 0x0000001306077227 */ /* 0x000fc800078e00ff */
[----:B------:R-:W-:Y:S02]  /*1460*/  IMAD.MOV R40, RZ, RZ, -R13 ;  /* 0x000000ffff287224 */ /* 0x000fe400078e0a0d */
[----:B------:R-:W-:Y:S02]  /*1470*/  IMAD.MOV R42, RZ, RZ, -R7 ;  /* 0x000000ffff2a7224 */ /* 0x000fe400078e0a07 */
[----:B------:R-:W-:Y:S01]  /*1480*/  IMAD R38, R3, R40, R17 ;  /* 0x0000002803267224 */ /* 0x000fe200078e0211 */
[----:B------:R-:W-:Y:S01]  /*1490*/  LOP3.LUT R17, R5, 0x98, RZ, 0xfc, !PT ;  /* 0x0000009805117812 */ /* 0x000fe200078efcff */
[----:B------:R-:W-:Y:S02]  /*14a0*/  @!P4 IMAD.IADD R36, R36, 0x1, -R3 ;  /* 0x000000012424c824 */ /* 0x000fe400078e0a03 */
[C---:B------:R-:W-:Y:S01]  /*14b0*/  IMAD R40, R3.reuse, R42, R19 ;  /* 0x0000002a03287224 */ /* 0x040fe200078e0213 */
[----:B------:R-:W-:Y:S01]  /*14c0*/  IABS R42, R17 ;  /* 0x00000011002a7213 */ /* 0x000fe20000000000 */
[--C-:B------:R-:W-:Y:S01]  /*14d0*/  @!P5 IMAD.IADD R24, R24, 0x1, -R3.reuse ;  /* 0x000000011818d824 */ /* 0x100fe200078e0a03 */
[----:B------:R-:W-:Y:S01]  /*14e0*/  ISETP.GT.U32.AND P4, PT, R3, R36, PT ;  /* 0x000000240300720c */ /* 0x000fe20003f84070 */
[----:B------:R-:W-:Y:S01]  /*14f0*/  @!P6 IMAD.IADD R34, R34, 0x1, -R3 ;  /* 0x000000012222e824 */ /* 0x000fe200078e0a03 */
[----:B------:R-:W-:Y:S01]  /*1500*/  LOP3.LUT R19, R5, 0xa0, RZ, 0xfc, !PT ;  /* 0x000000a005137812 */ /* 0x000fe200078efcff */
[----:B------:R-:W-:Y:S01]  /*1510*/  IMAD.HI.U32 R7, R6, R42, RZ ;  /* 0x0000002a06077227 */ /* 0x000fe200078e00ff */
[----:B------:R-:W-:-:S02]  /*1520*/  ISETP.GT.U32.AND P5, PT, R3, R24, PT ;  /* 0x000000180300720c */ /* 0x000fc40003fa4070 */
[----:B------:R-:W-:Y:S01]  /*1530*/  ISETP.GT.U32.AND P6, PT, R3, R34, PT ;  /* 0x000000220300720c */ /* 0x000fe20003fc4070 */
[----:B------:R-:W-:Y:S01]  /*1540*/  IMAD.MOV R7, RZ, RZ, -R7 ;  /* 0x000000ffff077224 */ /* 0x000fe200078e0a07 */
[----:B------:R-:W-:Y:S01]  /*1550*/  IABS R44, R19 ;  /* 0x00000013002c7213 */ /* 0x000fe20000000000 */
[----:B------:R-:W-:-:S04]  /*1560*/  IMAD.HI.U32 R13, R6, R46, RZ ;  /* 0x0000002e060d7227 */ /* 0x000fc800078e00ff */
[C---:B------:R-:W-:Y:S02]  /*1570*/  IMAD R42, R3.reuse, R7, R42 ;  /* 0x00000007032a7224 */ /* 0x040fe400078e022a */
[--C-:B------:R-:W-:Y:S01]  /*1580*/  @!P4 IMAD.IADD R36, R36, 0x1, -R3.reuse ;  /* 0x000000012424c824 */ /* 0x100fe200078e0a03 */
[C---:B------:R-:W-:Y:S01]  /*1590*/  ISETP.GT.U32.AND P4, PT, R3.reuse, R40, PT ;  /* 0x000000280300720c */ /* 0x040fe20003f84070 */
[--C-:B------:R-:W-:Y:S01]  /*15a0*/  @!P5 IMAD.IADD R24, R24, 0x1, -R3.reuse ;  /* 0x000000011818d824 */ /* 0x100fe200078e0a03 */
[C---:B------:R-:W-:Y:S01]  /*15b0*/  ISETP.GT.U32.AND P5, PT, R3.reuse, R42, PT ;  /* 0x0000002a0300720c */ /* 0x040fe20003fa4070 */
[----:B------:R-:W-:Y:S01]  /*15c0*/  @!P6 IMAD.IADD R34, R34, 0x1, -R3 ;  /* 0x000000012222e824 */ /* 0x000fe200078e0a03 */
[----:B------:R-:W-:Y:S01]  /*15d0*/  ISETP.GT.U32.AND P6, PT, R3, R38, PT ;  /* 0x000000260300720c */ /* 0x000fe20003fc4070 */
[----:B------:R-:W-:Y:S02]  /*15e0*/  IMAD.MOV R13, RZ, RZ, -R13 ;  /* 0x000000ffff0d7224 */ /* 0x000fe400078e0a0d */
[----:B------:R-:W-:-:S04]  /*15f0*/  IMAD.HI.U32 R7, R6, R44, RZ ;  /* 0x0000002c06077227 */ /* 0x000fc800078e00ff */
[C---:B------:R-:W-:Y:S02]  /*1600*/  IMAD R46, R3.reuse, R13, R46 ;  /* 0x0000000d032e7224 */ /* 0x040fe400078e022e */
[--C-:B------:R-:W-:Y:S02]  /*1610*/  @!P4 IMAD.IADD R40, R40, 0x1, -R3.reuse ;  /* 0x000000012828c824 */ /* 0x100fe400078e0a03 */
[--C-:B------:R-:W-:Y:S02]  /*1620*/  @!P5 IMAD.IADD R42, R42, 0x1, -R3.reuse ;  /* 0x000000012a2ad824 */ /* 0x100fe400078e0a03 */
[----:B------:R-:W-:Y:S01]  /*1630*/  @!P6 IMAD.IADD R38, R38, 0x1, -R3 ;  /* 0x000000012626e824 */ /* 0x000fe200078e0a03 */
[----:B------:R-:W-:Y:S01]  /*1640*/  ISETP.GT.U32.AND P5, PT, R3, R40, PT ;  /* 0x000000280300720c */ /* 0x000fe20003fa4070 */
[----:B------:R-:W-:Y:S01]  /*1650*/  IMAD.HI.U32 R15, R6, R48, RZ ;  /* 0x00000030060f7227 */ /* 0x000fe200078e00ff */
[----:B------:R-:W-:Y:S02]  /*1660*/  ISETP.GE.AND P6, PT, R21, RZ, PT ;  /* 0x000000ff1500720c */ /* 0x000fe40003fc6270 */
[----:B------:R-:W-:Y:S01]  /*1670*/  LOP3.LUT R21, R5, 0xb8, RZ, 0xfc, !PT ;  /* 0x000000b805157812 */ /* 0x000fe200078efcff */
[----:B------:R-:W-:Y:S01]  /*1680*/  IMAD.MOV R7, RZ, RZ, -R7 ;  /* 0x000000ffff077224 */ /* 0x000fe200078e0a07 */
[C---:B------:R-:W-:Y:S01]  /*1690*/  ISETP.GT.U32.AND P4, PT, R3.reuse, R38, PT ;  /* 0x000000260300720c */ /* 0x040fe20003f84070 */
[----:B------:R-:W-:Y:S01]  /*16a0*/  IMAD.MOV R15, RZ, RZ, -R15 ;  /* 0x000000ffff0f7224 */ /* 0x000fe200078e0a0f */
[----:B------:R-:W-:Y:S01]  /*16b0*/  IABS R50, R21 ;  /* 0x0000001500327213 */ /* 0x000fe20000000000 */
[----:B------:R-:W-:-:S02]  /*16c0*/  IMAD R44, R3, R7, R44 ;  /* 0x00000007032c7224 */ /* 0x000fc400078e022c */
[C---:B------:R-:W-:Y:S02]  /*16d0*/  IMAD R48, R3.reuse, R15, R48 ;  /* 0x0000000f03307224 */ /* 0x040fe400078e0230 */
[----:B------:R-:W-:Y:S01]  /*16e0*/  @!P5 IMAD.IADD R40, R40, 0x1, -R3 ;  /* 0x000000012828d824 */ /* 0x000fe200078e0a03 */
[----:B------:R-:W-:Y:S01]  /*16f0*/  ISETP.GT.U32.AND P5, PT, R3, R46, PT ;  /* 0x0000002e0300720c */ /* 0x000fe20003fa4070 */
[----:B------:R-:W-:-:S04]  /*1700*/  IMAD.HI.U32 R7, R6, R50, RZ ;  /* 0x0000003206077227 */ /* 0x000fc800078e00ff */
[----:B------:R-:W-:Y:S02]  /*1710*/  IMAD.MOV R15, RZ, RZ, -R7 ;  /* 0x000000ffff0f7224 */ /* 0x000fe400078e0a07 */
[----:B------:R-:W-:Y:S01]  /*1720*/  @!P3 IMAD.MOV R32, RZ, RZ, -R32 ;  /* 0x000000ffff20b224 */ /* 0x000fe200078e0a20 */
[C---:B------:R-:W-:Y:S01]  /*1730*/  ISETP.GT.U32.AND P3, PT, R3.reuse, R42, PT ;  /* 0x0000002a0300720c */ /* 0x040fe20003f64070 */
[----:B------:R-:W-:Y:S02]  /*1740*/  IMAD R50, R3, R15, R50 ;  /* 0x0000000f03327224 */ /* 0x000fe400078e0232 */
[----:B------:R-:W-:-:S04]  /*1750*/  IMAD.HI.U32 R7, R6, R52, RZ ;  /* 0x0000003406077227 */ /* 0x000fc800078e00ff */
[----:B------:R-:W-:Y:S01]  /*1760*/  @!P5 IMAD.IADD R46, R46, 0x1, -R3 ;  /* 0x000000012e2ed824 */ /* 0x000fe200078e0a03 */
[C---:B------:R-:W-:Y:S01]  /*1770*/  ISETP.GT.U32.AND P5, PT, R3.reuse, R50, PT ;  /* 0x000000320300720c */ /* 0x040fe20003fa4070 */
[----:B------:R-:W-:Y:S02]  /*1780*/  IMAD.MOV R7, RZ, RZ, -R7 ;  /* 0x000000ffff077224 */ /* 0x000fe400078e0a07 */
[--C-:B------:R-:W-:Y:S01]  /*1790*/  @!P4 IMAD.IADD R38, R38, 0x1, -R3.reuse ;  /* 0x000000012626c824 */ /* 0x100fe200078e0a03 */
[C---:B------:R-:W-:Y:S01]  /*17a0*/  ISETP.GT.U32.AND P4, PT, R3.reuse, R44, PT ;  /* 0x0000002c0300720c */ /* 0x040fe20003f84070 */
[C---:B------:R-:W-:Y:S02]  /*17b0*/  IMAD R52, R3.reuse, R7, R52 ;  /* 0x0000000703347224 */ /* 0x040fe400078e0234 */
[----:B------:R-:W-:Y:S01]  /*17c0*/  @!P3 IMAD.IADD R42, R42, 0x1, -R3 ;  /* 0x000000012a2ab824 */ /* 0x000fe200078e0a03 */
[----:B------:R-:W-:Y:S01]  /*17d0*/  ISETP.GT.U32.AND P3, PT, R3, R48, PT ;  /* 0x000000300300720c */ /* 0x000fe20003f64070 */
[----:B------:R-:W-:-:S04]  /*17e0*/  IMAD.HI.U32 R13, R6, R54, RZ ;  /* 0x00000036060d7227 */ /* 0x000fc800078e00ff */
[----:B------:R-:W-:Y:S01]  /*17f0*/  @!P5 IMAD.IADD R50, R50, 0x1, -R3 ;  /* 0x000000013232d824 */ /* 0x000fe200078e0a03 */
[----:B------:R-:W-:Y:S01]  /*1800*/  ISETP.GT.U32.AND P5, PT, R3, R52, PT ;  /* 0x000000340300720c */ /* 0x000fe20003fa4070 */
[----:B------:R-:W-:Y:S02]  /*1810*/  IMAD.MOV R13, RZ, RZ, -R13 ;  /* 0x000000ffff0d7224 */ /* 0x000fe400078e0a0d */
[--C-:B------:R-:W-:Y:S01]  /*1820*/  @!P4 IMAD.IADD R44, R44, 0x1, -R3.reuse ;  /* 0x000000012c2cc824 */ /* 0x100fe200078e0a03 */
[----:B------:R-:W-:Y:S01]  /*1830*/  ISETP.GE.AND P4, PT, R23, RZ, PT ;  /* 0x000000ff1700720c */ /* 0x000fe20003f86270 */
[----:B------:R-:W-:Y:S01]  /*1840*/  IMAD R54, R3, R13, R54 ;  /* 0x0000000d03367224 */ /* 0x000fe200078e0236 */
[----:B------:R-:W-:Y:S01]  /*1850*/  LOP3.LUT R23, R5, 0xd8, RZ, 0xfc, !PT ;  /* 0x000000d805177812 */ /* 0x000fe200078efcff */
[----:B------:R-:W-:Y:S01]  /*1860*/  @!P3 IMAD.IADD R48, R48, 0x1, -R3 ;  /* 0x000000013030b824 */ /* 0x000fe200078e0a03 */
[----:B------:R-:W-:Y:S01]  /*1870*/  ISETP.GE.AND P3, PT, R17, RZ, PT ;  /* 0x000000ff1100720c */ /* 0x000fe20003f66270 */
[----:B------:R-:W-:Y:S01]  /*1880*/  IMAD.HI.U32 R15, R6, R56, RZ ;  /* 0x00000038060f7227 */ /* 0x000fe200078e00ff */
[----:B------:R-:W-:-:S02]  /*1890*/  IABS R58, R23 ;  /* 0x00000017003a7213 */ /* 0x000fc40000000000 */
[----:B------:R-:W-:Y:S01]  /*18a0*/  LOP3.LUT R17, R5, 0xf8, RZ, 0xfc, !PT ;  /* 0x000000f805117812 */ /* 0x000fe200078efcff */
[----:B------:R-:W-:Y:S01]  /*18b0*/  @!P5 IMAD.IADD R52, R52, 0x1, -R3 ;  /* 0x000000013434d824 */ /* 0x000fe200078e0a03 */
[----:B------:R-:W-:Y:S01]  /*18c0*/  ISETP.GT.U32.AND P5, PT, R3, R54, PT ;  /* 0x000000360300720c */ /* 0x000fe20003fa4070 */
[----:B------:R-:W-:Y:S01]  /*18d0*/  IMAD.MOV R15, RZ, RZ, -R15 ;  /* 0x000000ffff0f7224 */ /* 0x000fe200078e0a0f */
[----:B------:R-:W-:Y:S01]  /*18e0*/  IABS R66, R17 ;  /* 0x0000001100427213 */ /* 0x000fe20000000000 */
[----:B------:R-:W-:-:S04]  /*18f0*/  IMAD.HI.U32 R5, R6, R58, RZ ;  /* 0x0000003a06057227 */ /* 0x000fc800078e00ff */
[----:B------:R-:W-:Y:S02]  /*1900*/  IMAD R56, R3, R15, R56 ;  /* 0x0000000f03387224 */ /* 0x000fe400078e0238 */
[----:B------:R-:W-:-:S04]  /*1910*/  IMAD.HI.U32 R7, R6, R60, RZ ;  /* 0x0000003c06077227 */ /* 0x000fc800078e00ff */
[----:B------:R-:W-:-:S04]  /*1920*/  IMAD.HI.U32 R13, R6, R62, RZ ;  /* 0x0000003e060d7227 */ /* 0x000fc800078e00ff */
[----:B------:R-:W-:-:S04]  /*1930*/  IMAD.HI.U32 R15, R6, R64, RZ ;  /* 0x00000040060f7227 */ /* 0x000fc800078e00ff */
[----:B------:R-:W-:Y:S02]  /*1940*/  IMAD.MOV R5, RZ, RZ, -R5 ;  /* 0x000000ffff057224 */ /* 0x000fe400078e0a05 */
[----:B------:R-:W-:Y:S01]  /*1950*/  @!P0 IMAD.MOV R34, RZ, RZ, -R34 ;  /* 0x000000ffff228224 */ /* 0x000fe200078e0a22 */
[C---:B------:R-:W-:Y:S01]  /*1960*/  ISETP.GT.U32.AND P0, PT, R3.reuse, R44, PT ;  /* 0x0000002c0300720c */ /* 0x040fe20003f04070 */
[----:B------:R-:W-:Y:S01]  /*1970*/  @!P2 IMAD.MOV R36, RZ, RZ, -R36 ;  /* 0x000000ffff24a224 */ /* 0x000fe200078e0a24 */
[----:B------:R-:W-:Y:S01]  /*1980*/  ISETP.GT.U32.AND P2, PT, R3, R46, PT ;  /* 0x0000002e0300720c */ /* 0x000fe20003f44070 */
[----:B------:R-:W-:-:S04]  /*1990*/  IMAD.HI.U32 R6, R6, R66, RZ ;  /* 0x0000004206067227 */ /* 0x000fc800078e00ff */
[C---:B------:R-:W-:Y:S02]  /*19a0*/  IMAD R58, R3.reuse, R5, R58 ;  /* 0x00000005033a7224 */ /* 0x040fe400078e023a */
[----:B------:R-:W-:Y:S02]  /*19b0*/  IMAD.MOV R5, RZ, RZ, -R6 ;  /* 0x000000ffff057224 */ /* 0x000fe400078e0a06 */
[----:B------:R-:W-:Y:S01]  /*19c0*/  @!P5 IMAD.IADD R54, R54, 0x1, -R3 ;  /* 0x000000013636d824 */ /* 0x000fe200078e0a03 */
[C---:B------:R-:W-:Y:S01]  /*19d0*/  ISETP.GT.U32.AND P5, PT, R3.reuse, R50, PT ;  /* 0x000000320300720c */ /* 0x040fe20003fa4070 */
[----:B------:R-:W-:Y:S02]  /*19e0*/  IMAD.MOV R7, RZ, RZ, -R7 ;  /* 0x000000ffff077224 */ /* 0x000fe400078e0a07 */
[----:B------:R-:W-:Y:S01]  /*19f0*/  IMAD.MOV.U32 R6, RZ, RZ, R24 ;  /* 0x000000ffff067224 */ /* 0x000fe200078e0018 */
[----:B------:R-:W-:Y:S01]  /*1a00*/  SHF.R.U32.HI R24, RZ, 0x1, R47 ;  /* 0x00000001ff187819 */ /* 0x000fe2000001162f */
[----:B------:R-:W-:-:S02]  /*1a10*/  IMAD R60, R3, R7, R60 ;  /* 0x00000007033c7224 */ /* 0x000fc400078e023c */
[----:B------:R-:W-:Y:S01]  /*1a20*/  @!P1 IMAD.MOV R6, RZ, RZ, -R6 ;  /* 0x000000ffff069224 */ /* 0x000fe200078e0a06 */
[C---:B------:R-:W-:Y:S01]  /*1a30*/  ISETP.GT.U32.AND P1, PT, R3.reuse, R48, PT ;  /* 0x000000300300720c */ /* 0x040fe20003f24070 */
[----:B------:R-:W-:Y:S01]  /*1a40*/  @!P3 IMAD.MOV R42, RZ, RZ, -R42 ;  /* 0x000000ffff2ab224 */ /* 0x000fe200078e0a2a */
[----:B------:R-:W-:Y:S01]  /*1a50*/  ISETP.GT.U32.AND P3, PT, R3, R56, PT ;  /* 0x000000380300720c */ /* 0x000fe20003f64070 */
[----:B------:R-:W-:Y:S01]  /*1a60*/  IMAD.MOV R15, RZ, RZ, -R15 ;  /* 0x000000ffff0f7224 */ /* 0x000fe200078e0a0f */
[----:B------:R-:W-:Y:S01]  /*1a70*/  LOP3.LUT R215, R215, R24, RZ, 0x3c, !PT ;  /* 0x00000018d7d77212 */ /* 0x000fe200078e3cff */
[----:B------:R-:W-:Y:S01]  /*1a80*/  @!P6 IMAD.MOV R38, RZ, RZ, -R38 ;  /* 0x000000ffff26e224 */ /* 0x000fe200078e0a26 */
[C---:B------:R-:W-:Y:S01]  /*1a90*/  ISETP.GT.U32.AND P6, PT, R3.reuse, R54, PT ;  /* 0x000000360300720c */ /* 0x040fe20003fc4070 */
[----:B------:R-:W-:Y:S01]  /*1aa0*/  @!P4 IMAD.MOV R40, RZ, RZ, -R40 ;  /* 0x000000ffff28c224 */ /* 0x000fe200078e0a28 */
[C---:B------:R-:W-:Y:S01]  /*1ab0*/  ISETP.GT.U32.AND P4, PT, R3.reuse, R52, PT ;  /* 0x000000340300720c */ /* 0x040fe20003f84070 */
[--C-:B------:R-:W-:Y:S01]  /*1ac0*/  @!P0 IMAD.IADD R44, R44, 0x1, -R3.reuse ;  /* 0x000000012c2c8824 */ /* 0x100fe200078e0a03 */
[C---:B------:R-:W-:Y:S01]  /*1ad0*/  ISETP.GT.U32.AND P0, PT, R3.reuse, R58, PT ;  /* 0x0000003a0300720c */ /* 0x040fe20003f04070 */
[----:B------:R-:W-:Y:S01]  /*1ae0*/  @!P2 IMAD.IADD R46, R46, 0x1, -R3 ;  /* 0x000000012e2ea824 */ /* 0x000fe200078e0a03 */
[C---:B------:R-:W-:Y:S01]  /*1af0*/  ISETP.GT.U32.AND P2, PT, R3.reuse, R60, PT ;  /* 0x0000003c0300720c */ /* 0x040fe20003f44070 */
[----:B------:R-:W-:-:S02]  /*1b00*/  IMAD R64, R3, R15, R64 ;  /* 0x0000000f03407224 */ /* 0x000fc400078e0240 */
[----:B------:R-:W-:Y:S02]  /*1b10*/  IMAD.MOV R13, RZ, RZ, -R13 ;  /* 0x000000ffff0d7224 */ /* 0x000fe400078e0a0d */
[--C-:B------:R-:W-:Y:S01]  /*1b20*/  @!P5 IMAD.IADD R50, R50, 0x1, -R3.reuse ;  /* 0x000000013232d824 */ /* 0x100fe200078e0a03 */
[C---:B------:R-:W-:Y:S01]  /*1b30*/  ISETP.GT.U32.AND P5, PT, R3.reuse, R64, PT ;  /* 0x000000400300720c */ /* 0x040fe20003fa4070 */
[C---:B------:R-:W-:Y:S02]  /*1b40*/  IMAD R62, R3.reuse, R13, R62 ;  /* 0x0000000d033e7224 */ /* 0x040fe400078e023e */
[C---:B------:R-:W-:Y:S02]  /*1b50*/  IMAD R66, R3.reuse, R5, R66 ;  /* 0x0000000503427224 */ /* 0x040fe400078e0242 */
[--C-:B------:R-:W-:Y:S01]  /*1b60*/  @!P1 IMAD.IADD R48, R48, 0x1, -R3.reuse ;  /* 0x0000000130309824 */ /* 0x100fe200078e0a03 */
[C---:B------:R-:W-:Y:S01]  /*1b70*/  ISETP.GT.U32.AND P1, PT, R3.reuse, R62, PT ;  /* 0x0000003e0300720c */ /* 0x040fe20003f24070 */
[--C-:B------:R-:W-:Y:S01]  /*1b80*/  @!P3 IMAD.IADD R56, R56, 0x1, -R3.reuse ;  /* 0x000000013838b824 */ /* 0x100fe200078e0a03 */
[----:B------:R-:W-:Y:S01]  /*1b90*/  ISETP.GT.U32.AND P3, PT, R3, R66, PT ;  /* 0x000000420300720c */ /* 0x000fe20003f64070 */
[--C-:B------:R-:W-:Y:S01]  /*1ba0*/  @!P4 IMAD.IADD R52, R52, 0x1, -R3.reuse ;  /* 0x000000013434c824 */ /* 0x100fe200078e0a03 */
[----:B------:R-:W-:Y:S01]  /*1bb0*/  ISETP.GE.AND P4, PT, R19, RZ, PT ;  /* 0x000000ff1300720c */ /* 0x000fe20003f86270 */
        /* <DEDUP_REMOVED lines=11> */
[C---:B------:R-:W-:Y:S01]  /*1c70*/  ISETP.GT.U32.AND P3, PT, R3.reuse, R56, PT ;  /* 0x000000380300720c */ /* 0x040fe20003f64070 */
[----:B------:R-:W-:Y:S01]  /*1c80*/  @!P4 IMAD.MOV R44, RZ, RZ, -R44 ;  /* 0x000000ffff2cc224 */ /* 0x000fe200078e0a2c */
[C---:B------:R-:W-:Y:S01]  /*1c90*/  ISETP.GT.U32.AND P4, PT, R3.reuse, R58, PT ;  /* 0x0000003a0300720c */ /* 0x040fe20003f84070 */
[----:B------:R-:W-:Y:S01]  /*1ca0*/  @!P6 IMAD.MOV R46, RZ, RZ, -R46 ;  /* 0x000000ffff2ee224 */ /* 0x000fe200078e0a2e */
[C---:B------:R-:W-:Y:S01]  /*1cb0*/  ISETP.GT.U32.AND P6, PT, R3.reuse, R64, PT ;  /* 0x000000400300720c */ /* 0x040fe20003fc4070 */
[----:B------:R-:W-:Y:S01]  /*1cc0*/  @!P0 IMAD.MOV R48, RZ, RZ, -R48 ;  /* 0x000000ffff308224 */ /* 0x000fe200078e0a30 */
[C---:B------:R-:W-:Y:S01]  /*1cd0*/  ISETP.GT.U32.AND P0, PT, R3.reuse, R60, PT ;  /* 0x0000003c0300720c */ /* 0x040fe20003f04070 */
[----:B------:R-:W-:Y:S01]  /*1ce0*/  @!P2 IMAD.MOV R50, RZ, RZ, -R50 ;  /* 0x000000ffff32a224 */ /* 0x000fe200078e0a32 */
[----:B------:R-:W-:Y:S01]  /*1cf0*/  ISETP.GT.U32.AND P2, PT, R3, R62, PT ;  /* 0x0000003e0300720c */ /* 0x000fe20003f44070 */
[----:B------:R-:W-:Y:S01]  /*1d00*/  @!P5 IMAD.MOV R54, RZ, RZ, -R54 ;  /* 0x000000ffff36d224 */ /* 0x000fe200078e0a36 */
[----:B------:R-:W-:Y:S01]  /*1d10*/  ISETP.GE.AND P5, PT, R33, RZ, PT ;  /* 0x000000ff2100720c */ /* 0x000fe20003fa6270 */
[----:B------:R-:W-:Y:S01]  /*1d20*/  @!P1 IMAD.MOV R52, RZ, RZ, -R52 ;  /* 0x000000ffff349224 */ /* 0x000fe200078e0a34 */
        /* <DEDUP_REMOVED lines=11> */
[----:B------:R-:W1:Y:S01]  /*1de0*/  LDC.64 R24, c[0x0][0x230] ;  /* 0x00008c00ff187b82 */ /* 0x000e620000000a00 */
[----:B------:R-:W-:Y:S01]  /*1df0*/  @!P5 IMAD.MOV R56, RZ, RZ, -R56 ;  /* 0x000000ffff38d224 */ /* 0x000fe200078e0a38 */
[----:B------:R-:W-:Y:S01]  /*1e00*/  ISETP.GE.AND P5, PT, R10, RZ, PT ;  /* 0x000000ff0a00720c */ /* 0x000fe20003fa6270 */
[----:B------:R-:W-:Y:S01]  /*1e10*/  @!P1 IMAD.IADD R66, R66, 0x1, -R3 ;  /* 0x0000000142429824 */ /* 0x000fe200078e0a03 */
[----:B------:R-:W-:Y:S01]  /*1e20*/  ISETP.NE.AND P1, PT, R45, RZ, PT ;  /* 0x000000ff2d00720c */ /* 0x000fe20003f25270 */
[----:B------:R-:W-:Y:S01]  /*1e30*/  @!P3 IMAD.MOV R58, RZ, RZ, -R58 ;  /* 0x000000ffff3ab224 */ /* 0x000fe200078e0a3a */
[----:B------:R-:W-:Y:S01]  /*1e40*/  ISETP.GE.AND P3, PT, R11, RZ, PT ;  /* 0x000000ff0b00720c */ /* 0x000fe20003f66270 */
[----:B------:R-:W-:Y:S01]  /*1e50*/  @!P4 IMAD.MOV R60, RZ, RZ, -R60 ;  /* 0x000000ffff3cc224 */ /* 0x000fe200078e0a3c */
[----:B------:R-:W-:Y:S01]  /*1e60*/  LOP3.LUT R3, RZ, R45, RZ, 0x33, !PT ;  /* 0x0000002dff037212 */ /* 0x000fe200078e33ff */
[----:B------:R-:W-:-:S02]  /*1e70*/  @!P6 IMAD.MOV R66, RZ, RZ, -R66 ;  /* 0x000000ffff42e224 */ /* 0x000fc400078e0a42 */
[----:B------:R-:W-:Y:S01]  /*1e80*/  @!P0 IMAD.MOV R62, RZ, RZ, -R62 ;  /* 0x000000ffff3e8224 */ /* 0x000fe200078e0a3e */
[C---:B------:R-:W-:Y:S01]  /*1e90*/  SEL R249, R3.reuse, R4, !P1 ;  /* 0x0000000403f97207 */ /* 0x040fe20004800000 */
[----:B------:R-:W-:Y:S01]  /*1ea0*/  @!P2 IMAD.MOV R64, RZ, RZ, -R64 ;  /* 0x000000ffff40a224 */ /* 0x000fe200078e0a40 */
[C---:B------:R-:W-:Y:S01]  /*1eb0*/  SEL R246, R3.reuse, R12, !P1 ;  /* 0x0000000c03f67207 */ /* 0x040fe20004800000 */
[----:B------:R-:W-:Y:S01]  /*1ec0*/  @!P5 IMAD.MOV R0, RZ, RZ, -R0 ;  /* 0x000000ffff00d224 */ /* 0x000fe200078e0a00 */
[----:B------:R-:W-:Y:S01]  /*1ed0*/  SEL R243, R3, R18, !P1 ;  /* 0x0000001203f37207 */ /* 0x000fe20004800000 */
[----:B------:R-:W-:Y:S01]  /*1ee0*/  IMAD R249, R249, UR8, RZ ;  /* 0x00000008f9f97c24 */ /* 0x000fe2000f8e02ff */
[C---:B------:R-:W-:Y:S01]  /*1ef0*/  SEL R242, R3.reuse, R20, !P1 ;  /* 0x0000001403f27207 */ /* 0x040fe20004800000 */
[----:B------:R-:W-:Y:S01]  /*1f00*/  @!P3 IMAD.MOV R2, RZ, RZ, -R2 ;  /* 0x000000ffff02b224 */ /* 0x000fe200078e0a02 */
[C---:B------:R-:W-:Y:S01]  /*1f10*/  SEL R241, R3.reuse, R22, !P1 ;  /* 0x0000001603f17207 */ /* 0x040fe20004800000 */
[----:B------:R-:W-:Y:S01]  /*1f20*/  IMAD R246, R246, UR8, RZ ;  /* 0x00000008f6f67c24 */ /* 0x000fe2000f8e02ff */
[----:B------:R-:W-:Y:S01]  /*1f30*/  SEL R247, R3, R8, !P1 ;  /* 0x0000000803f77207 */ /* 0x000fe20004800000 */
[----:B------:R-:W-:Y:S01]  /*1f40*/  IMAD.SHL.U32 R8, R41, 0x10, RZ ;  /* 0x0000001029087824 */ /* 0x000fe200078e00ff */
[C---:B------:R-:W-:Y:S01]  /*1f50*/  SEL R245, R3.reuse, R14, !P1 ;  /* 0x0000000e03f57207 */ /* 0x040fe20004800000 */
[C---:B-1----:R-:W-:Y:S01]  /*1f60*/  VIADD R5, R24.reuse, 0xffffffff ;  /* 0xffffffff18057836 */ /* 0x042fe20000000000 */
[C---:B------:R-:W-:Y:S01]  /*1f70*/  SEL R244, R3.reuse, R16, !P1 ;  /* 0x0000001003f47207 */ /* 0x040fe20004800000 */
[C---:B------:R-:W-:Y:S01]  /*1f80*/  VIADD R29, R24.reuse, 0xffffffc6 ;  /* 0xffffffc6181d7836 */ /* 0x040fe20000000000 */
        /* <DEDUP_REMOVED lines=13> */
[----:B------:R-:W-:Y:S01]  /*2060*/  VIADD R34, R24, 0xffffffdc ;  /* 0xffffffdc18227836 */ /* 0x000fe20000000000 */
[C---:B------:R-:W-:Y:S01]  /*2070*/  SEL R232, R3.reuse, R36, !P1 ;  /* 0x0000002403e87207 */ /* 0x040fe20004800000 */
[----:B------:R-:W-:Y:S01]  /*2080*/  IMAD R244, R244, UR8, RZ ;  /* 0x00000008f4f47c24 */ /* 0x000fe2000f8e02ff */
[C---:B------:R-:W-:Y:S01]  /*2090*/  SEL R231, R3.reuse, R6, !P1 ;  /* 0x0000000603e77207 */ /* 0x040fe20004800000 */
[C---:B------:R-:W-:Y:S01]  /*20a0*/  VIADD R6, R24.reuse, 0xfffffffe ;  /* 0xfffffffe18067836 */ /* 0x040fe20000000000 */
[C---:B------:R-:W-:Y:S01]  /*20b0*/  SEL R230, R3.reuse, R38, !P1 ;  /* 0x0000002603e67207 */ /* 0x040fe20004800000 */
[----:B------:R-:W-:Y:S01]  /*20c0*/  VIADD R38, R24, 0xffffffd8 ;  /* 0xffffffd818267836 */ /* 0x000fe20000000000 */
[C---:B------:R-:W-:Y:S01]  /*20d0*/  SEL R153, R3.reuse, R40, !P1 ;  /* 0x0000002803997207 */ /* 0x040fe20004800000 */
[----:B------:R-:W-:Y:S01]  /*20e0*/  IMAD R242, R242, UR8, RZ ;  /* 0x00000008f2f27c24 */ /* 0x000fe2000f8e02ff */
        /* <DEDUP_REMOVED lines=12> */
[----:B------:R-:W-:Y:S01]  /*21b0*/  SEL R18, R3, R54, !P1 ;  /* 0x0000003603127207 */ /* 0x000fe20004800000 */
        /* <DEDUP_REMOVED lines=13> */
[----:B------:R-:W-:Y:S01]  /*2290*/  ISETP.NE.AND P0, PT, R43, RZ, PT ;  /* 0x000000ff2b00720c */ /* 0x000fe20003f05270 */
[----:B------:R-:W-:Y:S01]  /*22a0*/  IMAD R23, R23, UR8, RZ ;  /* 0x0000000817177c24 */ /* 0x000fe2000f8e02ff */
[----:B------:R-:W-:Y:S01]  /*22b0*/  LOP3.LUT R3, RZ, R43, RZ, 0x33, !PT ;  /* 0x0000002bff037212 */ /* 0x000fe200078e33ff */
[----:B------:R-:W-:Y:S01]  /*22c0*/  VIADD R43, R24, 0xffffffd6 ;  /* 0xffffffd6182b7836 */ /* 0x000fe20000000000 */
[----:B------:R-:W-:Y:S01]  /*22d0*/  LOP3.LUT R16, R8, 0x70, RZ, 0xc0, !PT ;  /* 0x0000007008107812 */ /* 0x000fe200078ec0ff */
[----:B------:R-:W-:Y:S01]  /*22e0*/  IMAD R239, R239, UR8, RZ ;  /* 0x00000008efef7c24 */ /* 0x000fe2000f8e02ff */
[C---:B------:R-:W-:Y:S01]  /*22f0*/  SEL R250, R3.reuse, R0, !P0 ;  /* 0x0000000003fa7207 */ /* 0x040fe20004000000 */
[C---:B------:R-:W-:Y:S01]  /*2300*/  VIADD R0, R24.reuse, 0xfffffffd ;  /* 0xfffffffd18007836 */ /* 0x040fe20000000000 */
[----:B------:R-:W-:Y:S01]  /*2310*/  SEL R2, R3, R2, !P0 ;  /* 0x0000000203027207 */ /* 0x000fe20004000000 */
[C---:B------:R-:W-:Y:S01]  /*2320*/  VIADD R3, R24.reuse, 0xfffffffc ;  /* 0xfffffffc18037836 */ /* 0x040fe20000000000 */
[----:B------:R-:W-:Y:S01]  /*2330*/  ISETP.GE.U32.AND P0, PT, R5, 0x7fffffe0, PT ;  /* 0x7fffffe00500780c */ /* 0x000fe20003f06070 */
[----:B------:R-:W-:Y:S01]  /*2340*/  VIADD R5, R24, 0xffffffec ;  /* 0xffffffec18057836 */ /* 0x000fe20000000000 */
[----:B------:R-:W-:Y:S01]  /*2350*/  ISETP.GE.U32.AND P1, PT, R0, 0x7fffffde, PT ;  /* 0x7fffffde0000780c */ /* 0x000fe20003f26070 */
[C---:B------:R-:W-:Y:S01]  /*2360*/  VIADD R0, R24.reuse, 0xffffffed ;  /* 0xffffffed18007836 */ /* 0x040fe20000000000 */
[----:B------:R-:W-:Y:S01]  /*2370*/  ISETP.GE.U32.AND P3, PT, R3, 0x7fffffdd, PT ;  /* 0x7fffffdd0300780c */ /* 0x000fe20003f66070 */
[C---:B------:R-:W-:Y:S01]  /*2380*/  VIADD R3, R24.reuse, 0xffffffee ;  /* 0xffffffee18037836 */ /* 0x040fe20000000000 */
[----:B------:R-:W-:Y:S01]  /*2390*/  ISETP.GE.U32.AND P2, PT, R5, 0x7fffffcd, PT ;  /* 0x7fffffcd0500780c */ /* 0x000fe20003f46070 */
[----:B------:R-:W-:Y:S01]  /*23a0*/  VIADD R5, R24, 0xffffffe6 ;  /* 0xffffffe618057836 */ /* 0x000fe20000000000 */
[----:B------:R-:W-:Y:S01]  /*23b0*/  ISETP.GE.U32.AND P5, PT, R0, 0x7fffffce, PT ;  /* 0x7fffffce0000780c */ /* 0x000fe20003fa6070 */
[----:B------:R-:W-:Y:S01]  /*23c0*/  VIADD R0, R24, 0xffffffef ;  /* 0xffffffef18007836 */ /* 0x000fe20000000000 */
[----:B------:R-:W-:Y:S01]  /*23d0*/  SEL R54, RZ, 0x1, P2 ;  /* 0x00000001ff367807 */ /* 0x000fe20001000000 */
[-C--:B------:R-:W-:Y:S01]  /*23e0*/  IMAD R251, R2, R25.reuse, RZ ;  /* 0x0000001902fb7224 */ /* 0x080fe200078e02ff */
[----:B------:R-:W-:Y:S01]  /*23f0*/  ISETP.GE.U32.AND P2, PT, R3, 0x7fffffcf, PT ;  /* 0x7fffffcf0300780c */ /* 0x000fe20003f46070 */
[----:B------:R-:W-:Y:S01]  /*2400*/  VIADD R3, R24, 0xffffffe8 ;  /* 0xffffffe818037836 */ /* 0x000fe20000000000 */
[----:B------:R-:W-:Y:S01]  /*2410*/  SEL R55, RZ, 0x1fffe, P5 ;  /* 0x0001fffeff377807 */ /* 0x000fe20002800000 */
[----:B------:R-:W-:Y:S01]  /*2420*/  IMAD R250, R250, R25, RZ ;  /* 0x00000019fafa7224 */ /* 0x000fe200078e02ff */
[----:B------:R-:W-:Y:S01]  /*2430*/  ISETP.GE.U32.AND P5, PT, R0, 0x7fffffd0, PT ;  /* 0x7fffffd00000780c */ /* 0x000fe20003fa6070 */
[----:B------:R-:W-:Y:S01]  /*2440*/  VIADD R0, R24, 0xffffffe9 ;  /* 0xffffffe918007836 */ /* 0x000fe20000000000 */
[----:B------:R-:W-:Y:S01]  /*2450*/  SEL R52, RZ, 0x4, P2 ;  /* 0x00000004ff347807 */ /* 0x000fe20001000000 */
[----:B------:R-:W-:Y:S01]  /*2460*/  IMAD.SHL.U32 R210, R250, 0x4, RZ ;  /* 0x00000004fad27824 */ /* 0x000fe200078e00ff */
[----:B------:R-:W-:Y:S01]  /*2470*/  ISETP.GE.U32.AND P2, PT, R3, 0x7fffffc9, PT ;  /* 0x7fffffc90300780c */ /* 0x000fe20003f46070 */
[----:B------:R-:W-:Y:S01]  /*2480*/  VIADD R3, R24, 0xffffffea ;  /* 0xffffffea18037836 */ /* 0x000fe20000000000 */
[----:B------:R-:W-:Y:S01]  /*2490*/  SEL R53, RZ, 0x7fff8, P5 ;  /* 0x0007fff8ff357807 */ /* 0x000fe20002800000 */
[----:B------:R-:W-:Y:S01]  /*24a0*/  IMAD.SHL.U32 R209, R251, 0x4, RZ ;  /* 0x00000004fbd17824 */ /* 0x000fe200078e00ff */
[----:B------:R-:W-:Y:S01]  /*24b0*/  ISETP.GE.U32.AND P5, PT, R0, 0x7fffffca, PT ;  /* 0x7fffffca0000780c */ /* 0x000fe20003fa6070 */
[C---:B------:R-:W-:Y:S01]  /*24c0*/  VIADD R0, R24.reuse, 0xffffffeb ;  /* 0xffffffeb18007836 */ /* 0x040fe20000000000 */
[----:B------:R-:W-:Y:S01]  /*24d0*/  SEL R58, RZ, 0x1, P2 ;  /* 0x00000001ff3a7807 */ /* 0x000fe20001000000 */
[----:B------:R-:W-:Y:S01]  /*24e0*/  IMAD R16, R213, 0x80, R16 ;  /* 0x00000080d5107824 */ /* 0x000fe200078e0210 */
[----:B------:R-:W-:Y:S01]  /*24f0*/  ISETP.GE.U32.AND P2, PT, R3, 0x7fffffcb, PT ;  /* 0x7fffffcb0300780c */ /* 0x000fe20003f46070 */
[----:B------:R-:W-:Y:S01]  /*2500*/  VIADD R3, R24, 0xffffffe4 ;  /* 0xffffffe418037836 */ /* 0x000fe20000000000 */
[----:B------:R-:W-:Y:S01]  /*2510*/  SEL R59, RZ, 0x1fffe, P5 ;  /* 0x0001fffeff3b7807 */ /* 0x000fe20002800000 */
[----:B------:R-:W-:Y:S01]  /*2520*/  VIADD R234, R16, UR12 ;  /* 0x0000000c10ea7c36 */ /* 0x000fe20008000000 */
[----:B------:R-:W-:Y:S01]  /*2530*/  ISETP.GE.U32.AND P5, PT, R0, 0x7fffffcc, PT ;  /* 0x7fffffcc0000780c */ /* 0x000fe20003fa6070 */
[C---:B------:R-:W-:Y:S01]  /*2540*/  VIADD R0, R24.reuse, 0xffffffe5 ;  /* 0xffffffe518007836 */ /* 0x040fe20000000000 */
[----:B------:R-:W-:Y:S01]  /*2550*/  SEL R56, RZ, 0x4, P2 ;  /* 0x00000004ff387807 */ /* 0x000fe20001000000 */
[C---:B------:R-:W-:Y:S01]  /*2560*/  VIADD R25, R24.reuse, 0xffffffca ;  /* 0xffffffca18197836 */ /* 0x040fe20000000000 */
[----:B------:R-:W-:Y:S01]  /*2570*/  ISETP.GE.U32.AND P2, PT, R3, 0x7fffffc5, PT ;  /* 0x7fffffc50300780c */ /* 0x000fe20003f46070 */
[----:B------:R-:W-:Y:S01]  /*2580*/  VIADD R3, R24, 0xffffffe7 ;  /* 0xffffffe718037836 */ /* 0x000fe20000000000 */
[----:B------:R-:W-:Y:S01]  /*2590*/  SEL R57, RZ, 0x7fff8, P5 ;  /* 0x0007fff8ff397807 */ /* 0x000fe20002800000 */
[----:B------:R-:W-:Y:S01]  /*25a0*/  IMAD.IADD R58, R58, 0x1, R59 ;  /* 0x000000013a3a7824 */ /* 0x000fe200078e023b */
[----:B------:R-:W-:Y:S01]  /*25b0*/  ISETP.GE.U32.AND P5, PT, R0, 0x7fffffc6, PT ;  /* 0x7fffffc60000780c */ /* 0x000fe20003fa6070 */
[----:B------:R-:W-:Y:S01]  /*25c0*/  VIADD R0, R24, 0xffffffe1 ;  /* 0xffffffe118007836 */ /* 0x000fe20000000000 */
[----:B------:R-:W-:Y:S01]  /*25d0*/  SEL R62, RZ, 0x1, P2 ;  /* 0x00000001ff3e7807 */ /* 0x000fe20001000000 */
[----:B------:R-:W-:Y:S01]  /*25e0*/  IMAD.IADD R54, R54, 0x1, R55 ;  /* 0x0000000136367824 */ /* 0x000fe200078e0237 */
[----:B------:R-:W-:Y:S01]  /*25f0*/  SEL R63, RZ, 0x1fffe, P5 ;  /* 0x0001fffeff3f7807 */ /* 0x000fe20002800000 */
[----:B------:R-:W-:Y:S01]  /*2600*/  IMAD R21, R21, UR8, RZ ;  /* 0x0000000815157c24 */ /* 0x000fe2000f8e02ff */
[----:B------:R-:W-:Y:S01]  /*2610*/  ISETP.GE.U32.AND P5, PT, R3, 0x7fffffc8, PT ;  /* 0x7fffffc80300780c */ /* 0x000fe20003fa6070 */
[C---:B------:R-:W-:Y:S01]  /*2620*/  VIADD R3, R24.reuse, 0xffffffe2 ;  /* 0xffffffe218037836 */ /* 0x040fe20000000000 */
[----:B------:R-:W-:Y:S01]  /*2630*/  ISETP.GE.U32.AND P2, PT, R5, 0x7fffffc7, PT ;  /* 0x7fffffc70500780c */ /* 0x000fe20003f46070 */
[----:B------:R-:W-:Y:S01]  /*2640*/  VIADD R5, R24, 0xfffffffa ;  /* 0xfffffffa18057836 */ /* 0x000fe20000000000 */
[----:B------:R-:W-:Y:S01]  /*2650*/  ISETP.GE.U32.AND P6, PT, R0, 0x7fffffc2, PT ;  /* 0x7fffffc20000780c */ /* 0x000fe20003fc6070 */
[----:B------:R-:W-:Y:S01]  /*2660*/  VIADD R0, R24, 0xffffffe3 ;  /* 0xffffffe318007836 */ /* 0x000fe20000000000 */
[----:B------:R-:W-:Y:S01]  /*2670*/  SEL R60, RZ, 0x4, P2 ;  /* 0x00000004ff3c7807 */ /* 0x000fe20001000000 */
[----:B------:R-:W-:Y:S01]  /*2680*/  IMAD.IADD R62, R62, 0x1, R63 ;  /* 0x000000013e3e7824 */ /* 0x000fe200078e023f */
[----:B------:R-:W-:Y:S01]  /*2690*/  ISETP.GE.U32.AND P2, PT, R3, 0x7fffffc3, PT ;  /* 0x7fffffc30300780c */ /* 0x000fe20003f46070 */
[----:B------:R-:W-:Y:S01]  /*26a0*/  IMAD R237, R237, UR8, RZ ;  /* 0x00000008eded7c24 */ /* 0x000fe2000f8e02ff */
[----:B------:R-:W1:Y:S01]  /*26b0*/  LDC.64 R2, c[0x0][0x238] ;  /* 0x00008e00ff027b82 */ /* 0x000e620000000a00 */
[----:B------:R-:W-:Y:S01]  /*26c0*/  SEL R61, RZ, 0x7fff8, P5 ;  /* 0x0007fff8ff3d7807 */ /* 0x000fe20002800000 */
[----:B------:R-:W-:Y:S01]  /*26d0*/  IMAD R19, R19, UR8, RZ ;  /* 0x0000000813137c24 */ /* 0x000fe2000f8e02ff */
[----:B------:R-:W-:Y:S01]  /*26e0*/  ISETP.GE.U32.AND P5, PT, R0, 0x7fffffc4, PT ;  /* 0x7fffffc40000780c */ /* 0x000fe20003fa6070 */
[----:B------:R-:W-:Y:S01]  /*26f0*/  VIADD R0, R24, 0xfffffffb ;  /* 0xfffffffb18007836 */ /* 0x000fe20000000000 */
[----:B------:R-:W-:Y:S01]  /*2700*/  SEL R64, RZ, 0x4, P2 ;  /* 0x00000004ff407807 */ /* 0x000fe20001000000 */
[----:B------:R-:W-:Y:S01]  /*2710*/  IMAD R235, R235, UR8, RZ ;  /* 0x00000008ebeb7c24 */ /* 0x000fe2000f8e02ff */
[----:B------:R-:W-:Y:S01]  /*2720*/  IADD3 R226, P2, R210, UR6, RZ ;  /* 0x00000006d2e27c10 */ /* 0x000fe2000ff5e0ff */
[----:B------:R-:W-:Y:S01]  /*2730*/  IMAD R17, R17, UR8, RZ ;  /* 0x0000000811117c24 */ /* 0x000fe2000f8e02ff */
[----:B------:R-:W-:Y:S01]  /*2740*/  SEL R65, RZ, 0x7fff8, P5 ;  /* 0x0007fff8ff417807 */ /* 0x000fe20002800000 */
[----:B------:R-:W-:Y:S01]  /*2750*/  IMAD R232, R232, UR8, RZ ;  /* 0x00000008e8e87c24 */ /* 0x000fe2000f8e02ff */
[----:B------:R-:W-:Y:S01]  /*2760*/  IADD3 R92, P5, R209, UR6, RZ ;  /* 0x00000006d15c7c10 */ /* 0x000fe2000ffbe0ff */
[----:B------:R-:W-:Y:S01]  /*2770*/  IMAD R13, R13, UR8, RZ ;  /* 0x000000080d0d7c24 */ /* 0x000fe2000f8e02ff */
[----:B------:R-:W-:Y:S01]  /*2780*/  ISETP.GE.U32.AND P4, PT, R6, 0x7fffffdf, PT ;  /* 0x7fffffdf0600780c */ /* 0x000fe20003f86070 */
[----:B------:R-:W-:Y:S01]  /*2790*/  IMAD R230, R230, UR8, RZ ;  /* 0x00000008e6e67c24 */ /* 0x000fe2000f8e02ff */
[----:B------:R-:W-:Y:S01]  /*27a0*/  LEA.HI.X.SX32 R227, R250, UR7, 0x2, P2 ;  /* 0x00000007fae37c11 */ /* 0x000fe200090f16ff */
[----:B------:R-:W-:Y:S01]  /*27b0*/  IMAD R7, R7, UR8, RZ ;  /* 0x0000000807077c24 */ /* 0x000fe2000f8e02ff */
[----:B------:R-:W-:Y:S01]  /*27c0*/  ISETP.GE.U32.AND P2, PT, R0, 0x7fffffdc, PT ;  /* 0x7fffffdc0000780c */ /* 0x000fe20003f46070 */
[C---:B------:R-:W-:Y:S01]  /*27d0*/  VIADD R0, R24.reuse, 0xfffffff9 ;  /* 0xfffffff918007836 */ /* 0x040fe20000000000 */
[----:B------:R-:W-:Y:S01]  /*27e0*/  LEA.HI.X.SX32 R93, R251, UR7, 0x2, P5 ;  /* 0x00000007fb5d7c11 */ /* 0x000fe2000a8f16ff */
[----:B------:R-:W-:Y:S01]  /*27f0*/  @!PT LDS RZ, [RZ] ;  /* 0x00000000fffff984 */ /* 0x000fe20000000800 */
[----:B------:R-:W-:Y:S01]  /*2800*/  @!PT LDS RZ, [RZ] ;  /* 0x00000000fffff984 */ /* 0x000fe20000000800 */
[----:B------:R-:W-:Y:S01]  /*2810*/  @!PT LDS RZ, [RZ] ;  /* 0x00000000fffff984 */ /* 0x000fe20000000800 */
[----:B------:R2:W-:Y:S01]  /*2820*/  LDGSTS.E [R234], desc[UR16][R226.64], !P0 ;  /* 0x00000000e2ea7fae */ /* 0x0005e2000c121850 */
[----:B------:R-:W-:Y:S01]  /*2830*/  ISETP.GE.U32.AND P5, PT, R5, 0x7fffffdb, PT ;  /* 0x7fffffdb0500780c */ /* 0x000fe20003fa6070 */
[----:B------:R-:W-:Y:S01]  /*2840*/  VIADD R5, R24, 0xfffffff7 ;  /* 0xfffffff718057836 */ /* 0x000fe20000000000 */
[----:B------:R-:W-:Y:S01]  /*2850*/  LOP3.LUT R8, R16, 0x10, RZ, 0x3c, !PT ;  /* 0x0000001010087812 */ /* 0x000fe200078e3cff */
[----:B------:R3:W-:Y:S01]  /*2860*/  LDGSTS.E [R234+0x8000], desc[UR16][R92.64], !P0 ;  /* 0x080000005cea7fae */ /* 0x0007e2000c121850 */
[----:B-1----:R-:W-:Y:S01]  /*2870*/  IMAD.SHL.U32 R6, R2, 0x2, RZ ;  /* 0x0000000202067824 */ /* 0x002fe200078e00ff */
[----:B------:R-:W-:Y:S01]  /*2880*/  ISETP.GE.U32.AND P0, PT, R0, 0x7fffffda, PT ;  /* 0x7fffffda0000780c */ /* 0x000fe20003f06070 */
[----:B------:R-:W-:Y:S01]  /*2890*/  IMAD.WIDE R94, R2, 0x4, R226 ;  /* 0x00000004025e7825 */ /* 0x000fe200078e02e2 */
[----:B------:R-:W-:-:S02]  /*28a0*/  SEL R66, RZ, 0x1fffe, P6 ;  /* 0x0001fffeff427807 */ /* 0x000fc40003000000 */
[----:B------:R1:W-:Y:S01]  /*28b0*/  STL [R1+0x674], R6 ;  /* 0x0006740601007387 */ /* 0x0003e20000100800 */
[----:B------:R-:W-:Y:S01]  /*28c0*/  IMAD.WIDE R96, R2, 0x4, R92 ;  /* 0x0000000402607825 */ /* 0x000fe200078e025c */
[----:B------:R-:W-:Y:S02]  /*28d0*/  LOP3.LUT R58, R58, 0x3, RZ, 0xc0, !PT ;  /* 0x000000033a3a7812 */ /* 0x000fe400078ec0ff */
[----:B------:R4:W-:Y:S01]  /*28e0*/  LDGSTS.E [R234+0x4], desc[UR16][R94.64], !P4 ;  /* 0x000040005eea7fae */ /* 0x0009e2000e121850 */
[----:B------:R-:W-:Y:S01]  /*28f0*/  VIADD R0, R24, 0xfffffff8 ;  /* 0xfffffff818007836 */ /* 0x000fe20000000000 */
[----:B------:R-:W-:Y:S01]  /*2900*/  IADD3 R56, R58, R57, R56 ;  /* 0x000000393a387210 */ /* 0x000fe20007ffe038 */
[----:B------:R-:W-:Y:S01]  /*2910*/  IMAD R14, R2, 0x3, RZ ;  /* 0x00000003020e7824 */ /* 0x000fe200078e02ff */
[----:B------:R5:W-:Y:S01]  /*2920*/  LDGSTS.E [R234+0x8004], desc[UR16][R96.64], !P4 ;  /* 0x0800400060ea7fae */ /* 0x000be2000e121850 */
[----:B------:R-:W-:Y:S01]  /*2930*/  IMAD.WIDE R98, R6, 0x4, R226 ;  /* 0x0000000406627825 */ /* 0x000fe200078e02e2 */
[----:B------:R-:W-:-:S02]  /*2940*/  ISETP.GE.U32.AND P4, PT, R0, 0x7fffffd9, PT ;  /* 0x7fffffd90000780c */ /* 0x000fc40003f86070 */
[----:B------:R-:W-:Y:S01]  /*2950*/  STL [R1+0x670], R14 ;  /* 0x0006700e01007387 */ /* 0x000fe20000100800 */
[----:B------:R-:W-:Y:S01]  /*2960*/  IMAD.WIDE R100, R6, 0x4, R92 ;  /* 0x0000000406647825 */ /* 0x000fe200078e025c */
[----:B------:R-:W-:Y:S02]  /*2970*/  LOP3.LUT R62, R62, 0x3, RZ, 0xc0, !PT ;  /* 0x000000033e3e7812 */ /* 0x000fe400078ec0ff */
[----:B------:R5:W-:Y:S01]  /*2980*/  LDGSTS.E [R234+0x8], desc[UR16][R98.64], !P1 ;  /* 0x0000800062ea7fae */ /* 0x000be2000c921850 */
[----:B------:R-:W-:Y:S01]  /*2990*/  IMAD.WIDE R102, R14, 0x4, R226 ;  /* 0x000000040e667825 */ /* 0x000fe200078e02e2 */
[----:B------:R-:W-:Y:S02]  /*29a0*/  IADD3 R60, R62, R61, R60 ;  /* 0x0000003d3e3c7210 */ /* 0x000fe40007ffe03c */
[----:B------:R5:W-:Y:S01]  /*29b0*/  LDGSTS.E [R234+0x8008], desc[UR16][R100.64], !P1 ;  /* 0x0800800064ea7fae */ /* 0x000be2000c921850 */
[----:B------:R-:W-:Y:S01]  /*29c0*/  IMAD.WIDE R104, R14, 0x4, R92 ;  /* 0x000000040e687825 */ /* 0x000fe200078e025c */
[----:B------:R-:W-:-:S02]  /*29d0*/  ISETP.GE.U32.AND P1, PT, R5, 0x7fffffd8, PT ;  /* 0x7fffffd80500780c */ /* 0x000fc40003f26070 */
[----:B------:R5:W-:Y:S01]  /*29e0*/  LDGSTS.E [R234+0xc], desc[UR16][R102.64], !P3 ;  /* 0x0000c00066ea7fae */ /* 0x000be2000d921850 */
[----:B-1----:R-:W-:Y:S01]  /*29f0*/  IMAD.SHL.U32 R6, R2, 0x4, RZ ;  /* 0x0000000402067824 */ /* 0x002fe200078e00ff */
[----:B------:R-:W-:Y:S01]  /*2a00*/  LOP3.LUT R54, R54, 0x3, RZ, 0xc0, !PT ;  /* 0x0000000336367812 */ /* 0x000fe200078ec0ff */
[----:B------:R-:W-:Y:S01]  /*2a10*/  VIADD R0, R24, 0xfffffff6 ;  /* 0xfffffff618007836 */ /* 0x000fe20000000000 */
[----:B------:R1:W-:Y:S01]  /*2a20*/  LDGSTS.E [R234+0x800c], desc[UR16][R104.64], !P3 ;  /* 0x0800c00068ea7fae */ /* 0x0003e2000d921850 */
[----:B------:R-:W-:Y:S01]  /*2a30*/  VIADD R229, R8, UR12 ;  /* 0x0000000c08e57c36 */ /* 0x000fe20008000000 */
[----:B------:R-:W-:Y:S01]  /*2a40*/  LOP3.LUT R8, R16, 0x20, RZ, 0x3c, !PT ;  /* 0x0000002010087812 */ /* 0x000fe200078e3cff */
[----:B------:R-:W-:Y:S01]  /*2a50*/  IMAD.WIDE R106, R6, 0x4, R226 ;  /* 0x00000004066a7825 */ /* 0x000fe200078e02e2 */
[----:B------:R-:W-:Y:S01]  /*2a60*/  ISETP.GE.U32.AND P3, PT, R0, 0x7fffffd7, PT ;  /* 0x7fffffd70000780c */ /* 0x000fe20003f66070 */
[----:B------:R2:W-:Y:S01]  /*2a70*/  STL [R1+0x60c], R6 ;  /* 0x00060c0601007387 */ /* 0x0005e20000100800 */
[----:B------:R-:W-:Y:S01]  /*2a80*/  IADD3 R52, R54, R53, R52 ;  /* 0x0000003536347210 */ /* 0x000fe20007ffe034 */
[----:B------:R-:W-:-:S02]  /*2a90*/  IMAD.WIDE R108, R6, 0x4, R92 ;  /* 0x00000004066c7825 */ /* 0x000fc400078e025c */
[----:B------:R1:W-:Y:S02]  /*2aa0*/  LDGSTS.E [R229], desc[UR16][R106.64], !P2 ;  /* 0x000000006ae57fae */ /* 0x0003e4000d121850 */
[----:B------:R-:W-:Y:S02]  /*2ab0*/  VIADD R0, R24, 0xfffffff5 ;  /* 0xfffffff518007836 */ /* 0x000fe40000000000 */
[C---:B------:R-:W-:Y:S01]  /*2ac0*/  IMAD R5, R2.reuse, 0x5, RZ ;  /* 0x0000000502057824 */ /* 0x040fe200078e02ff */
[----:B------:R1:W-:Y:S01]  /*2ad0*/  LDGSTS.E [R229+0x8000], desc[UR16][R108.64], !P2 ;  /* 0x080000006ce57fae */ /* 0x0003e2000d121850 */
[----:B--2---:R-:W-:Y:S01]  /*2ae0*/  IMAD R6, R2, 0x6, RZ ;  /* 0x0000000602067824 */ /* 0x004fe200078e02ff */
[----:B------:R-:W-:Y:S01]  /*2af0*/  ISETP.GE.U32.AND P2, PT, R0, 0x7fffffd6, PT ;  /* 0x7fffffd60000780c */ /* 0x000fe20003f46070 */
[C---:B------:R-:W-:Y:S01]  /*2b00*/  IMAD.WIDE R110, R5.reuse, 0x4, R226 ;  /* 0x00000004056e7825 */ /* 0x040fe200078e02e2 */
[----:B------:R2:W-:Y:S03]  /*2b10*/  STL [R1+0x66c], R5 ;  /* 0x00066c0501007387 */ /* 0x0005e60000100800 */
[----:B------:R-:W-:Y:S01]  /*2b20*/  IMAD.WIDE R112, R5, 0x4, R92 ;  /* 0x0000000405707825 */ /* 0x000fe200078e025c */
[----:B------:R1:W-:Y:S03]  /*2b30*/  LDGSTS.E [R229+0x4], desc[UR16][R110.64], !P5 ;  /* 0x000040006ee57fae */ /* 0x0003e6000e921850 */
[----:B------:R-:W-:Y:S01]  /*2b40*/  VIADD R0, R24, 0xfffffff4 ;  /* 0xfffffff418007836 */ /* 0x000fe20000000000 */
[----:B------:R1:W-:Y:S01]  /*2b50*/  LDGSTS.E [R229+0x8004], desc[UR16][R112.64], !P5 ;  /* 0x0800400070e57fae */ /* 0x0003e2000e921850 */
[----:B------:R-:W-:-:S02]  /*2b60*/  IMAD R14, R2, 0x7, RZ ;  /* 0x00000007020e7824 */ /* 0x000fc400078e02ff */
[----:B------:R-:W-:Y:S01]  /*2b70*/  IMAD.WIDE R114, R6, 0x4, R226 ;  /* 0x0000000406727825 */ /* 0x000fe200078e02e2 */
[----:B------:R3:W-:Y:S01]  /*2b80*/  STL [R1+0x668], R6 ;  /* 0x0006680601007387 */ /* 0x0007e20000100800 */
[----:B------:R-:W-:Y:S02]  /*2b90*/  ISETP.GE.U32.AND P5, PT, R0, 0x7fffffd5, PT ;  /* 0x7fffffd50000780c */ /* 0x000fe40003fa6070 */
[----:B------:R-:W-:Y:S01]  /*2ba0*/  IMAD.WIDE R116, R6, 0x4, R92 ;  /* 0x0000000406747825 */ /* 0x000fe200078e025c */
[----:B------:R1:W-:Y:S03]  /*2bb0*/  LDGSTS.E [R229+0x8], desc[UR16][R114.64], !P0 ;  /* 0x0000800072e57fae */ /* 0x0003e6000c121850 */
[C---:B------:R-:W-:Y:S01]  /*2bc0*/  IMAD.WIDE R118, R14.reuse, 0x4, R226 ;  /* 0x000000040e767825 */ /* 0x040fe200078e02e2 */
[----:B------:R1:W-:Y:S03]  /*2bd0*/  LDGSTS.E [R229+0x8008], desc[UR16][R116.64], !P0 ;  /* 0x0800800074e57fae */ /* 0x0003e6000c121850 */
[----:B------:R-:W-:Y:S01]  /*2be0*/  IMAD.WIDE R120, R14, 0x4, R92 ;  /* 0x000000040e787825 */ /* 0x000fe200078e025c */
[----:B------:R1:W-:Y:S03]  /*2bf0*/  LDGSTS.E [R229+0xc], desc[UR16][R118.64], !P4 ;  /* 0x0000c00076e57fae */ /* 0x0003e6000e121850 */
[----:B--2---:R-:W-:Y:S01]  /*2c00*/  VIADD R5, R24, 0xfffffff3 ;  /* 0xfffffff318057836 */ /* 0x004fe20000000000 */
[----:B------:R2:W-:Y:S01]  /*2c10*/  LDGSTS.E [R229+0x800c], desc[UR16][R120.64], !P4 ;  /* 0x0800c00078e57fae */ /* 0x0005e2000e121850 */
[----:B---3--:R-:W-:-:S02]  /*2c20*/  IMAD.SHL.U32 R6, R2, 0x8, RZ ;  /* 0x0000000802067824 */ /* 0x008fc400078e00ff */
[----:B------:R-:W-:Y:S01]  /*2c30*/  VIADD R0, R24, 0xfffffff2 ;  /* 0xfffffff218007836 */ /* 0x000fe20000000000 */
[----:B------:R-:W-:Y:S01]  /*2c40*/  ISETP.GE.U32.AND P0, PT, R5, 0x7fffffd4, PT ;  /* 0x7fffffd40500780c */ /* 0x000fe20003f06070 */
[----:B------:R-:W-:Y:S01]  /*2c50*/  VIADD R228, R8, UR12 ;  /* 0x0000000c08e47c36 */ /* 0x000fe20008000000 */
[----:B------:R3:W-:Y:S01]  /*2c60*/  STL [R1+0x664], R14 ;  /* 0x0006640e01007387 */ /* 0x0007e20000100800 */
[----:B------:R-:W-:Y:S01]  /*2c70*/  IMAD.WIDE R122, R6, 0x4, R226 ;  /* 0x00000004067a7825 */ /* 0x000fe200078e02e2 */
[----:B------:R-:W-:Y:S02]  /*2c80*/  ISETP.GE.U32.AND P4, PT, R0, 0x7fffffd3, PT ;  /* 0x7fffffd30000780c */ /* 0x000fe40003f86070 */
[----:B------:R4:W-:Y:S01]  /*2c90*/  STL [R1+0x660], R6 ;  /* 0x0006600601007387 */ /* 0x0009e20000100800 */
[----:B------:R-:W-:Y:S01]  /*2ca0*/  IMAD.WIDE R124, R6, 0x4, R92 ;  /* 0x00000004067c7825 */ /* 0x000fe200078e025c */
[----:B------:R-:W-:Y:S02]  /*2cb0*/  LOP3.LUT R8, R16, 0x30, RZ, 0x3c, !PT ;  /* 0x0000003010087812 */ /* 0x000fe400078e3cff */
[----:B------:R2:W-:Y:S01]  /*2cc0*/  LDGSTS.E [R228], desc[UR16][R122.64], !P1 ;  /* 0x000000007ae47fae */ /* 0x0005e2000c921850 */
[----:B------:R-:W-:-:S02]  /*2cd0*/  VIADD R0, R24, 0xfffffff1 ;  /* 0xfffffff118007836 */ /* 0x000fc40000000000 */
[C---:B------:R-:W-:Y:S01]  /*2ce0*/  IMAD R5, R2.reuse, 0x9, RZ ;  /* 0x0000000902057824 */ /* 0x040fe200078e02ff */
[----:B------:R2:W-:Y:S01]  /*2cf0*/  LDGSTS.E [R228+0x8000], desc[UR16][R124.64], !P1 ;  /* 0x080000007ce47fae */ /* 0x0005e2000c921850 */
[----:B---3--:R-:W-:Y:S01]  /*2d00*/  IMAD R14, R2, 0xb, RZ ;  /* 0x0000000b020e7824 */ /* 0x008fe200078e02ff */
[----:B------:R-:W-:Y:S01]  /*2d10*/  ISETP.GE.U32.AND P1, PT, R0, 0x7fffffd2, PT ;  /* 0x7fffffd20000780c */ /* 0x000fe20003f26070 */
[----:B----4-:R-:W-:Y:S01]  /*2d20*/  IMAD R6, R2, 0xa, RZ ;  /* 0x0000000a02067824 */ /* 0x010fe200078e02ff */
[----:B------:R3:W-:Y:S01]  /*2d30*/  STL [R1+0x65c], R5 ;  /* 0x00065c0501007387 */ /* 0x0007e20000100800 */
[----:B------:R-:W-:-:S03]  /*2d40*/  IMAD.WIDE R126, R5, 0x4, R226 ;  /* 0x00000004057e7825 */ /* 0x000fc600078e02e2 */
[----:B------:R4:W-:Y:S01]  /*2d50*/  STL [R1+0x658], R6 ;  /* 0x0006580601007387 */ /* 0x0009e20000100800 */
[----:B------:R-:W-:-:S03]  /*2d60*/  IMAD.WIDE R128, R5, 0x4, R92 ;  /* 0x0000000405807825 */ /* 0x000fc600078e025c */
[----:B------:R2:W-:Y:S01]  /*2d70*/  LDGSTS.E [R228+0x4], desc[UR16][R126.64], !P3 ;  /* 0x000040007ee47fae */ /* 0x0005e2000d921850 */
[----:B------:R-:W-:Y:S02]  /*2d80*/  VIADD R0, R24, 0xfffffff0 ;  /* 0xfffffff018007836 */ /* 0x000fe40000000000 */
[----:B------:R-:W-:Y:S01]  /*2d90*/  IMAD.WIDE R130, R6, 0x4, R226 ;  /* 0x0000000406827825 */ /* 0x000fe200078e02e2 */
[----:B------:R2:W-:Y:S02]  /*2da0*/  LDGSTS.E [R228+0x8004], desc[UR16][R128.64], !P3 ;  /* 0x0800400080e47fae */ /* 0x0005e4000d921850 */
[----:B------:R-:W-:Y:S01]  /*2db0*/  ISETP.GE.U32.AND P3, PT, R0, 0x7fffffd1, PT ;  /* 0x7fffffd10000780c */ /* 0x000fe20003f66070 */
[----:B------:R-:W-:Y:S01]  /*2dc0*/  IMAD.WIDE R132, R6, 0x4, R92 ;  /* 0x0000000406847825 */ /* 0x000fe200078e025c */
[----:B------:R2:W-:Y:S03]  /*2dd0*/  LDGSTS.E [R228+0x8], desc[UR16][R130.64], !P2 ;  /* 0x0000800082e47fae */ /* 0x0005e6000d121850 */
[----:B---3--:R-:W-:Y:S01]  /*2de0*/  VIADD R5, R24, 0xffffffcc ;  /* 0xffffffcc18057836 */ /* 0x008fe20000000000 */
[----:B------:R3:W-:Y:S01]  /*2df0*/  LDGSTS.E [R228+0x8008], desc[UR16][R132.64], !P2 ;  /* 0x0800800084e47fae */ /* 0x0007e2000d121850 */
[----:B----4-:R-:W-:-:S02]  /*2e00*/  IMAD R6, R2, 0xc, RZ ;  /* 0x0000000c02067824 */ /* 0x010fc400078e02ff */
[----:B------:R-:W-:Y:S01]  /*2e10*/  IMAD.WIDE R134, R14, 0x4, R226 ;  /* 0x000000040e867825 */ /* 0x000fe200078e02e2 */
[----:B------:R-:W-:Y:S01]  /*2e20*/  ISETP.GE.U32.AND P2, PT, R5, 0x7fffffad, PT ;  /* 0x7fffffad0500780c */ /* 0x000fe20003f46070 */
[----:B------:R4:W-:Y:S02]  /*2e30*/  STL [R1+0x654], R14 ;  /* 0x0006540e01007387 */ /* 0x0009e40000100800 */
[----:B------:R-:W-:Y:S02]  /*2e40*/  VIADD R0, R24, 0x1f ;  /* 0x0000001f18007836 */ /* 0x000fe40000000000 */
[----:B------:R-:W-:Y:S01]  /*2e50*/  IMAD.WIDE R136, R14, 0x4, R92 ;  /* 0x000000040e887825 */ /* 0x000fe200078e025c */
[----:B------:R3:W-:Y:S02]  /*2e60*/  LDGSTS.E [R228+0xc], desc[UR16][R134.64], !P5 ;  /* 0x0000c00086e47fae */ /* 0x0007e4000e921850 */
[----:B------:R-:W-:Y:S01]  /*2e70*/  ISETP.GT.AND P6, PT, R0, 0x1f, PT ;  /* 0x0000001f0000780c */ /* 0x000fe20003fc4270 */
[----:B------:R-:W-:Y:S01]  /*2e80*/  VIADD R214, R8, UR12 ;  /* 0x0000000c08d67c36 */ /* 0x000fe20008000000 */
[----:B------:R3:W-:Y:S01]  /*2e90*/  LDGSTS.E [R228+0x800c], desc[UR16][R136.64], !P5 ;  /* 0x0800c00088e47fae */ /* 0x0007e2000e921850 */
[----:B------:R-:W-:Y:S01]  /*2ea0*/  IMAD.WIDE R138, R6, 0x4, R226 ;  /* 0x00000004068a7825 */ /* 0x000fe200078e02e2 */
[----:B------:R-:W-:-:S02]  /*2eb0*/  ISETP.GE.AND P5, PT, R67, R24, PT ;  /* 0x000000184300720c */ /* 0x000fc40003fa6270 */
[----:B------:R-:W-:Y:S01]  /*2ec0*/  SEL R8, RZ, 0x4, !P6 ;  /* 0x00000004ff087807 */ /* 0x000fe20007000000 */
[----:B------:R-:W-:Y:S01]  /*2ed0*/  IMAD.WIDE R140, R6, 0x4, R92 ;  /* 0x00000004068c7825 */ /* 0x000fe200078e025c */
[----:B------:R3:W-:Y:S01]  /*2ee0*/  LDGSTS.E [R214], desc[UR16][R138.64], !P0 ;  /* 0x000000008ad67fae */ /* 0x0007e2000c121850 */
[----:B----4-:R-:W-:Y:S02]  /*2ef0*/  SEL R14, RZ, 0x1, P2 ;  /* 0x00000001ff0e7807 */ /* 0x010fe40001000000 */
[----:B------:R-:W-:Y:S01]  /*2f00*/  VIADD R5, R24, 0xffffffcd ;  /* 0xffffffcd18057836 */ /* 0x000fe20000000000 */
[----:B------:R4:W-:Y:S01]  /*2f10*/  LDGSTS.E [R214+0x8000], desc[UR16][R140.64], !P0 ;  /* 0x080000008cd67fae */ /* 0x0009e2000c121850 */
[----:B------:R-:W-:Y:S01]  /*2f20*/  SEL R8, R8, RZ, !P5 ;  /* 0x000000ff08087207 */ /* 0x000fe20006800000 */
[----:B------:R-:W-:Y:S02]  /*2f30*/  IMAD R68, R2, 0xd, RZ ;  /* 0x0000000d02447824 */ /* 0x000fe400078e02ff */
[----:B------:R-:W-:Y:S01]  /*2f40*/  ISETP.GE.U32.AND P0, PT, R5, 0x7fffffae, PT ;  /* 0x7fffffae0500780c */ /* 0x000fe20003f06070 */
[----:B------:R-:W-:Y:S01]  /*2f50*/  VIADD R5, R24, 0xffffffcf ;  /* 0xffffffcf18057836 */ /* 0x000fe20000000000 */
[----:B------:R5:W-:Y:S01]  /*2f60*/  STL [R1+0x650], R6 ;  /* 0x0006500601007387 */ /* 0x000be20000100800 */
[----:B------:R-:W-:Y:S01]  /*2f70*/  IMAD.WIDE R142, R68, 0x4, R226 ;  /* 0x00000004448e7825 */ /* 0x000fe200078e02e2 */
[----:B------:R-:W-:-:S02]  /*2f80*/  SEL R27, RZ, 0x1fffe, P0 ;  /* 0x0001fffeff1b7807 */ /* 0x000fc40000000000 */
[----:B------:R-:W-:Y:S01]  /*2f90*/  ISETP.GE.U32.AND P5, PT, R5, 0x7fffffb0, PT ;  /* 0x7fffffb00500780c */ /* 0x000fe20003fa6070 */
[----:B------:R-:W-:Y:S01]  /*2fa0*/  VIADD R5, R24, 0xffffffc9 ;  /* 0xffffffc918057836 */ /* 0x000fe20000000000 */
[----:B------:R4:W-:Y:S01]  /*2fb0*/  LDGSTS.E [R214+0x4], desc[UR16][R142.64], !P4 ;  /* 0x000040008ed67fae */ /* 0x0009e2000e121850 */
[----:B------:R-:W-:Y:S02]  /*2fc0*/  IMAD.IADD R14, R14, 0x1, R27 ;  /* 0x000000010e0e7824 */ /* 0x000fe400078e021b */
[----:B------:R-:W-:Y:S01]  /*2fd0*/  IMAD.WIDE R144, R68, 0x4, R92 ;  /* 0x0000000444907825 */ /* 0x000fe200078e025c */
[----:B------:R-:W-:Y:S01]  /*2fe0*/  ISETP.GE.U32.AND P0, PT, R5, 0x7fffffaa, PT ;  /* 0x7fffffaa0500780c */ /* 0x000fe20003f06070 */
[----:B------:R-:W-:Y:S01]  /*2ff0*/  STL [R1+0x64c], R68 ;  /* 0x00064c4401007387 */ /* 0x000fe20000100800 */
[----:B------:R-:W-:Y:S01]  /*3000*/  LOP3.LUT R14, R14, 0x3, RZ, 0xc0, !PT ;  /* 0x000000030e0e7812 */ /* 0x000fe200078ec0ff */
[C---:B-----5:R-:W-:Y:S01]  /*3010*/  VIADD R6, R24.reuse, 0xffffffce ;  /* 0xffffffce18067836 */ /* 0x060fe20000000000 */
[----:B------:R-:W-:Y:S01]  /*3020*/  SEL R31, RZ, 0x1fffe, P0 ;  /* 0x0001fffeff1f7807 */ /* 0x000fe20000000000 */
[----:B------:R-:W-:Y:S01]  /*3030*/  VIADD R5, R24, 0xffffffcb ;  /* 0xffffffcb18057836 */ /* 0x000fe20000000000 */
[----:B------:R5:W-:Y:S01]  /*3040*/  LDGSTS.E [R214+0x8004], desc[UR16][R144.64], !P4 ;  /* 0x0800400090d67fae */ /* 0x000be2000e121850 */
[----:B------:R-:W-:Y:S01]  /*3050*/  ISETP.NE.U32.AND P4, PT, R8, RZ, PT ;  /* 0x000000ff0800720c */ /* 0x000fe20003f85070 */
[----:B------:R-:W-:Y:S01]  /*3060*/  IMAD R152, R152, UR8, RZ ;  /* 0x0000000898987c24 */ /* 0x000fe2000f8e02ff */
[----:B------:R-:W-:Y:S01]  /*3070*/  ISETP.GE.U32.AND P6, PT, R6, 0x7fffffaf, PT ;  /* 0x7fffffaf0600780c */ /* 0x000fe20003fc6070 */
[----:B------:R-:W-:-:S02]  /*3080*/  VIADD R6, R24, 0xffffffc8 ;  /* 0xffffffc818067836 */ /* 0x000fc40000000000 */
[----:B------:R-:W-:Y:S02]  /*3090*/  IMAD R22, R22, UR8, RZ ;  /* 0x0000000816167c24 */ /* 0x000fe4000f8e02ff */
[----:B------:R-:W-:Y:S01]  /*30a0*/  IMAD R20, R20, UR8, RZ ;  /* 0x0000000814147c24 */ /* 0x000fe2000f8e02ff */
[----:B------:R-:W-:Y:S01]  /*30b0*/  ISETP.GE.U32.AND P2, PT, R6, 0x7fffffa9, PT ;  /* 0x7fffffa90600780c */ /* 0x000fe20003f46070 */
[----:B------:R-:W-:Y:S01]  /*30c0*/  IMAD R18, R18, UR8, RZ ;  /* 0x0000000812127c24 */ /* 0x000fe2000f8e02ff */
[----:B------:R-:W-:Y:S01]  /*30d0*/  SEL R6, RZ, 0x4, P6 ;  /* 0x00000004ff067807 */ /* 0x000fe20003000000 */
[----:B------:R-:W-:Y:S01]  /*30e0*/  IMAD R15, R15, UR8, RZ ;  /* 0x000000080f0f7c24 */ /* 0x000fe2000f8e02ff */
[----:B------:R-:W-:Y:S01]  /*30f0*/  ISETP.GE.U32.AND P6, PT, R25, 0x7fffffab, PT ;  /* 0x7fffffab1900780c */ /* 0x000fe20003fc6070 */
[----:B------:R-:W-:Y:S01]  /*3100*/  IMAD R12, R12, UR8, RZ ;  /* 0x000000080c0c7c24 */ /* 0x000fe2000f8e02ff */
[----:B------:R-:W-:Y:S01]  /*3110*/  SEL R25, RZ, 0x7fff8, P5 ;  /* 0x0007fff8ff197807 */ /* 0x000fe20002800000 */
[----:B------:R-:W-:Y:S01]  /*3120*/  IMAD R4, R4, UR8, RZ ;  /* 0x0000000804047c24 */ /* 0x000fe2000f8e02ff */
[----:B------:R-:W-:Y:S01]  /*3130*/  ISETP.GE.U32.AND P5, PT, R5, 0x7fffffac, PT ;  /* 0x7fffffac0500780c */ /* 0x000fe20003fa6070 */
[----:B------:R-:W-:Y:S01]  /*3140*/  VIADD R5, R24, 0xffffffc5 ;  /* 0xffffffc518057836 */ /* 0x000fe20000000000 */
[----:B------:R-:W-:-:S02]  /*3150*/  SEL R28, RZ, 0x1, P2 ;  /* 0x00000001ff1c7807 */ /* 0x000fc40001000000 */
[----:B------:R-:W-:Y:S02]  /*3160*/  ISETP.GE.U32.AND P2, PT, R26, 0x7fffffa5, PT ;  /* 0x7fffffa51a00780c */ /* 0x000fe40003f46070 */
[----:B------:R-:W-:Y:S01]  /*3170*/  ISETP.GE.U32.AND P0, PT, R5, 0x7fffffa6, PT ;  /* 0x7fffffa60500780c */ /* 0x000fe20003f06070 */
[----:B------:R-:W-:Y:S01]  /*3180*/  VIADD R5, R24, 0xffffffc1 ;  /* 0xffffffc118057836 */ /* 0x000fe20000000000 */
[----:B------:R-:W-:Y:S01]  /*3190*/  SEL R26, RZ, 0x4, P6 ;  /* 0x00000004ff1a7807 */ /* 0x000fe20003000000 */
[----:B------:R-:W-:Y:S01]  /*31a0*/  IMAD.IADD R28, R28, 0x1, R31 ;  /* 0x000000011c1c7824 */ /* 0x000fe200078e021f */
[----:B------:R-:W-:Y:S01]  /*31b0*/  ISETP.GE.U32.AND P6, PT, R29, 0x7fffffa7, PT ;  /* 0x7fffffa71d00780c */ /* 0x000fe20003fc6070 */
[----:B------:R-:W-:Y:S01]  /*31c0*/  IMAD R31, R2, 0xe, RZ ;  /* 0x0000000e021f7824 */ /* 0x000fe200078e02ff */
[----:B------:R-:W-:Y:S02]  /*31d0*/  SEL R29, RZ, 0x7fff8, P5 ;  /* 0x0007fff8ff1d7807 */ /* 0x000fe40002800000 */
[----:B------:R-:W-:Y:S01]  /*31e0*/  ISETP.GE.U32.AND P5, PT, R30, 0x7fffffa8, PT ;  /* 0x7fffffa81e00780c */ /* 0x000fe20003fa6070 */
[C---:B------:R-:W-:Y:S01]  /*31f0*/  VIADD R30, R24.reuse, 0xffffffc2 ;  /* 0xffffffc2181e7836 */ /* 0x040fe20000000000 */
[----:B------:R-:W-:Y:S01]  /*3200*/  SEL R32, RZ, 0x1, P2 ;  /* 0x00000001ff207807 */ /* 0x000fe20001000000 */
[----:B------:R-:W-:Y:S01]  /*3210*/  IMAD.WIDE R146, R31, 0x4, R226 ;  /* 0x000000041f927825 */ /* 0x000fe200078e02e2 */
[----:B------:R-:W-:Y:S01]  /*3220*/  ISETP.GE.U32.AND P2, PT, R5, 0x7fffffa2, PT ;  /* 0x7fffffa20500780c */ /* 0x000fe20003f46070 */
[----:B------:R-:W-:Y:S01]  /*3230*/  STL [R1+0x648], R31 ;  /* 0x0006481f01007387 */ /* 0x000fe20000100800 */
[----:B------:R-:W-:Y:S01]  /*3240*/  SEL R35, RZ, 0x1fffe, P0 ;  /* 0x0001fffeff237807 */ /* 0x000fe20000000000 */
[----:B------:R-:W-:Y:S01]  /*3250*/  VIADD R5, R24, 0xffffffc3 ;  /* 0xffffffc318057836 */ /* 0x000fe20000000000 */
[----:B------:R-:W-:Y:S01]  /*3260*/  ISETP.GE.U32.AND P0, PT, R30, 0x7fffffa3, PT ;  /* 0x7fffffa31e00780c */ /* 0x000fe20003f06070 */
[----:B------:R-:W-:Y:S01]  /*3270*/  IMAD.WIDE R148, R31, 0x4, R92 ;  /* 0x000000041f947825 */ /* 0x000fe200078e025c */
[----:B------:R-:W-:Y:S01]  /*3280*/  SEL R30, RZ, 0x4, P6 ;  /* 0x00000004ff1e7807 */ /* 0x000fe20003000000 */
[----:B------:R5:W-:Y:S01]  /*3290*/  LDGSTS.E [R214+0x8], desc[UR16][R146.64], !P1 ;  /* 0x0000800092d67fae */ /* 0x000be2000c921850 */
[----:B------:R-:W-:Y:S01]  /*32a0*/  ISETP.GE.U32.AND P6, PT, R5, 0x7fffffa4, PT ;  /* 0x7fffffa40500780c */ /* 0x000fe20003fc6070 */
[----:B------:R-:W-:Y:S01]  /*32b0*/  VIADD R5, R24, 0xffffffdd ;  /* 0xffffffdd18057836 */ /* 0x000fe20000000000 */
[----:B------:R-:W-:Y:S01]  /*32c0*/  SEL R36, RZ, 0x1fffe, P2 ;  /* 0x0001fffeff247807 */ /* 0x000fe20001000000 */
[----:B------:R-:W-:Y:S01]  /*32d0*/  IMAD.IADD R32, R32, 0x1, R35 ;  /* 0x0000000120207824 */ /* 0x000fe200078e0223 */
[----:B------:R-:W-:Y:S01]  /*32e0*/  SEL R33, RZ, 0x7fff8, P5 ;  /* 0x0007fff8ff217807 */ /* 0x000fe20002800000 */
[----:B------:R5:W-:Y:S01]  /*32f0*/  LDGSTS.E [R214+0x8008], desc[UR16][R148.64], !P1 ;  /* 0x0800800094d67fae */ /* 0x000be2000c921850 */
[----:B------:R-:W-:Y:S01]  /*3300*/  ISETP.GE.U32.AND P2, PT, R5, 0x7fffffbe, PT ;  /* 0x7fffffbe0500780c */ /* 0x000fe20003f46070 */
[----:B------:R-:W-:Y:S01]  /*3310*/  VIADD R5, R24, 0xffffffdf ;  /* 0xffffffdf18057836 */ /* 0x000fe20000000000 */
[----:B------:R-:W-:-:S02]  /*3320*/  ISETP.GE.U32.AND P5, PT, R34, 0x7fffffbd, PT ;  /* 0x7fffffbd2200780c */ /* 0x000fc40003fa6070 */
[----:B------:R-:W-:Y:S02]  /*3330*/  SEL R34, RZ, 0x4, P0 ;  /* 0x00000004ff227807 */ /* 0x000fe40000000000 */
[----:B------:R-:W-:Y:S02]  /*3340*/  ISETP.GE.U32.AND P0, PT, R37, 0x7fffffbf, PT ;  /* 0x7fffffbf2500780c */ /* 0x000fe40003f06070 */
[----:B------:R-:W-:Y:S02]  /*3350*/  SEL R37, RZ, 0x7fff8, P6 ;  /* 0x0007fff8ff257807 */ /* 0x000fe40003000000 */
[----:B------:R-:W-:Y:S01]  /*3360*/  ISETP.GE.U32.AND P6, PT, R5, 0x7fffffc0, PT ;  /* 0x7fffffc00500780c */ /* 0x000fe20003fc6070 */
[----:B------:R-:W-:Y:S01]  /*3370*/  VIADD R5, R24, 0xffffffd9 ;  /* 0xffffffd918057836 */ /* 0x000fe20000000000 */
[----:B------:R-:W-:Y:S02]  /*3380*/  SEL R41, RZ, 0x1fffe, P2 ;  /* 0x0001fffeff297807 */ /* 0x000fe40001000000 */
[----:B------:R-:W-:-:S02]  /*3390*/  SEL R40, RZ, 0x1, P5 ;  /* 0x00000001ff287807 */ /* 0x000fc40002800000 */
[----:B------:R-:W-:Y:S01]  /*33a0*/  ISETP.GE.U32.AND P2, PT, R5, 0x7fffffba, PT ;  /* 0x7fffffba0500780c */ /* 0x000fe20003f46070 */
[----:B------:R-:W-:Y:S01]  /*33b0*/  VIADD R5, R24, 0xffffffdb ;  /* 0xffffffdb18057836 */ /* 0x000fe20000000000 */
[----:B------:R-:W-:Y:S01]  /*33c0*/  ISETP.GE.U32.AND P5, PT, R38, 0x7fffffb9, PT ;  /* 0x7fffffb92600780c */ /* 0x000fe20003fa6070 */
[----:B------:R-:W-:Y:S01]  /*33d0*/  IMAD.IADD R40, R40, 0x1, R41 ;  /* 0x0000000128287824 */ /* 0x000fe200078e0229 */
[----:B------:R-:W-:Y:S02]  /*33e0*/  SEL R38, RZ, 0x4, P0 ;  /* 0x00000004ff267807 */ /* 0x000fe40000000000 */
[----:B------:R-:W-:Y:S02]  /*33f0*/  ISETP.GE.U32.AND P0, PT, R39, 0x7fffffbb, PT ;  /* 0x7fffffbb2700780c */ /* 0x000fe40003f06070 */
[----:B------:R-:W-:Y:S02]  /*3400*/  SEL R39, RZ, 0x7fff8, P6 ;  /* 0x0007fff8ff277807 */ /* 0x000fe40003000000 */
[----:B------:R-:W-:Y:S01]  /*3410*/  ISETP.GE.U32.AND P6, PT, R5, 0x7fffffbc, PT ;  /* 0x7fffffbc0500780c */ /* 0x000fe20003fc6070 */
[----:B------:R-:W-:Y:S01]  /*3420*/  VIADD R5, R24, 0xffffffd5 ;  /* 0xffffffd518057836 */ /* 0x000fe20000000000 */
[----:B------:R-:W-:-:S02]  /*3430*/  SEL R45, RZ, 0x1fffe, P2 ;  /* 0x0001fffeff2d7807 */ /* 0x000fc40001000000 */
[----:B------:R-:W-:Y:S02]  /*3440*/  SEL R44, RZ, 0x1, P5 ;  /* 0x00000001ff2c7807 */ /* 0x000fe40002800000 */
[----:B------:R-:W-:Y:S01]  /*3450*/  ISETP.GE.U32.AND P2, PT, R5, 0x7fffffb6, PT ;  /* 0x7fffffb60500780c */ /* 0x000fe20003f46070 */
[----:B------:R-:W-:Y:S01]  /*3460*/  VIADD R5, R24, 0xffffffd7 ;  /* 0xffffffd718057836 */ /* 0x000fe20000000000 */
[----:B------:R-:W-:Y:S01]  /*3470*/  ISETP.GE.U32.AND P5, PT, R42, 0x7fffffb5, PT ;  /* 0x7fffffb52a00780c */ /* 0x000fe20003fa6070 */
[----:B------:R-:W-:Y:S01]  /*3480*/  IMAD.IADD R44, R44, 0x1, R45 ;  /* 0x000000012c2c7824 */ /* 0x000fe200078e022d */
[----:B------:R-:W-:Y:S02]  /*3490*/  SEL R42, RZ, 0x4, P0 ;  /* 0x00000004ff2a7807 */ /* 0x000fe40000000000 */
[----:B------:R-:W-:Y:S02]  /*34a0*/  ISETP.GE.U32.AND P0, PT, R43, 0x7fffffb7, PT ;  /* 0x7fffffb72b00780c */ /* 0x000fe40003f06070 */
[----:B------:R-:W-:-:S02]  /*34b0*/  SEL R43, RZ, 0x7fff8, P6 ;  /* 0x0007fff8ff2b7807 */ /* 0x000fc40003000000 */
[----:B------:R-:W-:Y:S01]  /*34c0*/  ISETP.GE.U32.AND P6, PT, R5, 0x7fffffb8, PT ;  /* 0x7fffffb80500780c */ /* 0x000fe20003fc6070 */
[----:B------:R-:W-:Y:S01]  /*34d0*/  VIADD R5, R24, 0xffffffd1 ;  /* 0xffffffd118057836 */ /* 0x000fe20000000000 */
[----:B------:R-:W-:Y:S02]  /*34e0*/  SEL R48, RZ, 0x1, P5 ;  /* 0x00000001ff307807 */ /* 0x000fe40002800000 */
[----:B------:R-:W-:Y:S02]  /*34f0*/  SEL R49, RZ, 0x1fffe, P2 ;  /* 0x0001fffeff317807 */ /* 0x000fe40001000000 */
[----:B------:R-:W-:Y:S02]  /*3500*/  ISETP.GE.U32.AND P5, PT, R46, 0x7fffffb1, PT ;  /* 0x7fffffb12e00780c */ /* 0x000fe40003fa6070 */
[----:B------:R-:W-:Y:S01]  /*3510*/  ISETP.GE.U32.AND P2, PT, R5, 0x7fffffb2, PT ;  /* 0x7fffffb20500780c */ /* 0x000fe20003f46070 */
[----:B------:R-:W-:Y:S01]  /*3520*/  VIADD R5, R24, 0xffffffe0 ;  /* 0xffffffe018057836 */ /* 0x000fe20000000000 */
[----:B------:R-:W-:Y:S01]  /*3530*/  SEL R46, RZ, 0x4, P0 ;  /* 0x00000004ff2e7807 */ /* 0x000fe20000000000 */
[----:B------:R-:W-:Y:S01]  /*3540*/  IMAD.IADD R48, R48, 0x1, R49 ;  /* 0x0000000130307824 */ /* 0x000fe200078e0231 */
[----:B------:R-:W-:-:S02]  /*3550*/  ISETP.GE.U32.AND P0, PT, R47, 0x7fffffb3, PT ;  /* 0x7fffffb32f00780c */ /* 0x000fc40003f06070 */
[----:B------:R-:W-:Y:S02]  /*3560*/  SEL R47, RZ, 0x7fff8, P6 ;  /* 0x0007fff8ff2f7807 */ /* 0x000fe40003000000 */
[----:B------:R-:W-:Y:S02]  /*3570*/  ISETP.GE.U32.AND P6, PT, R50, 0x7fffffb4, PT ;  /* 0x7fffffb43200780c */ /* 0x000fe40003fc6070 */
[----:B------:R-:W-:Y:S02]  /*3580*/  SEL R50, RZ, 0x1, P5 ;  /* 0x00000001ff327807 */ /* 0x000fe40002800000 */
[----:B------:R-:W-:Y:S02]  /*3590*/  ISETP.GE.U32.AND P5, PT, R5, 0x7fffffc1, PT ;  /* 0x7fffffc10500780c */ /* 0x000fe40003fa6070 */
[----:B------:R-:W-:Y:S02]  /*35a0*/  SEL R51, RZ, 0x1fffe, P2 ;  /* 0x0001fffeff337807 */ /* 0x000fe40001000000 */
[----:B------:R-:W-:-:S02]  /*35b0*/  ISETP.GE.AND P2, PT, R67, R5, PT ;  /* 0x000000054300720c */ /* 0x000fc40003f46270 */
[----:B------:R-:W-:Y:S01]  /*35c0*/  SEL R5, RZ, 0x1, P5 ;  /* 0x00000001ff057807 */ /* 0x000fe20002800000 */
[----:B------:R-:W-:Y:S01]  /*35d0*/  IMAD.IADD R50, R50, 0x1, R51 ;  /* 0x0000000132327824 */ /* 0x000fe200078e0233 */
[----:B------:R-:W-:Y:S02]  /*35e0*/  SEL R27, RZ, 0x4, P2 ;  /* 0x00000004ff1b7807 */ /* 0x000fe40001000000 */
[----:B------:R-:W-:Y:S01]  /*35f0*/  ISETP.GT.AND P2, PT, R0, 0x3f, PT ;  /* 0x0000003f0000780c */ /* 0x000fe20003f44270 */
[----:B------:R-:W-:Y:S01]  /*3600*/  IMAD.IADD R66, R5, 0x1, R66 ;  /* 0x0000000105427824 */ /* 0x000fe200078e0242 */
[----:B------:R-:W-:Y:S01]  /*3610*/  IADD3 R6, R14, R25, R6 ;  /* 0x000000190e067210 */ /* 0x000fe20007ffe006 */
[----:B------:R-:W-:Y:S01]  /*3620*/  IMAD.SHL.U32 R25, R56, 0x100, RZ ;  /* 0x0000010038197824 */ /* 0x000fe200078e00ff */
[----:B------:R-:W-:Y:S02]  /*3630*/  SEL R27, R27, RZ, P2 ;  /* 0x000000ff1b1b7207 */ /* 0x000fe40001000000 */
[----:B------:R-:W-:-:S02]  /*3640*/  LOP3.LUT R66, R66, 0x3, RZ, 0xc0, !PT ;  /* 0x0000000342427812 */ /* 0x000fc400078ec0ff */
[----:B------:R-:W-:Y:S02]  /*3650*/  ISETP.NE.U32.AND P2, PT, R27, RZ, PT ;  /* 0x000000ff1b00720c */ /* 0x000fe40003f45070 */
[----:B------:R-:W-:Y:S02]  /*3660*/  IADD3 R64, R66, R65, R64 ;  /* 0x0000004142407210 */ /* 0x000fe40007ffe040 */
[----:B------:R-:W-:Y:S02]  /*3670*/  LOP3.LUT R25, R25, 0xf00, RZ, 0xe2, !PT ;  /* 0x00000f0019197812 */ /* 0x000fe400078ee2ff */
[----:B------:R-:W-:Y:S02]  /*3680*/  LOP3.LUT R27, R64, 0xf, RZ, 0xc0, !PT ;  /* 0x0000000f401b7812 */ /* 0x000fe400078ec0ff */
[----:B------:R-:W-:Y:S01]  /*3690*/  SEL R24, RZ, 0x4, P0 ;  /* 0x00000004ff187807 */ /* 0x000fe20000000000 */
[----:B------:R-:W-:Y:S01]  /*36a0*/  IMAD R25, R52, 0x1000, R25 ;  /* 0x0000100034197824 */ /* 0x000fe200078e0219 */
[----:B------:R-:W-:Y:S01]  /*36b0*/  ISETP.GE.U32.AND P0, PT, R252, 0x7fffffa1, PT ;  /* 0x7fffffa1fc00780c */ /* 0x000fe20003f06070 */
[----:B------:R-:W-:Y:S01]  /*36c0*/  IMAD R27, R60, 0x10, R27 ;  /* 0x000000103c1b7824 */ /* 0x000fe200078e021b */
[----:B------:R-:W-:-:S02]  /*36d0*/  LOP3.LUT R50, R50, 0x3, RZ, 0xc0, !PT ;  /* 0x0000000332327812 */ /* 0x000fc400078ec0ff */
[----:B------:R-:W-:Y:S02]  /*36e0*/  SEL R5, RZ, 0x1, P0 ;  /* 0x00000001ff057807 */ /* 0x000fe40000000000 */
[----:B------:R-:W-:Y:S01]  /*36f0*/  LOP3.LUT R8, R27, 0xff, RZ, 0xc0, !PT ;  /* 0x000000ff1b087812 */ /* 0x000fe200078ec0ff */
[----:B------:R-:W-:Y:S01]  /*3700*/  IMAD R27, R2, 0xf, RZ ;  /* 0x0000000f021b7824 */ /* 0x000fe200078e02ff */
[----:B------:R-:W-:Y:S01]  /*3710*/  LOP3.LUT R32, R32, 0x3, RZ, 0xc0, !PT ;  /* 0x0000000320207812 */ /* 0x000fe200078ec0ff */
[----:B------:R-:W-:Y:S01]  /*3720*/  IMAD.IADD R5, R5, 0x1, R36 ;  /* 0x0000000105057824 */ /* 0x000fe200078e0224 */
[----:B------:R-:W-:Y:S01]  /*3730*/  LOP3.LUT R48, R48, 0x3, RZ, 0xc0, !PT ;  /* 0x0000000330307812 */ /* 0x000fe200078ec0ff */
[----:B------:R-:W-:Y:S01]  /*3740*/  IMAD.IADD R8, R25, 0x1, R8 ;  /* 0x0000000119087824 */ /* 0x000fe200078e0208 */
[----:B------:R-:W-:Y:S01]  /*3750*/  SEL R25, RZ, 0x7fff8, P6 ;  /* 0x0007fff8ff197807 */ /* 0x000fe20003000000 */
[----:B------:R-:W-:Y:S01]  /*3760*/  IMAD.WIDE R150, R27, 0x4, R226 ;  /* 0x000000041b967825 */ /* 0x000fe200078e02e2 */
[----:B------:R-:W-:Y:S01]  /*3770*/  LOP3.LUT R5, R5, 0x3, RZ, 0xc0, !PT ;  /* 0x0000000305057812 */ /* 0x000fe200078ec0ff */
[----:B------:R1:W-:Y:S01]  /*3780*/  STL [R1+0x644], R27 ;  /* 0x0006441b01007387 */ /* 0x0003e20000100800 */
[----:B------:R-:W-:Y:S01]  /*3790*/  LOP3.LUT R14, R8, 0xffff, RZ, 0xc0, !PT ;  /* 0x0000ffff080e7812 */ /* 0x000fe200078ec0ff */
[----:B------:R-:W-:Y:S01]  /*37a0*/  IMAD.WIDE R154, R27, 0x4, R92 ;  /* 0x000000041b9a7825 */ /* 0x000fe200078e025c */
[----:B------:R-:W-:Y:S01]  /*37b0*/  IADD3 R5, R5, R37, R34 ;  /* 0x0000002505057210 */ /* 0x000fe20007ffe022 */
[----:B------:R5:W-:Y:S01]  /*37c0*/  LDGSTS.E [R214+0xc], desc[UR16][R150.64], !P3 ;  /* 0x0000c00096d67fae */ /* 0x000be2000d921850 */
[----:B------:R-:W-:-:S02]  /*37d0*/  SHF.R.U32.HI R8, RZ, 0xf, R14 ;  /* 0x0000000fff087819 */ /* 0x000fc4000001160e */
[----:B------:R-:W-:Y:S01]  /*37e0*/  IADD3 R24, R50, R25, R24 ;  /* 0x0000001932187210 */ /* 0x000fe20007ffe018 */
[----:B------:R-:W-:Y:S01]  /*37f0*/  IMAD.SHL.U32 R25, R2, 0x10, RZ ;  /* 0x0000001002197824 */ /* 0x000fe200078e00ff */
[----:B------:R-:W-:Y:S01]  /*3800*/  LOP3.LUT P1, RZ, R8, 0x1, RZ, 0xc0, !PT ;  /* 0x0000000108ff7812 */ /* 0x000fe2000782c0ff */
[----:B------:R5:W-:Y:S01]  /*3810*/  LDGSTS.E [R214+0x800c], desc[UR16][R154.64], !P3 ;  /* 0x0800c0009ad67fae */ /* 0x000be2000d921850 */
[----:B------:R-:W-:Y:S01]  /*3820*/  SHF.R.U32.HI R8, RZ, 0xe, R14 ;  /* 0x0000000eff087819 */ /* 0x000fe2000001160e */
[C---:B------:R-:W-:Y:S01]  /*3830*/  IMAD.WIDE R156, R25.reuse, 0x4, R226 ;  /* 0x00000004199c7825 */ /* 0x040fe200078e02e2 */
[----:B-1----:R-:W-:Y:S01]  /*3840*/  LOP3.LUT R27, R16, 0x40, RZ, 0x3c, !PT ;  /* 0x00000040101b7812 */ /* 0x002fe200078e3cff */
[----:B------:R1:W-:Y:S01]  /*3850*/  STL [R1+0x640], R25 ;  /* 0x0006401901007387 */ /* 0x0003e20000100800 */
[----:B------:R-:W-:Y:S01]  /*3860*/  IADD3 R30, R32, R33, R30 ;  /* 0x00000021201e7210 */ /* 0x000fe20007ffe01e */
[----:B------:R-:W-:Y:S01]  /*3870*/  IMAD.WIDE R158, R25, 0x4, R92 ;  /* 0x00000004199e7825 */ /* 0x000fe200078e025c */
[----:B------:R-:W-:-:S02]  /*3880*/  LOP3.LUT P3, RZ, R8, 0x1, RZ, 0xc0, !PT ;  /* 0x0000000108ff7812 */ /* 0x000fc4000786c0ff */
[----:B------:R-:W-:Y:S01]  /*3890*/  LOP3.LUT R5, R5, 0xf, RZ, 0xc0, !PT ;  /* 0x0000000f05057812 */ /* 0x000fe200078ec0ff */
[----:B------:R-:W-:Y:S01]  /*38a0*/  VIADD R212, R27, UR12 ;  /* 0x0000000c1bd47c36 */ /* 0x000fe20008000000 */
[----:B------:R-:W-:Y:S01]  /*38b0*/  IADD3 R46, R48, R47, R46 ;  /* 0x0000002f302e7210 */ /* 0x000fe20007ffe02e */
[----:B------:R-:W-:Y:S01]  /*38c0*/  IMAD R8, R2, 0x11, RZ ;  /* 0x0000001102087824 */ /* 0x000fe200078e02ff */
[----:B------:R-:W-:Y:S01]  /*38d0*/  LOP3.LUT R28, R28, 0x3, RZ, 0xc0, !PT ;  /* 0x000000031c1c7812 */ /* 0x000fe200078ec0ff */
[----:B------:R-:W-:Y:S01]  /*38e0*/  IMAD R30, R30, 0x10, R5 ;  /* 0x000000101e1e7824 */ /* 0x000fe200078e0205 */
[----:B------:R-:W-:Y:S01]  /*38f0*/  SHF.R.U32.HI R5, RZ, 0xd, R14 ;  /* 0x0000000dff057819 */ /* 0x000fe2000001160e */
[----:B------:R5:W-:Y:S01]  /*3900*/  LDGSTS.E [R212], desc[UR16][R156.64], P1 ;  /* 0x000000009cd47fae */ /* 0x000be20008921850 */
[----:B------:R-:W-:Y:S01]  /*3910*/  IMAD.WIDE R160, R8, 0x4, R226 ;  /* 0x0000000408a07825 */ /* 0x000fe200078e02e2 */
[----:B------:R-:W-:Y:S02]  /*3920*/  IADD3 R26, R28, R29, R26 ;  /* 0x0000001d1c1a7210 */ /* 0x000fe40007ffe01a */
[----:B------:R5:W-:Y:S01]  /*3930*/  LDGSTS.E [R212+0x8000], desc[UR16][R158.64], P1 ;  /* 0x080000009ed47fae */ /* 0x000be20008921850 */
[----:B------:R-:W-:Y:S01]  /*3940*/  IMAD.WIDE R162, R8, 0x4, R92 ;  /* 0x0000000408a27825 */ /* 0x000fe200078e025c */
[----:B------:R-:W-:-:S02]  /*3950*/  LOP3.LUT P1, RZ, R5, 0x1, RZ, 0xc0, !PT ;  /* 0x0000000105ff7812 */ /* 0x000fc4000782c0ff */
[----:B------:R2:W-:Y:S01]  /*3960*/  STL [R1+0x63c], R8 ;  /* 0x00063c0801007387 */ /* 0x0005e20000100800 */
[----:B-1----:R-:W-:Y:S01]  /*3970*/  IMAD R25, R2, 0x12, RZ ;  /* 0x0000001202197824 */ /* 0x002fe200078e02ff */
[----:B------:R-:W-:Y:S01]  /*3980*/  LOP3.LUT R5, R24, 0xf, RZ, 0xc0, !PT ;  /* 0x0000000f18057812 */ /* 0x000fe200078ec0ff */
[----:B------:R-:W-:Y:S01]  /*3990*/  IMAD R24, R2, 0x13, RZ ;  /* 0x0000001302187824 */ /* 0x000fe200078e02ff */
[----:B------:R1:W-:Y:S01]  /*39a0*/  LDGSTS.E [R212+0x4], desc[UR16][R160.64], P3 ;  /* 0x00004000a0d47fae */ /* 0x0003e20009921850 */
[C---:B------:R-:W-:Y:S01]  /*39b0*/  IMAD.WIDE R164, R25.reuse, 0x4, R226 ;  /* 0x0000000419a47825 */ /* 0x040fe200078e02e2 */
[----:B------:R-:W-:Y:S02]  /*39c0*/  LOP3.LUT R44, R44, 0x3, RZ, 0xc0, !PT ;  /* 0x000000032c2c7812 */ /* 0x000fe400078ec0ff */
[----:B------:R1:W-:Y:S01]  /*39d0*/  LDGSTS.E [R212+0x8004], desc[UR16][R162.64], P3 ;  /* 0x08004000a2d47fae */ /* 0x0003e20009921850 */
[----:B------:R-:W-:Y:S01]  /*39e0*/  IMAD.WIDE R166, R25, 0x4, R92 ;  /* 0x0000000419a67825 */ /* 0x000fe200078e025c */
[----:B--2---:R-:W-:-:S02]  /*39f0*/  SHF.R.U32.HI R8, RZ, 0xc, R14 ;  /* 0x0000000cff087819 */ /* 0x004fc4000001160e */
[----:B------:R2:W-:Y:S01]  /*3a00*/  LDGSTS.E [R212+0x8], desc[UR16][R164.64], P1 ;  /* 0x00008000a4d47fae */ /* 0x0005e20008921850 */
[----:B------:R-:W-:Y:S01]  /*3a10*/  IMAD R46, R46, 0x10, R5 ;  /* 0x000000102e2e7824 */ /* 0x000fe200078e0205 */
[----:B------:R-:W-:Y:S01]  /*3a20*/  LOP3.LUT P3, RZ, R8, 0x1, RZ, 0xc0, !PT ;  /* 0x0000000108ff7812 */ /* 0x000fe2000786c0ff */
[----:B------:R-:W-:Y:S01]  /*3a30*/  IMAD.WIDE R168, R24, 0x4, R226 ;  /* 0x0000000418a87825 */ /* 0x000fe200078e02e2 */
[----:B------:R-:W-:Y:S01]  /*3a40*/  SHF.R.U32.HI R5, RZ, 0xb, R14 ;  /* 0x0000000bff057819 */ /* 0x000fe2000001160e */
[----:B------:R2:W-:Y:S01]  /*3a50*/  LDGSTS.E [R212+0x8008], desc[UR16][R166.64], P1 ;  /* 0x08008000a6d47fae */ /* 0x0005e20008921850 */
[----:B------:R-:W-:Y:S01]  /*3a60*/  IADD3 R42, R44, R43, R42 ;  /* 0x0000002b2c2a7210 */ /* 0x000fe20007ffe02a */
[----:B------:R-:W-:Y:S01]  /*3a70*/  IMAD.WIDE R170, R24, 0x4, R92 ;  /* 0x0000000418aa7825 */ /* 0x000fe200078e025c */
[----:B------:R-:W-:Y:S01]  /*3a80*/  LOP3.LUT P1, RZ, R5, 0x1, RZ, 0xc0, !PT ;  /* 0x0000000105ff7812 */ /* 0x000fe2000782c0ff */
[----:B------:R-:W-:Y:S01]  /*3a90*/  STL [R1+0x638], R25 ;  /* 0x0006381901007387 */ /* 0x000fe20000100800 */
[----:B------:R-:W-:Y:S01]  /*3aa0*/  SHF.R.U32.HI R5, RZ, 0xa, R14 ;  /* 0x0000000aff057819 */ /* 0x000fe2000001160e */
[----:B------:R-:W-:Y:S01]  /*3ab0*/  IMAD.SHL.U32 R26, R26, 0x100, RZ ;  /* 0x000001001a1a7824 */ /* 0x000fe200078e00ff */
[----:B------:R-:W-:Y:S01]  /*3ac0*/  LOP3.LUT R40, R40, 0x3, RZ, 0xc0, !PT ;  /* 0x0000000328287812 */ /* 0x000fe200078ec0ff */
[----:B------:R3:W-:Y:S01]  /*3ad0*/  STL [R1+0x634], R24 ;  /* 0x0006341801007387 */ /* 0x0007e20000100800 */
[----:B------:R-:W-:Y:S01]  /*3ae0*/  IMAD R8, R2, 0x14, RZ ;  /* 0x0000001402087824 */ /* 0x000fe200078e02ff */
[----:B------:R-:W-:-:S02]  /*3af0*/  LOP3.LUT R46, R46, 0xff, RZ, 0xc0, !PT ;  /* 0x000000ff2e2e7812 */ /* 0x000fc400078ec0ff */
[----:B------:R2:W-:Y:S01]  /*3b00*/  LDGSTS.E [R212+0xc], desc[UR16][R168.64], P3 ;  /* 0x0000c000a8d47fae */ /* 0x0005e20009921850 */
[----:B------:R-:W-:Y:S01]  /*3b10*/  IMAD.WIDE R172, R8, 0x4, R226 ;  /* 0x0000000408ac7825 */ /* 0x000fe200078e02e2 */
[----:B------:R-:W-:Y:S02]  /*3b20*/  IADD3 R38, R40, R39, R38 ;  /* 0x0000002728267210 */ /* 0x000fe40007ffe026 */
[----:B------:R2:W-:Y:S01]  /*3b30*/  LDGSTS.E [R212+0x800c], desc[UR16][R170.64], P3 ;  /* 0x0800c000aad47fae */ /* 0x0005e20009921850 */
[----:B------:R-:W-:Y:S01]  /*3b40*/  LOP3.LUT P3, RZ, R5, 0x1, RZ, 0xc0, !PT ;  /* 0x0000000105ff7812 */ /* 0x000fe2000786c0ff */
[----:B------:R-:W-:Y:S01]  /*3b50*/  IMAD.WIDE R174, R8, 0x4, R92 ;  /* 0x0000000408ae7825 */ /* 0x000fe200078e025c */
[----:B---3--:R-:W-:Y:S01]  /*3b60*/  LOP3.LUT R24, R16, 0x50, RZ, 0x3c, !PT ;  /* 0x0000005010187812 */ /* 0x008fe200078e3cff */
[----:B------:R3:W-:Y:S01]  /*3b70*/  STL [R1+0x630], R8 ;  /* 0x0006300801007387 */ /* 0x0007e20000100800 */
[----:B------:R-:W-:Y:S01]  /*3b80*/  LOP3.LUT R5, R26, 0xf00, RZ, 0xe2, !PT ;  /* 0x00000f001a057812 */ /* 0x000fe200078ee2ff */
[----:B------:R-:W-:Y:S01]  /*3b90*/  IMAD.SHL.U32 R25, R42, 0x100, RZ ;  /* 0x000001002a197824 */ /* 0x000fe200078e00ff */
[----:B------:R-:W-:Y:S01]  /*3ba0*/  LOP3.LUT R30, R30, 0xff, RZ, 0xc0, !PT ;  /* 0x000000ff1e1e7812 */ /* 0x000fe200078ec0ff */
[----:B------:R-:W-:-:S02]  /*3bb0*/  VIADD R211, R24, UR12 ;  /* 0x0000000c18d37c36 */ /* 0x000fc40008000000 */
[----:B------:R-:W-:Y:S01]  /*3bc0*/  IMAD R5, R6, 0x1000, R5 ;  /* 0x0000100006057824 */ /* 0x000fe200078e0205 */
[----:B------:R-:W-:Y:S01]  /*3bd0*/  SHF.R.U32.HI R6, RZ, 0x9, R14 ;  /* 0x00000009ff067819 */ /* 0x000fe2000001160e */
[C---:B------:R-:W-:Y:S01]  /*3be0*/  IMAD R24, R2.reuse, 0x18, RZ ;  /* 0x0000001802187824 */ /* 0x040fe200078e02ff */
[----:B------:R2:W-:Y:S01]  /*3bf0*/  LDGSTS.E [R211], desc[UR16][R172.64], P1 ;  /* 0x00000000acd37fae */ /* 0x0005e20008921850 */
[----:B---3--:R-:W-:Y:S01]  /*3c00*/  IMAD R8, R2, 0x15, RZ ;  /* 0x0000001502087824 */ /* 0x008fe200078e02ff */
[----:B------:R-:W-:Y:S01]  /*3c10*/  LOP3.LUT R25, R25, 0xf00, RZ, 0xe2, !PT ;  /* 0x00000f0019197812 */ /* 0x000fe200078ee2ff */
[--C-:B------:R-:W-:Y:S01]  /*3c20*/  IMAD.WIDE R188, R24, 0x4, R226.reuse ;  /* 0x0000000418bc7825 */ /* 0x100fe200078e02e2 */
[----:B------:R3:W-:Y:S01]  /*3c30*/  LDGSTS.E [R211+0x8000], desc[UR16][R174.64], P1 ;  /* 0x08000000aed37fae */ /* 0x0007e20008921850 */
[----:B------:R-:W-:Y:S02]  /*3c40*/  LOP3.LUT P1, RZ, R6, 0x1, RZ, 0xc0, !PT ;  /* 0x0000000106ff7812 */ /* 0x000fe4000782c0ff */
[----:B------:R-:W-:Y:S01]  /*3c50*/  IMAD.WIDE R176, R8, 0x4, R226 ;  /* 0x0000000408b07825 */ /* 0x000fe200078e02e2 */
[----:B------:R4:W-:Y:S01]  /*3c60*/  STL [R1+0x62c], R8 ;  /* 0x00062c0801007387 */ /* 0x0009e20000100800 */
[----:B------:R-:W-:-:S02]  /*3c70*/  SHF.R.U32.HI R6, RZ, 0x8, R14 ;  /* 0x00000008ff067819 */ /* 0x000fc4000001160e */
[--C-:B------:R-:W-:Y:S01]  /*3c80*/  IMAD.WIDE R178, R8, 0x4, R92.reuse ;  /* 0x0000000408b27825 */ /* 0x100fe200078e025c */
[----:B------:R3:W-:Y:S03]  /*3c90*/  LDGSTS.E [R211+0x4], desc[UR16][R176.64], P3 ;  /* 0x00004000b0d37fae */ /* 0x0007e60009921850 */
[----:B------:R-:W-:Y:S01]  /*3ca0*/  IMAD.WIDE R190, R24, 0x4, R92 ;  /* 0x0000000418be7825 */ /* 0x000fe200078e025c */
[----:B------:R3:W-:Y:S01]  /*3cb0*/  LDGSTS.E [R211+0x8004], desc[UR16][R178.64], P3 ;  /* 0x08004000b2d37fae */ /* 0x0007e20009921850 */
[----:B------:R-:W-:Y:S02]  /*3cc0*/  LOP3.LUT P3, RZ, R6, 0x1, RZ, 0xc0, !PT ;  /* 0x0000000106ff7812 */ /* 0x000fe4000786c0ff */
[----:B----4-:R-:W-:Y:S01]  /*3cd0*/  IMAD R8, R2, 0x16, RZ ;  /* 0x0000001602087824 */ /* 0x010fe200078e02ff */
[----:B------:R-:W-:Y:S01]  /*3ce0*/  SHF.R.U32.HI R6, RZ, 0x7, R14 ;  /* 0x00000007ff067819 */ /* 0x000fe2000001160e */
[----:B------:R-:W-:-:S02]  /*3cf0*/  IMAD R25, R38, 0x1000, R25 ;  /* 0x0000100026197824 */ /* 0x000fc400078e0219 */
[C---:B------:R-:W-:Y:S01]  /*3d00*/  IMAD.WIDE R180, R8.reuse, 0x4, R226 ;  /* 0x0000000408b47825 */ /* 0x040fe200078e02e2 */
[----:B------:R4:W-:Y:S03]  /*3d10*/  STL [R1+0x628], R8 ;  /* 0x0006280801007387 */ /* 0x0009e60000100800 */
[----:B------:R-:W-:Y:S01]  /*3d20*/  IMAD.WIDE R182, R8, 0x4, R92 ;  /* 0x0000000408b67825 */ /* 0x000fe200078e025c */
[----:B------:R3:W-:Y:S03]  /*3d30*/  LDGSTS.E [R211+0x8], desc[UR16][R180.64], P1 ;  /* 0x00008000b4d37fae */ /* 0x0007e60008921850 */
[----:B------:R-:W-:Y:S01]  /*3d40*/  IMAD.IADD R46, R25, 0x1, R46 ;  /* 0x00000001192e7824 */ /* 0x000fe200078e022e */
[----:B------:R3:W-:Y:S01]  /*3d50*/  LDGSTS.E [R211+0x8008], desc[UR16][R182.64], P1 ;  /* 0x08008000b6d37fae */ /* 0x0007e20008921850 */
[----:B------:R-:W-:Y:S01]  /*3d60*/  LOP3.LUT P1, RZ, R6, 0x1, RZ, 0xc0, !PT ;  /* 0x0000000106ff7812 */ /* 0x000fe2000782c0ff */
[----:B----4-:R-:W-:Y:S01]  /*3d70*/  IMAD R8, R2, 0x17, RZ ;  /* 0x0000001702087824 */ /* 0x010fe200078e02ff */
[----:B------:R-:W-:Y:S01]  /*3d80*/  SHF.R.U32.HI R6, RZ, 0x6, R14 ;  /* 0x00000006ff067819 */ /* 0x000fe2000001160e */
[----:B------:R-:W-:Y:S01]  /*3d90*/  IMAD.IADD R5, R5, 0x1, R30 ;  /* 0x0000000105057824 */ /* 0x000fe200078e021e */
[----:B------:R-:W-:Y:S01]  /*3da0*/  LOP3.LUT R25, R16, 0x70, RZ, 0x3c, !PT ;  /* 0x0000007010197812 */ /* 0x000fe200078e3cff */
[C---:B------:R-:W-:Y:S01]  /*3db0*/  IMAD.WIDE R184, R8.reuse, 0x4, R226 ;  /* 0x0000000408b87825 */ /* 0x040fe200078e02e2 */
[----:B------:R4:W-:Y:S02]  /*3dc0*/  STL [R1+0x624], R8 ;  /* 0x0006240801007387 */ /* 0x0009e40000100800 */
[----:B------:R-:W-:Y:S01]  /*3dd0*/  PRMT R208, R5, 0x5410, R46 ;  /* 0x0000541005d07816 */ /* 0x000fe2000000002e */
[----:B------:R-:W-:Y:S01]  /*3de0*/  IMAD.WIDE R186, R8, 0x4, R92 ;  /* 0x0000000408ba7825 */ /* 0x000fe200078e025c */
[----:B------:R3:W-:Y:S02]  /*3df0*/  LDGSTS.E [R211+0xc], desc[UR16][R184.64], P3 ;  /* 0x0000c000b8d37fae */ /* 0x0007e40009921850 */
[----:B------:R-:W-:Y:S01]  /*3e00*/  SHF.R.U64 R5, R208, 0x1f, RZ ;  /* 0x0000001fd0057819 */ /* 0x000fe200000012ff */
[----:B------:R-:W-:Y:S01]  /*3e10*/  VIADD R25, R25, UR12 ;  /* 0x0000000c19197c36 */ /* 0x000fe20008000000 */
[----:B------:R3:W-:Y:S01]  /*3e20*/  LDGSTS.E [R211+0x800c], desc[UR16][R186.64], P3 ;  /* 0x0800c000bad37fae */ /* 0x0007e20009921850 */
[----:B------:R-:W-:-:S02]  /*3e30*/  LOP3.LUT P3, RZ, R6, 0x1, RZ, 0xc0, !PT ;  /* 0x0000000106ff7812 */ /* 0x000fc4000786c0ff */
[----:B----4-:R-:W-:Y:S01]  /*3e40*/  LOP3.LUT R8, R16, 0x60, RZ, 0x3c, !PT ;  /* 0x0000006010087812 */ /* 0x010fe200078e3cff */
[----:B------:R4:W-:Y:S01]  /*3e50*/  STL [R1+0x620], R24 ;  /* 0x0006201801007387 */ /* 0x0009e20000100800 */
[----:B------:R-:W-:Y:S02]  /*3e60*/  SHF.R.U32.HI R6, RZ, 0x5, R14 ;  /* 0x00000005ff067819 */ /* 0x000fe4000001160e */
[----:B------:R-:W-:Y:S01]  /*3e70*/  SHF.R.U64 R248, R208, 0x1c, RZ ;  /* 0x0000001cd0f87819 */ /* 0x000fe200000012ff */
[----:B------:R-:W-:-:S05]  /*3e80*/  VIADD R8, R8, UR12 ;  /* 0x0000000c08087c36 */ /* 0x000fca0008000000 */
[----:B------:R3:W-:Y:S01]  /*3e90*/  LDGSTS.E [R8], desc[UR16][R188.64], P1 ;  /* 0x00000000bc087fae */ /* 0x0007e20008921850 */
[----:B----4-:R-:W-:-:S03]  /*3ea0*/  IMAD R24, R2, 0x19, RZ ;  /* 0x0000001902187824 */ /* 0x010fc600078e02ff */
[----:B------:R4:W-:Y:S01]  /*3eb0*/  LDGSTS.E [R8+0x8000], desc[UR16][R190.64], P1 ;  /* 0x08000000be087fae */ /* 0x0009e20008921850 */
[----:B------:R-:W-:Y:S01]  /*3ec0*/  LOP3.LUT P1, RZ, R6, 0x1, RZ, 0xc0, !PT ;  /* 0x0000000106ff7812 */ /* 0x000fe2000782c0ff */
[C---:B------:R-:W-:Y:S01]  /*3ed0*/  IMAD.WIDE R192, R24.reuse, 0x4, R226 ;  /* 0x0000000418c07825 */ /* 0x040fe200078e02e2 */
[----:B------:R-:W-:Y:S01]  /*3ee0*/  SHF.R.U32.HI R6, RZ, 0x4, R14 ;  /* 0x00000004ff067819 */ /* 0x000fe2000001160e */
[----:B------:R5:W-:Y:S02]  /*3ef0*/  STL [R1+0x61c], R24 ;  /* 0x00061c1801007387 */ /* 0x000be40000100800 */
[----:B------:R-:W-:Y:S02]  /*3f00*/  IMAD.WIDE R194, R24, 0x4, R92 ;  /* 0x0000000418c27825 */ /* 0x000fe400078e025c */
[----:B------:R4:W-:Y:S04]  /*3f10*/  LDGSTS.E [R8+0x4], desc[UR16][R192.64], P3 ;  /* 0x00004000c0087fae */ /* 0x0009e80009921850 */
[----:B------:R4:W-:Y:S01]  /*3f20*/  LDGSTS.E [R8+0x8004], desc[UR16][R194.64], P3 ;  /* 0x08004000c2087fae */ /* 0x0009e20009921850 */
[----:B------:R-:W-:Y:S01]  /*3f30*/  LOP3.LUT P3, RZ, R6, 0x1, RZ, 0xc0, !PT ;  /* 0x0000000106ff7812 */ /* 0x000fe2000786c0ff */
[----:B-----5:R-:W-:Y:S01]  /*3f40*/  IMAD R24, R2, 0x1a, RZ ;  /* 0x0000001a02187824 */ /* 0x020fe200078e02ff */
[----:B------:R-:W-:-:S03]  /*3f50*/  SHF.R.U32.HI R6, RZ, 0x3, R14 ;  /* 0x00000003ff067819 */ /* 0x000fc6000001160e */
[C---:B------:R-:W-:Y:S01]  /*3f60*/  IMAD.WIDE R196, R24.reuse, 0x4, R226 ;  /* 0x0000000418c47825 */ /* 0x040fe200078e02e2 */
[----:B------:R5:W-:Y:S03]  /*3f70*/  STL [R1+0x618], R24 ;  /* 0x0006181801007387 */ /* 0x000be60000100800 */
[----:B------:R-:W-:Y:S01]  /*3f80*/  IMAD.WIDE R198, R24, 0x4, R92 ;  /* 0x0000000418c67825 */ /* 0x000fe200078e025c */
[----:B------:R4:W-:Y:S04]  /*3f90*/  LDGSTS.E [R8+0x8], desc[UR16][R196.64], P1 ;  /* 0x00008000c4087fae */ /* 0x0009e80008921850 */
[----:B------:R4:W-:Y:S01]  /*3fa0*/  LDGSTS.E [R8+0x8008], desc[UR16][R198.64], P1 ;  /* 0x08008000c6087fae */ /* 0x0009e20008921850 */
[----:B------:R-:W-:Y:S01]  /*3fb0*/  LOP3.LUT P1, RZ, R6, 0x1, RZ, 0xc0, !PT ;  /* 0x0000000106ff7812 */ /* 0x000fe2000782c0ff */
[----:B-----5:R-:W-:Y:S01]  /*3fc0*/  IMAD R24, R2, 0x1b, RZ ;  /* 0x0000001b02187824 */ /* 0x020fe200078e02ff */
[----:B------:R-:W-:-:S02]  /*3fd0*/  SHF.R.U32.HI R6, RZ, 0x2, R14 ;  /* 0x00000002ff067819 */ /* 0x000fc4000001160e */
[----:B------:R-:W-:Y:S01]  /*3fe0*/  SHF.R.U32.HI R14, RZ, 0x1, R14 ;  /* 0x00000001ff0e7819 */ /* 0x000fe2000001160e */
[C---:B------:R-:W-:Y:S01]  /*3ff0*/  IMAD.WIDE R200, R24.reuse, 0x4, R226 ;  /* 0x0000000418c87825 */ /* 0x040fe200078e02e2 */
[----:B------:R5:W-:Y:S03]  /*4000*/  STL [R1+0x614], R24 ;  /* 0x0006141801007387 */ /* 0x000be60000100800 */
[----:B------:R-:W-:Y:S01]  /*4010*/  IMAD.WIDE R202, R24, 0x4, R92 ;  /* 0x0000000418ca7825 */ /* 0x000fe200078e025c */
[----:B------:R4:W-:Y:S04]  /*4020*/  LDGSTS.E [R8+0xc], desc[UR16][R200.64], P3 ;  /* 0x0000c000c8087fae */ /* 0x0009e80009921850 */
[----:B------:R4:W-:Y:S01]  /*4030*/  LDGSTS.E [R8+0x800c], desc[UR16][R202.64], P3 ;  /* 0x0800c000ca087fae */ /* 0x0009e20009921850 */
[----:B------:R-:W-:Y:S01]  /*4040*/  LOP3.LUT P3, RZ, R6, 0x1, RZ, 0xc0, !PT ;  /* 0x0000000106ff7812 */ /* 0x000fe2000786c0ff */
[----:B-----5:R-:W-:-:S02]  /*4050*/  IMAD R24, R2, 0x1c, RZ ;  /* 0x0000001c02187824 */ /* 0x020fc400078e02ff */
[----:B------:R-:W-:Y:S02]  /*4060*/  IMAD R6, R2, 0x1d, RZ ;  /* 0x0000001d02067824 */ /* 0x000fe400078e02ff */
[C---:B------:R-:W-:Y:S01]  /*4070*/  IMAD.WIDE R204, R24.reuse, 0x4, R226 ;  /* 0x0000000418cc7825 */ /* 0x040fe200078e02e2 */
[----:B------:R5:W-:Y:S03]  /*4080*/  STL [R1+0x610], R24 ;  /* 0x0006101801007387 */ /* 0x000be60000100800 */
[----:B------:R-:W-:Y:S01]  /*4090*/  IMAD.WIDE R206, R24, 0x4, R92 ;  /* 0x0000000418ce7825 */ /* 0x000fe200078e025c */
[----:B------:R4:W-:Y:S03]  /*40a0*/  LDGSTS.E [R25], desc[UR16][R204.64], P1 ;  /* 0x00000000cc197fae */ /* 0x0009e60008921850 */
[----:B------:R-:W-:Y:S01]  /*40b0*/  IMAD.WIDE R216, R6, 0x4, R226 ;  /* 0x0000000406d87825 */ /* 0x000fe200078e02e2 */
[----:B------:R4:W-:Y:S01]  /*40c0*/  LDGSTS.E [R25+0x8000], desc[UR16][R206.64], P1 ;  /* 0x08000000ce197fae */ /* 0x0009e20008921850 */
[----:B------:R-:W-:-:S02]  /*40d0*/  LOP3.LUT P1, RZ, R14, 0x1, RZ, 0xc0, !PT ;  /* 0x000000010eff7812 */ /* 0x000fc4000782c0ff */
[C---:B------:R-:W-:Y:S01]  /*40e0*/  IMAD R14, R2.reuse, 0x1e, RZ ;  /* 0x0000001e020e7824 */ /* 0x040fe200078e02ff */
[----:B------:R1:W-:Y:S01]  /*40f0*/  STL [R1+0x608], R6 ;  /* 0x0006080601007387 */ /* 0x0003e20000100800 */
[----:B-----5:R-:W-:Y:S02]  /*4100*/  IMAD R24, R2, 0x1f, RZ ;  /* 0x0000001f02187824 */ /* 0x020fe400078e02ff */
[----:B------:R-:W-:Y:S01]  /*4110*/  IMAD.WIDE R218, R6, 0x4, R92 ;  /* 0x0000000406da7825 */ /* 0x000fe200078e025c */
[----:B------:R5:W-:Y:S03]  /*4120*/  STL [R1+0x604], R14 ;  /* 0x0006040e01007387 */ /* 0x000be60000100800 */
[C---:B------:R-:W-:Y:S01]  /*4130*/  IMAD.WIDE R220, R14.reuse, 0x4, R226 ;  /* 0x000000040edc7825 */ /* 0x040fe200078e02e2 */
[----:B------:R2:W-:Y:S03]  /*4140*/  STL [R1+0x600], R24 ;  /* 0x0006001801007387 */ /* 0x0005e60000100800 */
[----:B-1----:R-:W-:Y:S01]  /*4150*/  IMAD R6, R67, R3, RZ ;  /* 0x0000000343067224 */ /* 0x002fe200078e02ff */
[----:B------:R1:W-:Y:S01]  /*4160*/  STL [R1+0x400], RZ ;  /* 0x000400ff01007387 */ /* 0x0003e20000100800 */
[----:B------:R-:W-:Y:S01]  /*4170*/  IMAD.WIDE R222, R14, 0x4, R92 ;  /* 0x000000040ede7825 */ /* 0x000fe200078e025c */
[----:B-----5:R-:W-:-:S02]  /*4180*/  SHF.R.U64 R14, R208, 0x1e, RZ ;  /* 0x0000001ed00e7819 */ /* 0x020fc400000012ff */
[----:B------:R1:W-:Y:S01]  /*4190*/  STL [R1+0x404], RZ ;  /* 0x000404ff01007387 */ /* 0x0003e20000100800 */
[----:B------:R-:W-:-:S03]  /*41a0*/  IMAD.WIDE R224, R24, 0x4, R226 ;  /* 0x0000000418e07825 */ /* 0x000fc600078e02e2 */
[----:B------:R1:W-:Y:S01]  /*41b0*/  STL [R1+0x408], RZ ;  /* 0x000408ff01007387 */ /* 0x0003e20000100800 */
[----:B------:R-:W-:Y:S01]  /*41c0*/  IMAD.WIDE R26, R24, 0x4, R92 ;  /* 0x00000004181a7825 */ /* 0x000fe200078e025c */
[----:B--2---:R-:W-:Y:S02]  /*41d0*/  SHF.R.U64 R24, R208, 0x1d, RZ ;  /* 0x0000001dd0187819 */ /* 0x004fe400000012ff */
[----:B------:R1:W-:Y:S04]  /*41e0*/  STL [R1+0x40c], RZ ;  /* 0x00040cff01007387 */ /* 0x0003e80000100800 */
        /* <DEDUP_REMOVED lines=78> */
[----:B------:R2:W-:Y:S04]  /*46d0*/  LDGSTS.E [R25+0x4], desc[UR16][R216.64], P3 ;  /* 0x00004000d8197fae */ /* 0x0005e80009921850 */
[----:B------:R1:W-:Y:S04]  /*46e0*/  STL [R1+0x548], RZ ;  /* 0x000548ff01007387 */ /* 0x0003e80000100800 */
[----:B------:R5:W-:Y:S01]  /*46f0*/  LDGSTS.E [R25+0x8004], desc[UR16][R218.64], P3 ;  /* 0x08004000da197fae */ /* 0x000be20009921850 */
[----:B------:R-:W-:Y:S01]  /*4700*/  LOP3.LUT P3, RZ, R5, 0x1, RZ, 0xc0, !PT ;  /* 0x0000000105ff7812 */ /* 0x000fe2000786c0ff */
[----:B------:R-:W-:-:S02]  /*4710*/  IMAD.SHL.U32 R5, R6, 0x4, RZ ;  /* 0x0000000406057824 */ /* 0x000fc400078e00ff */
[----:B------:R1:W-:Y:S03]  /*4720*/  STL [R1+0x54c], RZ ;  /* 0x00054cff01007387 */ /* 0x0003e60000100800 */
[----:B------:R-:W-:Y:S01]  /*4730*/  IADD3 R30, P6, R5, UR4, RZ ;  /* 0x00000004051e7c10 */ /* 0x000fe2000ffde0ff */
        /* <DEDUP_REMOVED lines=9> */
[----:B------:R-:W-:-:S02]  /*47d0*/  LOP3.LUT P1, RZ, R14, 0x1, RZ, 0xc0, !PT ;  /* 0x000000010eff7812 */ /* 0x000fc4000782c0ff */
[----:B------:R-:W-:Y:S01]  /*47e0*/  LEA.HI.X.SX32 R14, R6, UR5, 0x2, P6 ;  /* 0x00000005060e7c11 */ /* 0x000fe2000b0f16ff */
[----:B------:R1:W-:Y:S01]  /*47f0*/  STL [R1+0x56c], RZ ;  /* 0x00056cff01007387 */ /* 0x0003e20000100800 */
[----:B------:R-:W-:-:S03]  /*4800*/  LEA R88, P6, R247, R30, 0x2 ;  /* 0x0000001ef7587211 */ /* 0x000fc600078c10ff */
[----:B------:R1:W-:Y:S01]  /*4810*/  LDGSTS.E [R25+0xc], desc[UR16][R224.64], !P5 ;  /* 0x0000c000e0197fae */ /* 0x0003e2000e921850 */
[----:B------:R-:W-:Y:S02]  /*4820*/  LEA.HI.X.SX32 R89, R247, R14, 0x2, P6 ;  /* 0x0000000ef7597211 */ /* 0x000fe400030f16ff */
[C---:B------:R-:W-:Y:S01]  /*4830*/  LEA R86, P6, R245.reuse, R30, 0x2 ;  /* 0x0000001ef5567211 */ /* 0x040fe200078c10ff */
[----:B------:R1:W-:Y:S03]  /*4840*/  STL [R1+0x570], RZ ;  /* 0x000570ff01007387 */ /* 0x0003e60000100800 */
[----:B------:R-:W-:Y:S01]  /*4850*/  LEA.HI.X.SX32 R87, R245, R14, 0x2, P6 ;  /* 0x0000000ef5577211 */ /* 0x000fe200030f16ff */
[----:B------:R1:W-:Y:S01]  /*4860*/  LDGSTS.E [R25+0x800c], desc[UR16][R26.64], !P5 ;  /* 0x0800c0001a197fae */ /* 0x0003e2000e921850 */
[-C--:B------:R-:W-:Y:S02]  /*4870*/  LEA R90, P5, R249, R30.reuse, 0x2 ;  /* 0x0000001ef95a7211 */ /* 0x080fe400078a10ff */
[----:B------:R-:W-:Y:S01]  /*4880*/  LEA R82, P6, R243, R30, 0x2 ;  /* 0x0000001ef3527211 */ /* 0x000fe200078c10ff */
[----:B------:R1:W-:Y:S01]  /*4890*/  STL [R1+0x574], RZ ;  /* 0x000574ff01007387 */ /* 0x0003e20000100800 */
[----:B------:R-:W-:-:S02]  /*48a0*/  LEA.HI.X.SX32 R91, R249, R14, 0x2, P5 ;  /* 0x0000000ef95b7211 */ /* 0x000fc400028f16ff */
[C---:B------:R-:W-:Y:S01]  /*48b0*/  LEA R28, P5, R246.reuse, R30, 0x2 ;  /* 0x0000001ef61c7211 */ /* 0x040fe200078a10ff */
[----:B------:R1:W-:Y:S01]  /*48c0*/  STL [R1+0x578], RZ ;  /* 0x000578ff01007387 */ /* 0x0003e20000100800 */
[-C--:B------:R-:W-:Y:S02]  /*48d0*/  LEA.HI.X.SX32 R83, R243, R14.reuse, 0x2, P6 ;  /* 0x0000000ef3537211 */ /* 0x080fe400030f16ff */
[----:B------:R-:W-:Y:S01]  /*48e0*/  LEA.HI.X.SX32 R29, R246, R14, 0x2, P5 ;  /* 0x0000000ef61d7211 */ /* 0x000fe200028f16ff */
[----:B------:R1:W-:Y:S01]  /*48f0*/  STL [R1+0x57c], RZ ;  /* 0x00057cff01007387 */ /* 0x0003e20000100800 */
[CC--:B------:R-:W-:Y:S02]  /*4900*/  LEA R84, P5, R244.reuse, R30.reuse, 0x2 ;  /* 0x0000001ef4547211 */ /* 0x0c0fe400078a10ff */
        /* <DEDUP_REMOVED lines=21> */
[----:B------:R-:W-:Y:S01]  /*4a60*/  LEA R64, P5, R233, R30, 0x2 ;  /* 0x0000001ee9407211 */ /* 0x000fe200078a10ff */
[----:B------:R1:W-:Y:S01]  /*4a70*/  STL [R1+0x59c], RZ ;  /* 0x00059cff01007387 */ /* 0x0003e20000100800 */
[-C--:B------:R-:W-:Y:S02]  /*4a80*/  LEA.HI.X.SX32 R71, R237, R14.reuse, 0x2, P6 ;  /* 0x0000000eed477211 */ /* 0x080fe400030f16ff */
[----:B------:R-:W-:Y:S01]  /*4a90*/  LEA.HI.X.SX32 R65, R233, R14, 0x2, P5 ;  /* 0x0000000ee9417211 */ /* 0x000fe200028f16ff */
[----:B------:R1:W-:Y:S01]  /*4aa0*/  STL [R1+0x5a0], RZ ;  /* 0x0005a0ff01007387 */ /* 0x0003e20000100800 */
[-C--:B------:R-:W-:Y:S02]  /*4ab0*/  LEA R60, P5, R231, R30.reuse, 0x2 ;  /* 0x0000001ee73c7211 */ /* 0x080fe400078a10ff */
        /* <DEDUP_REMOVED lines=35> */
[----:B------:R-:W-:Y:S01]  /*4cf0*/  LOP3.LUT P5, RZ, R24, 0x1, RZ, 0xc0, !PT ;  /* 0x0000000118ff7812 */ /* 0x000fe200078ac0ff */
[----:B------:R-:W-:Y:S01]  /*4d00*/  VIADD R24, R215, UR12 ;  /* 0x0000000cd7187c36 */ /* 0x000fe20008000000 */
[C---:B------:R-:W-:Y:S01]  /*4d10*/  LEA R50, P6, R22.reuse, R30, 0x2 ;  /* 0x0000001e16327211 */ /* 0x040fe200078c10ff */
[----:B------:R1:W-:Y:S03]  /*4d20*/  STL [R1+0x5d4], RZ ;  /* 0x0005d4ff01007387 */ /* 0x0003e60000100800 */
[----:B------:R-:W-:Y:S01]  /*4d30*/  LEA.HI.X.SX32 R51, R22, R14, 0x2, P6 ;  /* 0x0000000e16337211 */ /* 0x000fe200030f16ff */
[----:B------:R1:W-:Y:S01]  /*4d40*/  STL [R1+0x5d8], RZ ;  /* 0x0005d8ff01007387 */ /* 0x0003e20000100800 */
[----:B------:R-:W-:-:S03]  /*4d50*/  LEA R46, P6, R20, R30, 0x2 ;  /* 0x0000001e142e7211 */ /* 0x000fc600078c10ff */
[----:B------:R1:W-:Y:S01]  /*4d60*/  STL [R1+0x5dc], RZ ;  /* 0x0005dcff01007387 */ /* 0x0003e20000100800 */
[----:B------:R-:W-:Y:S02]  /*4d70*/  LEA.HI.X.SX32 R47, R20, R14, 0x2, P6 ;  /* 0x0000000e142f7211 */ /* 0x000fe400030f16ff */
        /* <DEDUP_REMOVED lines=13> */
[----:B------:R-:W-:Y:S01]  /*4e50*/  LEA.HI.X.SX32 R31, R4, R14, 0x2, P6 ;  /* 0x0000000e041f7211 */ /* 0x000fe200030f16ff */
[----:B------:R-:W-:Y:S01]  /*4e60*/  IMAD.SHL.U32 R14, R2, 0x20, RZ ;  /* 0x00000020020e7824 */ /* 0x000fe200078e00ff */
[----:B------:R-:W-:Y:S01]  /*4e70*/  LOP3.LUT P6, RZ, R248, 0x1, RZ, 0xc0, !PT ;  /* 0x00000001f8ff7812 */ /* 0x000fe200078cc0ff */
[----:B------:R1:W-:Y:S01]  /*4e80*/  STL [R1+0x5f8], RZ ;  /* 0x0005f8ff01007387 */ /* 0x0003e20000100800 */
[----:B------:R-:W-:Y:S01]  /*4e90*/  SHF.R.U64 R248, R208, 0x1b, RZ ;  /* 0x0000001bd0f87819 */ /* 0x000fe200000012ff */
[C---:B------:R-:W-:Y:S02]  /*4ea0*/  IMAD.WIDE R226, R14.reuse, 0x4, R226 ;  /* 0x000000040ee27825 */ /* 0x040fe400078e02e2 */
[----:B------:R1:W-:Y:S02]  /*4eb0*/  STL [R1+0x5fc], RZ ;  /* 0x0005fcff01007387 */ /* 0x0003e40000100800 */
[----:B------:R-:W-:-:S02]  /*4ec0*/  IMAD.WIDE R92, R14, 0x4, R92 ;  /* 0x000000040e5c7825 */ /* 0x000fc400078e025c */
[----:B------:R1:W-:Y:S02]  /*4ed0*/  STL [R1+0x200], RZ ;  /* 0x000200ff01007387 */ /* 0x0003e40000100800 */
[C---:B------:R-:W-:Y:S02]  /*4ee0*/  IMAD.WIDE R94, R14.reuse, 0x4, R94 ;  /* 0x000000040e5e7825 */ /* 0x040fe400078e025e */
[----:B------:R1:W-:Y:S02]  /*4ef0*/  STL [R1+0x204], RZ ;  /* 0x000204ff01007387 */ /* 0x0003e40000100800 */
        /* <DEDUP_REMOVED lines=76> */
[C---:B---3--:R-:W-:Y:S02]  /*53c0*/  IMAD.WIDE R174, R14.reuse, 0x4, R174 ;  /* 0x000000040eae7825 */ /* 0x048fe400078e02ae */
        /* <DEDUP_REMOVED lines=15> */
[----:B----4-:R-:W-:-:S02]  /*54c0*/  IMAD.WIDE R190, R14, 0x4, R190 ;  /* 0x000000040ebe7825 */ /* 0x010fc400078e02be */
[----:B------:R3:W-:Y:S02]  /*54d0*/  STL [R1+0x2c0], RZ ;  /* 0x0002c0ff01007387 */ /* 0x0007e40000100800 */
[C---:B------:R-:W-:Y:S02]  /*54e0*/  IMAD.WIDE R192, R14.reuse, 0x4, R192 ;  /* 0x000000040ec07825 */ /* 0x040fe400078e02c0 */
[----:B------:R3:W-:Y:S02]  /*54f0*/  STL [R1+0x2c4], RZ ;  /* 0x0002c4ff01007387 */ /* 0x0007e40000100800 */
[C---:B------:R-:W-:Y:S02]  /*5500*/  IMAD.WIDE R194, R14.reuse, 0x4, R194 ;  /* 0x000000040ec27825 */ /* 0x040fe400078e02c2 */
[----:B------:R3:W-:Y:S02]  /*5510*/  STL [R1+0x2c8], RZ ;  /* 0x0002c8ff01007387 */ /* 0x0007e40000100800 */
[----:B------:R-:W-:-:S02]  /*5520*/  IMAD.WIDE R196, R14, 0x4, R196 ;  /* 0x000000040ec47825 */ /* 0x000fc400078e02c4 */
[----:B------:R-:W0:Y:S02]  /*5530*/  LDGDEPBAR ;  /* 0x00000000000079af */ /* 0x000e240000000000 */
[C---:B------:R-:W-:Y:S02]  /*5540*/  IMAD.WIDE R198, R14.reuse, 0x4, R198 ;  /* 0x000000040ec67825 */ /* 0x040fe400078e02c6 */
[----:B------:R3:W-:Y:S02]  /*5550*/  STL [R1+0x2cc], RZ ;  /* 0x0002ccff01007387 */ /* 0x0007e40000100800 */
[C---:B------:R-:W-:Y:S02]  /*5560*/  IMAD.WIDE R200, R14.reuse, 0x4, R200 ;  /* 0x000000040ec87825 */ /* 0x040fe400078e02c8 */
[----:B------:R-:W-:Y:S02]  /*5570*/  LDGSTS.E [R24+0x30000], desc[UR16][R90.64], P4 ;  /* 0x300000005a187fae */ /* 0x000fe4000a121850 */
[----:B------:R-:W-:-:S02]  /*5580*/  IMAD.WIDE R202, R14, 0x4, R202 ;  /* 0x000000040eca7825 */ /* 0x000fc400078e02ca */
[----:B------:R3:W-:Y:S02]  /*5590*/  STL [R1+0x2d0], RZ ;  /* 0x0002d0ff01007387 */ /* 0x0007e40000100800 */
[C---:B------:R-:W-:Y:S02]  /*55a0*/  IMAD.WIDE R204, R14.reuse, 0x4, R204 ;  /* 0x000000040ecc7825 */ /* 0x040fe400078e02cc */
[----:B------:R-:W-:Y:S02]  /*55b0*/  LDGSTS.E [R24+0x30400], desc[UR16][R88.64], P4 ;  /* 0x3040000058187fae */ /* 0x000fe4000a121850 */
[C---:B------:R-:W-:Y:S02]  /*55c0*/  IMAD.WIDE R206, R14.reuse, 0x4, R206 ;  /* 0x000000040ece7825 */ /* 0x040fe400078e02ce */
[----:B------:R3:W-:Y:S02]  /*55d0*/  STL [R1+0x2d4], RZ ;  /* 0x0002d4ff01007387 */ /* 0x0007e40000100800 */
[----:B--2---:R-:W-:-:S02]  /*55e0*/  IMAD.WIDE R216, R14, 0x4, R216 ;  /* 0x000000040ed87825 */ /* 0x004fc400078e02d8 */
[----:B------:R-:W-:Y:S02]  /*55f0*/  LDGSTS.E [R24+0x30800], desc[UR16][R28.64], P4 ;  /* 0x308000001c187fae */ /* 0x000fe4000a121850 */
[C---:B-----5:R-:W-:Y:S02]  /*5600*/  IMAD.WIDE R218, R14.reuse, 0x4, R218 ;  /* 0x000000040eda7825 */ /* 0x060fe400078e02da */
[----:B------:R3:W-:Y:S02]  /*5610*/  STL [R1+0x2d8], RZ ;  /* 0x0002d8ff01007387 */ /* 0x0007e40000100800 */
[C---:B-1----:R-:W-:Y:S02]  /*5620*/  IMAD.WIDE R220, R14.reuse, 0x4, R220 ;  /* 0x000000040edc7825 */ /* 0x042fe400078e02dc */
[----:B------:R-:W-:Y:S02]  /*5630*/  LDGSTS.E [R24+0x30c00], desc[UR16][R86.64], P4 ;  /* 0x30c0000056187fae */ /* 0x000fe4000a121850 */
[----:B------:R-:W-:-:S02]  /*5640*/  IMAD.WIDE R222, R14, 0x4, R222 ;  /* 0x000000040ede7825 */ /* 0x000fc400078e02de */
[----:B------:R3:W-:Y:S02]  /*5650*/  STL [R1+0x2dc], RZ ;  /* 0x0002dcff01007387 */ /* 0x0007e40000100800 */
[C---:B------:R-:W-:Y:S02]  /*5660*/  IMAD.WIDE R224, R14.reuse, 0x4, R224 ;  /* 0x000000040ee07825 */ /* 0x040fe400078e02e0 */
[----:B------:R-:W-:Y:S02]  /*5670*/  LDGSTS.E [R24+0x31000], desc[UR16][R84.64], P4 ;  /* 0x3100000054187fae */ /* 0x000fe4000a121850 */
[----:B------:R-:W-:Y:S02]  /*5680*/  IMAD.WIDE R26, R14, 0x4, R26 ;  /* 0x000000040e1a7825 */ /* 0x000fe400078e021a */
[----:B------:R3:W-:Y:S04]  /*5690*/  STL [R1+0x2e0], RZ ;  /* 0x0002e0ff01007387 */ /* 0x0007e80000100800 */
[----:B------:R-:W-:Y:S04]  /*56a0*/  LDGSTS.E [R24+0x31400], desc[UR16][R82.64], P4 ;  /* 0x3140000052187fae */ /* 0x000fe8000a121850 */
        /* <DEDUP_REMOVED lines=51> */
[----:B------:R-:W-:Y:S01]  /*59e0*/  LDGSTS.E [R24+0x37c00], desc[UR16][R30.64], P4 ;  /* 0x37c000001e187fae */ /* 0x000fe2000a121850 */
[----:B------:R-:W-:-:S03]  /*59f0*/  LOP3.LUT P4, RZ, R248, 0x1, RZ, 0xc0, !PT ;  /* 0x00000001f8ff7812 */ /* 0x000fc6000788c0ff */
[----:B------:R3:W-:Y:S04]  /*5a00*/  STL [R1+0x34c], RZ ;  /* 0x00034cff01007387 */ /* 0x0007e80000100800 */
[----:B------:R-:W0:Y:S04]  /*5a10*/  LDGDEPBAR ;  /* 0x00000000000079af */ /* 0x000e280000000000 */
[----:B------:R3:W-:Y:S01]  /*5a20*/  STL [R1+0x350], RZ ;  /* 0x000350ff01007387 */ /* 0x0007e20000100800 */
[----:B------:R-:W-:Y:S06]  /*5a30*/  BAR.SYNC.DEFER_BLOCKING 0x0 ;  /* 0x0000000000007b1d */ /* 0x000fec0000010000 */
        /* <DEDUP_REMOVED lines=24> */
[----:B------:R-:W-:Y:S01]  /*5bc0*/  @!PT LDS RZ, [RZ] ;  /* 0x00000000fffff984 */ /* 0x000fe20000000800 */
[----:B------:R-:W-:Y:S01]  /*5bd0*/  @!PT LDS RZ, [RZ] ;  /* 0x00000000fffff984 */ /* 0x000fe20000000800 */
[----:B------:R-:W-:Y:S01]  /*5be0*/  @!PT LDS RZ, [RZ] ;  /* 0x00000000fffff984 */ /* 0x000fe20000000800 */
[----:B------:R1:W-:Y:S04]  /*5bf0*/  LDGSTS.E [R234+0x10000], desc[UR16][R226.64], P3 ;  /* 0x10000000e2ea7fae */ /* 0x0003e80009921850 */
[----:B------:R3:W-:Y:S04]  /*5c00*/  STL [R1+0x3b4], RZ ;  /* 0x0003b4ff01007387 */ /* 0x0007e80000100800 */
[----:B------:R2:W-:Y:S04]  /*5c10*/  LDGSTS.E [R234+0x18000], desc[UR16][R92.64], P3 ;  /* 0x180000005cea7fae */ /* 0x0005e80009921850 */
[----:B------:R3:W-:Y:S01]  /*5c20*/  STL [R1+0x3b8], RZ ;  /* 0x0003b8ff01007387 */ /* 0x0007e20000100800 */
[----:B-1----:R-:W-:-:S03]  /*5c30*/  SHF.R.U64 R226, R208, 0x1a, RZ ;  /* 0x0000001ad0e27819 */ /* 0x002fc600000012ff */
[----:B------:R3:W-:Y:S01]  /*5c40*/  STL [R1+0x3bc], RZ ;  /* 0x0003bcff01007387 */ /* 0x0007e20000100800 */
[----:B------:R-:W-:Y:S02]  /*5c50*/  LOP3.LUT P3, RZ, R226, 0x1, RZ, 0xc0, !PT ;  /* 0x00000001e2ff7812 */ /* 0x000fe4000786c0ff */
[C---:B--2---:R-:W-:Y:S01]  /*5c60*/  SHF.R.U64 R92, R208.reuse, 0x19, RZ ;  /* 0x00000019d05c7819 */ /* 0x044fe200000012ff */
[----:B------:R3:W-:Y:S01]  /*5c70*/  STL [R1+0x3c0], RZ ;  /* 0x0003c0ff01007387 */ /* 0x0007e20000100800 */
[----:B------:R-:W-:-:S03]  /*5c80*/  SHF.R.U64 R93, R208, 0x6, RZ ;  /* 0x00000006d05d7819 */ /* 0x000fc600000012ff */
[----:B------:R1:W-:Y:S04]  /*5c90*/  LDGSTS.E [R234+0x10004], desc[UR16][R94.64], P1 ;  /* 0x100040005eea7fae */ /* 0x0003e80008921850 */
[----:B------:R3:W-:Y:S04]  /*5ca0*/  STL [R1+0x3c4], RZ ;  /* 0x0003c4ff01007387 */ /* 0x0007e80000100800 */
[----:B------:R2:W-:Y:S01]  /*5cb0*/  LDGSTS.E [R234+0x18004], desc[UR16][R96.64], P1 ;  /* 0x1800400060ea7fae */ /* 0x0005e20008921850 */
[----:B------:R-:W-:Y:S02]  /*5cc0*/  LOP3.LUT P1, RZ, R92, 0x1, RZ, 0xc0, !PT ;  /* 0x000000015cff7812 */ /* 0x000fe4000782c0ff */
[----:B------:R-:W-:Y:S01]  /*5cd0*/  SHF.R.U64 R92, R208, 0x18, RZ ;  /* 0x00000018d05c7819 */ /* 0x000fe200000012ff */
[----:B------:R3:W-:Y:S01]  /*5ce0*/  STL [R1+0x3c8], RZ ;  /* 0x0003c8ff01007387 */ /* 0x0007e20000100800 */
[----:B-1----:R-:W-:-:S03]  /*5cf0*/  CS2R R94, SRZ ;  /* 0x00000000005e7805 */ /* 0x002fc6000001ff00 */
[----:B------:R3:W-:Y:S04]  /*5d00*/  STL [R1+0x3cc], RZ ;  /* 0x0003ccff01007387 */ /* 0x0007e80000100800 */
[----:B------:R3:W-:Y:S01]  /*5d10*/  STL [R1+0x3d0], RZ ;  /* 0x0003d0ff01007387 */ /* 0x0007e20000100800 */
[----:B--2---:R-:W-:-:S03]  /*5d20*/  CS2R R96, SRZ ;  /* 0x0000000000607805 */ /* 0x004fc6000001ff00 */
[----:B------:R3:W-:Y:S04]  /*5d30*/  STL [R1+0x3d4], RZ ;  /* 0x0003d4ff01007387 */ /* 0x0007e80000100800 */
[----:B------:R1:W-:Y:S04]  /*5d40*/  LDGSTS.E [R234+0x10008], desc[UR16][R98.64], P5 ;  /* 0x1000800062ea7fae */ /* 0x0003e8000a921850 */
[----:B------:R3:W-:Y:S04]  /*5d50*/  STL [R1+0x3d8], RZ ;  /* 0x0003d8ff01007387 */ /* 0x0007e80000100800 */
[----:B------:R2:W-:Y:S01]  /*5d60*/  LDGSTS.E [R234+0x18008], desc[UR16][R100.64], P5 ;  /* 0x1800800064ea7fae */ /* 0x0005e2000a921850 */
[----:B------:R-:W-:-:S02]  /*5d70*/  LOP3.LUT P5, RZ, R92, 0x1, RZ, 0xc0, !PT ;  /* 0x000000015cff7812 */ /* 0x000fc400078ac0ff */
        /* <DEDUP_REMOVED lines=19> */
[----:B------:R3:W-:Y:S04]  /*5eb0*/  STL [R1], RZ ;  /* 0x000000ff01007387 */ /* 0x0007e80000100800 */
        /* <DEDUP_REMOVED lines=121> */
[----:B------:R-:W-:Y:S01]  /*6650*/  LDGSTS.E [R214+0x1800c], desc[UR16][R154.64], P3 ;  /* 0x1800c0009ad67fae */ /* 0x000fe20009921850 */
[----:B------:R-:W-:-:S02]  /*6660*/  LOP3.LUT P3, RZ, R92, 0x1, RZ, 0xc0, !PT ;  /* 0x000000015cff7812 */ /* 0x000fc4000786c0ff */
[----:B------:R-:W-:Y:S01]  /*6670*/  SHF.R.U64 R92, R208, 0xa, RZ ;  /* 0x0000000ad05c7819 */ /* 0x000fe200000012ff */
[----:B------:R3:W-:Y:S01]  /*6680*/  STL [R1+0xe0], RZ ;  /* 0x0000e0ff01007387 */ /* 0x0007e20000100800 */
[----:B-1----:R-:W-:-:S03]  /*6690*/  CS2R R150, SRZ ;  /* 0x0000000000967805 */ /* 0x002fc6000001ff00 */
[----:B------:R3:W-:Y:S04]  /*66a0*/  STL [R1+0xe4], RZ ;  /* 0x0000e4ff01007387 */ /* 0x0007e80000100800 */
[----:B------:R3:W-:Y:S04]  /*66b0*/  STL [R1+0xe8], RZ ;  /* 0x0000e8ff01007387 */ /* 0x0007e80000100800 */
[----:B------:R3:W-:Y:S04]  /*66c0*/  STL [R1+0xec], RZ ;  /* 0x0000ecff01007387 */ /* 0x0007e80000100800 */
[----:B------:R-:W-:Y:S04]  /*66d0*/  LDGSTS.E [R212+0x10000], desc[UR16][R156.64], P1 ;  /* 0x100000009cd47fae */ /* 0x000fe80008921850 */
[----:B------:R3:W-:Y:S04]  /*66e0*/  STL [R1+0xf0], RZ ;  /* 0x0000f0ff01007387 */ /* 0x0007e80000100800 */
[----:B------:R-:W-:Y:S01]  /*66f0*/  LDGSTS.E [R212+0x18000], desc[UR16][R158.64], P1 ;  /* 0x180000009ed47fae */ /* 0x000fe20008921850 */
[----:B------:R-:W-:-:S02]  /*6700*/  LOP3.LUT P1, RZ, R92, 0x1, RZ, 0xc0, !PT ;  /* 0x000000015cff7812 */ /* 0x000fc4000782c0ff */
[----:B------:R-:W-:Y:S01]  /*6710*/  SHF.R.U64 R92, R208, 0x9, RZ ;  /* 0x00000009d05c7819 */ /* 0x000fe200000012ff */
[----:B------:R3:W-:Y:S04]  /*6720*/  STL [R1+0xf4], RZ ;  /* 0x0000f4ff01007387 */ /* 0x0007e80000100800 */
        /* <DEDUP_REMOVED lines=47> */
[C---:B------:R-:W-:Y:S01]  /*6a20*/  SHF.R.U64 R92, R208.reuse, 0x2, RZ ;  /* 0x00000002d05c7819 */ /* 0x040fe200000012ff */
[----:B------:R3:W-:Y:S01]  /*6a30*/  STL [R1+0x158], RZ ;  /* 0x000158ff01007387 */ /* 0x0007e20000100800 */
[----:B------:R-:W-:-:S03]  /*6a40*/  SHF.R.U64 R208, R208, 0x1, RZ ;  /* 0x00000001d0d07819 */ /* 0x000fc600000012ff */
[----:B------:R3:W-:Y:S04]  /*6a50*/  STL [R1+0x15c], RZ ;  /* 0x00015cff01007387 */ /* 0x0007e80000100800 */
[----:B------:R-:W-:Y:S04]  /*6a60*/  LDGSTS.E [R211+0x1000c], desc[UR16][R184.64], P6 ;  /* 0x1000c000b8d37fae */ /* 0x000fe8000b121850 */
[----:B------:R3:W-:Y:S04]  /*6a70*/  STL [R1+0x160], RZ ;  /* 0x000160ff01007387 */ /* 0x0007e80000100800 */
[----:B------:R-:W-:Y:S01]  /*6a80*/  LDGSTS.E [R211+0x1800c], desc[UR16][R186.64], P6 ;  /* 0x1800c000bad37fae */ /* 0x000fe2000b121850 */
[----:B------:R-:W-:-:S03]  /*6a90*/  LOP3.LUT P6, RZ, R93, 0x1, RZ, 0xc0, !PT ;  /* 0x000000015dff7812 */ /* 0x000fc600078cc0ff */
[----:B------:R3:W-:Y:S04]  /*6aa0*/  STL [R1+0x164], RZ ;  /* 0x000164ff01007387 */ /* 0x0007e80000100800 */
[----:B------:R-:W-:Y:S04]  /*6ab0*/  LDGSTS.E [R8+0x10000], desc[UR16][R188.64], P4 ;  /* 0x10000000bc087fae */ /* 0x000fe8000a121850 */
[----:B------:R3:W-:Y:S04]  /*6ac0*/  STL [R1+0x168], RZ ;  /* 0x000168ff01007387 */ /* 0x0007e80000100800 */
[----:B------:R-:W-:Y:S01]  /*6ad0*/  LDGSTS.E [R8+0x18000], desc[UR16][R190.64], P4 ;  /* 0x18000000be087fae */ /* 0x000fe2000a121850 */
[----:B------:R-:W-:-:S02]  /*6ae0*/  LOP3.LUT P4, RZ, R92, 0x1, RZ, 0xc0, !PT ;  /* 0x000000015cff7812 */ /* 0x000fc4000788c0ff */
[----:B------:R-:W-:Y:S01]  /*6af0*/  CS2R R92, SRZ ;  /* 0x00000000005c7805 */ /* 0x000fe2000001ff00 */
[----:B------:R3:W-:Y:S04]  /*6b00*/  STL [R1+0x16c], RZ ;  /* 0x00016cff01007387 */ /* 0x0007e80000100800 */
[----:B------:R-:W-:Y:S04]  /*6b10*/  LDGSTS.E [R8+0x10004], desc[UR16][R192.64], P3 ;  /* 0x10004000c0087fae */ /* 0x000fe80009921850 */
[----:B------:R3:W-:Y:S04]  /*6b20*/  STL [R1+0x170], RZ ;  /* 0x000170ff01007387 */ /* 0x0007e80000100800 */
[----:B------:R-:W-:Y:S01]  /*6b30*/  LDGSTS.E [R8+0x18004], desc[UR16][R194.64], P3 ;  /* 0x18004000c2087fae */ /* 0x000fe20009921850 */
[----:B------:R-:W-:-:S03]  /*6b40*/  LOP3.LUT P3, RZ, R208, 0x1, RZ, 0xc0, !PT ;  /* 0x00000001d0ff7812 */ /* 0x000fc6000786c0ff */
[----:B------:R3:W-:Y:S04]  /*6b50*/  STL [R1+0x174], RZ ;  /* 0x000174ff01007387 */ /* 0x0007e80000100800 */
[----:B------:R3:W-:Y:S04]  /*6b60*/  STL [R1+0x178], RZ ;  /* 0x000178ff01007387 */ /* 0x0007e80000100800 */
[----:B------:R3:W-:Y:S04]  /*6b70*/  STL [R1+0x17c], RZ ;  /* 0x00017cff01007387 */ /* 0x0007e80000100800 */
[----:B------:R3:W-:Y:S04]  /*6b80*/  STL [R1+0x180], RZ ;  /* 0x000180ff01007387 */ /* 0x0007e80000100800 */
[----:B------:R3:W-:Y:S04]  /*6b90*/  STL [R1+0x184], RZ ;  /* 0x000184ff01007387 */ /* 0x0007e80000100800 */
[----:B------:R3:W-:Y:S04]  /*6ba0*/  STL [R1+0x188], RZ ;  /* 0x000188ff01007387 */ /* 0x0007e80000100800 */
[----:B------:R-:W-:Y:S04]  /*6bb0*/  LDGSTS.E [R8+0x10008], desc[UR16][R196.64], P1 ;  /* 0x10008000c4087fae */ /* 0x000fe80008921850 */
[----:B------:R3:W-:Y:S04]  /*6bc0*/  STL [R1+0x18c], RZ ;  /* 0x00018cff01007387 */ /* 0x0007e80000100800 */
[----:B------:R-:W-:Y:S04]  /*6bd0*/  LDGSTS.E [R8+0x18008], desc[UR16][R198.64], P1 ;  /* 0x18008000c6087fae */ /* 0x000fe80008921850 */
[----:B------:R3:W-:Y:S04]  /*6be0*/  STL [R1+0x190], RZ ;  /* 0x000190ff01007387 */ /* 0x0007e80000100800 */
[----:B------:R-:W-:Y:S04]  /*6bf0*/  LDGSTS.E [R8+0x1000c], desc[UR16][R200.64], P5 ;  /* 0x1000c000c8087fae */ /* 0x000fe8000a921850 */
[----:B------:R3:W-:Y:S04]  /*6c00*/  STL [R1+0x194], RZ ;  /* 0x000194ff01007387 */ /* 0x0007e80000100800 */
[----:B------:R1:W-:Y:S04]  /*6c10*/  LDGSTS.E [R8+0x1800c], desc[UR16][R202.64], P5 ;  /* 0x1800c000ca087fae */ /* 0x0003e8000a921850 */
[----:B------:R3:W-:Y:S04]  /*6c20*/  STL [R1+0x198], RZ ;  /* 0x000198ff01007387 */ /* 0x0007e80000100800 */
[----:B------:R-:W-:Y:S01]  /*6c30*/  LDGSTS.E [R25+0x10000], desc[UR16][R204.64], P6 ;  /* 0x10000000cc197fae */ /* 0x000fe2000b121850 */
[----:B-1----:R-:W-:-:S03]  /*6c40*/  IMAD.SHL.U32 R8, R3, 0x20, RZ ;  /* 0x0000002003087824 */ /* 0x002fc600078e00ff */
[----:B------:R3:W-:Y:S01]  /*6c50*/  STL [R1+0x19c], RZ ;  /* 0x00019cff01007387 */ /* 0x0007e20000100800 */
[----:B------:R-:W-:-:S03]  /*6c60*/  IMAD.WIDE R90, R8, 0x4, R90 ;  /* 0x00000004085a7825 */ /* 0x000fc600078e025a */
[----:B------:R-:W-:Y:S01]  /*6c70*/  LDGSTS.E [R25+0x18000], desc[UR16][R206.64], P6 ;  /* 0x18000000ce197fae */ /* 0x000fe2000b121850 */
[----:B------:R-:W-:-:S03]  /*6c80*/  IMAD.WIDE R88, R8, 0x4, R88 ;  /* 0x0000000408587825 */ /* 0x000fc600078e0258 */
        /* <DEDUP_REMOVED lines=18> */
[----:B------:R-:W-:Y:S01]  /*6db0*/  LDGSTS.E [R25+0x1000c], desc[UR16][R224.64], !P0 ;  /* 0x1000c000e0197fae */ /* 0x000fe2000c121850 */
[----:B------:R-:W-:-:S03]  /*6dc0*/  IMAD.WIDE R70, R8, 0x4, R70 ;  /* 0x0000000408467825 */ /* 0x000fc600078e0246 */
[----:B------:R3:W-:Y:S01]  /*6dd0*/  STL [R1+0x1b4], RZ ;  /* 0x0001b4ff01007387 */ /* 0x0007e20000100800 */
[----:B------:R-:W-:-:S03]  /*6de0*/  IMAD.WIDE R68, R8, 0x4, R68 ;  /* 0x0000000408447825 */ /* 0x000fc600078e0244 */
[----:B------:R1:W-:Y:S01]  /*6df0*/  LDGSTS.E [R25+0x1800c], desc[UR16][R26.64], !P0 ;  /* 0x1800c0001a197fae */ /* 0x0003e2000c121850 */
[----:B------:R-:W-:Y:S01]  /*6e00*/  ISETP.GE.AND P0, PT, R0, 0x20, PT ;  /* 0x000000200000780c */ /* 0x000fe20003f06270 */
[C---:B------:R-:W-:Y:S02]  /*6e10*/  IMAD.WIDE R66, R8.reuse, 0x4, R66 ;  /* 0x0000000408427825 */ /* 0x040fe400078e0242 */
[----:B------:R3:W-:Y:S02]  /*6e20*/  STL [R1+0x1b8], RZ ;  /* 0x0001b8ff01007387 */ /* 0x0007e40000100800 */
[C---:B------:R-:W-:Y:S02]  /*6e30*/  IMAD.WIDE R64, R8.reuse, 0x4, R64 ;  /* 0x0000000408407825 */ /* 0x040fe400078e0240 */
[----:B------:R-:W0:Y:S02]  /*6e40*/  LDGDEPBAR ;  /* 0x00000000000079af */ /* 0x000e240000000000 */
[----:B------:R-:W-:-:S02]  /*6e50*/  IMAD.WIDE R62, R8, 0x4, R62 ;  /* 0x00000004083e7825 */ /* 0x000fc400078e023e */
[----:B------:R3:W-:Y:S01]  /*6e60*/  STL [R1+0x1bc], RZ ;  /* 0x0001bcff01007387 */ /* 0x0007e20000100800 */
[----:B-1----:R-:W-:Y:S01]  /*6e70*/  CS2R R26, SRZ ;  /* 0x00000000001a7805 */ /* 0x002fe2000001ff00 */
[C---:B------:R-:W-:Y:S02]  /*6e80*/  IMAD.WIDE R60, R8.reuse, 0x4, R60 ;  /* 0x00000004083c7825 */ /* 0x040fe400078e023c */
[----:B------:R1:W-:Y:S02]  /*6e90*/  LDGSTS.E [R24+0x38000], desc[UR16][R90.64], P2 ;  /* 0x380000005a187fae */ /* 0x0003e40009121850 */
[C---:B------:R-:W-:Y:S02]  /*6ea0*/  IMAD.WIDE R58, R8.reuse, 0x4, R58 ;  /* 0x00000004083a7825 */ /* 0x040fe400078e023a */
[----:B------:R3:W-:Y:S02]  /*6eb0*/  STL [R1+0x1c0], RZ ;  /* 0x0001c0ff01007387 */ /* 0x0007e40000100800 */
[----:B------:R-:W-:-:S02]  /*6ec0*/  IMAD.WIDE R56, R8, 0x4, R56 ;  /* 0x0000000408387825 */ /* 0x000fc400078e0238 */
[----:B------:R2:W-:Y:S02]  /*6ed0*/  LDGSTS.E [R24+0x38400], desc[UR16][R88.64], P2 ;  /* 0x3840000058187fae */ /* 0x0005e40009121850 */
[C---:B------:R-:W-:Y:S02]  /*6ee0*/  IMAD.WIDE R54, R8.reuse, 0x4, R54 ;  /* 0x0000000408367825 */ /* 0x040fe400078e0236 */
[----:B------:R3:W-:Y:S01]  /*6ef0*/  STL [R1+0x1c4], RZ ;  /* 0x0001c4ff01007387 */ /* 0x0007e20000100800 */
[----:B-1----:R-:W-:Y:S01]  /*6f00*/  CS2R R90, SRZ ;  /* 0x00000000005a7805 */ /* 0x002fe2000001ff00 */
[C---:B------:R-:W-:Y:S02]  /*6f10*/  IMAD.WIDE R52, R8.reuse, 0x4, R52 ;  /* 0x0000000408347825 */ /* 0x040fe400078e0234 */
[----:B------:R1:W-:Y:S02]  /*6f20*/  LDGSTS.E [R24+0x38800], desc[UR16][R28.64], P2 ;  /* 0x388000001c187fae */ /* 0x0003e40009121850 */
[----:B------:R-:W-:-:S02]  /*6f30*/  IMAD.WIDE R50, R8, 0x4, R50 ;  /* 0x0000000408327825 */ /* 0x000fc400078e0232 */
[----:B------:R3:W-:Y:S01]  /*6f40*/  STL [R1+0x1c8], RZ ;  /* 0x0001c8ff01007387 */ /* 0x0007e20000100800 */
[----:B--2---:R-:W-:Y:S01]  /*6f50*/  CS2R R88, SRZ ;  /* 0x0000000000587805 */ /* 0x004fe2000001ff00 */
[C---:B------:R-:W-:Y:S02]  /*6f60*/  IMAD.WIDE R48, R8.reuse, 0x4, R48 ;  /* 0x0000000408307825 */ /* 0x040fe400078e0230 */
[----:B------:R2:W-:Y:S02]  /*6f70*/  LDGSTS.E [R24+0x38c00], desc[UR16][R86.64], P2 ;  /* 0x38c0000056187fae */ /* 0x0005e40009121850 */
[C---:B------:R-:W-:Y:S02]  /*6f80*/  IMAD.WIDE R46, R8.reuse, 0x4, R46 ;  /* 0x00000004082e7825 */ /* 0x040fe400078e022e */
[----:B------:R3:W-:Y:S01]  /*6f90*/  STL [R1+0x1cc], RZ ;  /* 0x0001ccff01007387 */ /* 0x0007e20000100800 */
[----:B-1----:R-:W-:Y:S01]  /*6fa0*/  CS2R R28, SRZ ;  /* 0x00000000001c7805 */ /* 0x002fe2000001ff00 */
[----:B------:R-:W-:-:S02]  /*6fb0*/  IMAD.WIDE R44, R8, 0x4, R44 ;  /* 0x00000004082c7825 */ /* 0x000fc400078e022c */
[----:B------:R1:W-:Y:S02]  /*6fc0*/  LDGSTS.E [R24+0x39000], desc[UR16][R84.64], P2 ;  /* 0x3900000054187fae */ /* 0x0003e40009121850 */
[C---:B------:R-:W-:Y:S02]  /*6fd0*/  IMAD.WIDE R42, R8.reuse, 0x4, R42 ;  /* 0x00000004082a7825 */ /* 0x040fe400078e022a */
[----:B------:R3:W-:Y:S01]  /*6fe0*/  STL [R1+0x1d0], RZ ;  /* 0x0001d0ff01007387 */ /* 0x0007e20000100800 */
[----:B--2---:R-:W-:Y:S01]  /*6ff0*/  CS2R R86, SRZ ;  /* 0x0000000000567805 */ /* 0x004fe2000001ff00 */
[C---:B------:R-:W-:Y:S02]  /*7000*/  IMAD.WIDE R40, R8.reuse, 0x4, R40 ;  /* 0x0000000408287825 */ /* 0x040fe400078e0228 */
[----:B------:R2:W-:Y:S02]  /*7010*/  LDGSTS.E [R24+0x39400], desc[UR16][R82.64], P2 ;  /* 0x3940000052187fae */ /* 0x0005e40009121850 */
[----:B------:R-:W-:-:S02]  /*7020*/  IMAD.WIDE R38, R8, 0x4, R38 ;  /* 0x0000000408267825 */ /* 0x000fc400078e0226 */
[----:B------:R3:W-:Y:S01]  /*7030*/  STL [R1+0x1d4], RZ ;  /* 0x0001d4ff01007387 */ /* 0x0007e20000100800 */
[----:B-1----:R-:W-:Y:S01]  /*7040*/  CS2R R84, SRZ ;  /* 0x0000000000547805 */ /* 0x002fe2000001ff00 */
[C---:B------:R-:W-:Y:S02]  /*7050*/  IMAD.WIDE R36, R8.reuse, 0x4, R36 ;  /* 0x0000000408247825 */ /* 0x040fe400078e0224 */
[----:B------:R1:W-:Y:S02]  /*7060*/  LDGSTS.E [R24+0x39800], desc[UR16][R80.64], P2 ;  /* 0x3980000050187fae */ /* 0x0003e40009121850 */
[C---:B------:R-:W-:Y:S02]  /*7070*/  IMAD.WIDE R34, R8.reuse, 0x4, R34 ;  /* 0x0000000408227825 */ /* 0x040fe400078e0222 */
[----:B------:R3:W-:Y:S01]  /*7080*/  STL [R1+0x1d8], RZ ;  /* 0x0001d8ff01007387 */ /* 0x0007e20000100800 */
[----:B--2---:R-:W-:Y:S01]  /*7090*/  CS2R R82, SRZ ;  /* 0x0000000000527805 */ /* 0x004fe2000001ff00 */
[----:B------:R-:W-:-:S02]  /*70a0*/  IMAD.WIDE R32, R8, 0x4, R32 ;  /* 0x0000000408207825 */ /* 0x000fc400078e0220 */
[----:B------:R2:W-:Y:S02]  /*70b0*/  LDGSTS.E [R24+0x39c00], desc[UR16][R78.64], P2 ;  /* 0x39c000004e187fae */ /* 0x0005e40009121850 */
[----:B------:R-:W-:Y:S02]  /*70c0*/  IMAD.WIDE R30, R8, 0x4, R30 ;  /* 0x00000004081e7825 */ /* 0x000fe400078e021e */
[----:B------:R3:W-:Y:S01]  /*70d0*/  STL [R1+0x1dc], RZ ;  /* 0x0001dcff01007387 */ /* 0x0007e20000100800 */
[----:B-1----:R-:W-:-:S03]  /*70e0*/  CS2R R80, SRZ ;  /* 0x0000000000507805 */ /* 0x002fc6000001ff00 */
[----:B------:R1:W-:Y:S04]  /*70f0*/  LDGSTS.E [R24+0x3a000], desc[UR16][R76.64], P2 ;  /* 0x3a0000004c187fae */ /* 0x0003e80009121850 */
[----:B------:R3:W-:Y:S01]  /*7100*/  STL [R1+0x1e0], RZ ;  /* 0x0001e0ff01007387 */ /* 0x0007e20000100800 */
[----:B--2---:R-:W-:-:S03]  /*7110*/  CS2R R78, SRZ ;  /* 0x00000000004e7805 */ /* 0x004fc6000001ff00 */
[----:B------:R2:W-:Y:S04]  /*7120*/  LDGSTS.E [R24+0x3a400], desc[UR16][R74.64], P2 ;  /* 0x3a4000004a187fae */ /* 0x0005e80009121850 */
        /* <DEDUP_REMOVED lines=19> */
[----:B-1----:R-:W-:Y:S01]  /*7260*/  CS2R R64, SRZ ;  /* 0x0000000000407805 */ /* 0x002fe2000001ff00 */
[----:B------:R-:W1:Y:S02]  /*7270*/  S2R R248, SR_TID.X ;  /* 0x0000000000f87919 */ /* 0x000e640000002100 */
[----:B------:R4:W-:Y:S01]  /*7280*/  LDGSTS.E [R24+0x3c000], desc[UR16][R60.64], P2 ;  /* 0x3c0000003c187fae */ /* 0x0009e20009121850 */
[----:B--2---:R-:W-:-:S03]  /*7290*/  CS2R R62, SRZ ;  /* 0x00000000003e7805 */ /* 0x004fc6000001ff00 */
[----:B------:R2:W-:Y:S04]  /*72a0*/  LDGSTS.E [R24+0x3c400], desc[UR16][R58.64], P2 ;  /* 0x3c4000003a187fae */ /* 0x0005e80009121850 */
[----:B------:R5:W-:Y:S04]  /*72b0*/  LDGSTS.E [R24+0x3c800], desc[UR16][R56.64], P2 ;  /* 0x3c80000038187fae */ /* 0x000be80009121850 */
[----:B------:R3:W-:Y:S01]  /*72c0*/  LDGSTS.E [R24+0x3cc00], desc[UR16][R54.64], P2 ;  /* 0x3cc0000036187fae */ /* 0x0007e20009121850 */
[----:B----4-:R-:W-:-:S03]  /*72d0*/  CS2R R60, SRZ ;  /* 0x00000000003c7805 */ /* 0x010fc6000001ff00 */
[----:B------:R4:W-:Y:S01]  /*72e0*/  LDGSTS.E [R24+0x3d000], desc[UR16][R52.64], P2 ;  /* 0x3d00000034187fae */ /* 0x0009e20009121850 */
[----:B--2---:R-:W-:-:S03]  /*72f0*/  CS2R R58, SRZ ;  /* 0x00000000003a7805 */ /* 0x004fc6000001ff00 */
[----:B------:R2:W-:Y:S01]  /*7300*/  LDGSTS.E [R24+0x3d400], desc[UR16][R50.64], P2 ;  /* 0x3d40000032187fae */ /* 0x0005e20009121850 */
[----:B-----5:R-:W-:-:S03]  /*7310*/  CS2R R56, SRZ ;  /* 0x0000000000387805 */ /* 0x020fc6000001ff00 */
[----:B------:R5:W-:Y:S01]  /*7320*/  LDGSTS.E [R24+0x3d800], desc[UR16][R48.64], P2 ;  /* 0x3d80000030187fae */ /* 0x000be20009121850 */
[----:B---3--:R-:W-:-:S03]  /*7330*/  CS2R R54, SRZ ;  /* 0x0000000000367805 */ /* 0x008fc6000001ff00 */
        /* <DEDUP_REMOVED lines=18> */
[----:B------:R-:W0:Y:S01]  /*7460*/  LDGDEPBAR ;  /* 0x00000000000079af */ /* 0x000e220000000000 */
[----:B--2---:R-:W-:Y:S02]  /*7470*/  CS2R R34, SRZ ;  /* 0x0000000000227805 */ /* 0x004fe4000001ff00 */
[----:B-----5:R-:W-:Y:S02]  /*7480*/  CS2R R32, SRZ ;  /* 0x0000000000207805 */ /* 0x020fe4000001ff00 */
[----:B---3--:R-:W-:Y:S02]  /*7490*/  CS2R R24, SRZ ;  /* 0x0000000000187805 */ /* 0x008fe4000001ff00 */
[----:B------:R-:W-:Y:S01]  /*74a0*/  CS2R R30, SRZ ;  /* 0x00000000001e7805 */ /* 0x000fe2000001ff00 */
[----:B-1----:R-:W-:Y:S06]  /*74b0*/  @!P0 BRA `(.L_x_0) ;  /* 0x0000009800448947 */ /* 0x002fec0003800000 */
[----:B------:R-:W-:Y:S01]  /*74c0*/  SHF.R.S32.HI R3, RZ, 0x1f, R2 ;  /* 0x0000001fff037819 */ /* 0x000fe20000011402 */
[----:B------:R-:W2:Y:S01]  /*74d0*/  LDL.LU R219, [R1+0x600] ;  /* 0x0006000001db7983 */ /* 0x000ea20000300800 */
[----:B------:R-:W-:Y:S02]  /*74e0*/  SHF.R.S32.HI R212, RZ, 0x1f, R251 ;  /* 0x0000001fffd47819 */ /* 0x000fe400000114fb */
[----:B------:R-:W-:Y:S02]  /*74f0*/  SHF.L.U64.HI R216, R2, 0x2, R3 ;  /* 0x0000000202d87819 */ /* 0x000fe40000010203 */
[----:B------:R-:W-:Y:S02]  /*7500*/  SHF.R.U32.HI R2, RZ, 0x5, R248 ;  /* 0x00000005ff027819 */ /* 0x000fe400000116f8 */
[----:B------:R-:W3:Y:S01]  /*7510*/  LDL.LU R248, [R1+0x604] ;  /* 0x0006040001f87983 */ /* 0x000ee20000300800 */
[----:B------:R-:W-:Y:S01]  /*7520*/  IMAD.SHL.U32 R208, R8, 0x8, RZ ;  /* 0x0000000808d07824 */ /* 0x000fe200078e00ff */
[----:B------:R-:W-:-:S02]  /*7530*/  SHF.R.S32.HI R25, RZ, 0x1f, R8 ;  /* 0x0000001fff197819 */ /* 0x000fc40000011408 */
[----:B------:R-:W4:Y:S01]  /*7540*/  LDL.LU R217, [R1+0x608] ;  /* 0x0006080001d97983 */ /* 0x000f220000300800 */
[----:B------:R-:W-:Y:S02]  /*7550*/  SHF.R.S32.HI R29, RZ, 0x1f, R4 ;  /* 0x0000001fff1d7819 */ /* 0x000fe40000011404 */
[----:B------:R-:W-:Y:S01]  /*7560*/  SHF.R.S32.HI R27, RZ, 0x1f, R6 ;  /* 0x0000001fff1b7819 */ /* 0x000fe20000011406 */
[----:B------:R-:W5:Y:S01]  /*7570*/  LDL.LU R228, [R1+0x610] ;  /* 0x0006100001e47983 */ /* 0x000f620000300800 */
[----:B------:R-:W-:Y:S02]  /*7580*/  SHF.R.S32.HI R150, RZ, 0x1f, R14 ;  /* 0x0000001fff967819 */ /* 0x000fe4000001140e */
[----:B------:R-:W-:Y:S01]  /*7590*/  SHF.R.S32.HI R211, RZ, 0x1f, R250 ;  /* 0x0000001fffd37819 */ /* 0x000fe200000114fa */
[----:B------:R-:W5:Y:S01]  /*75a0*/  LDL.LU R229, [R1+0x614] ;  /* 0x0006140001e57983 */ /* 0x000f620000300800 */
[----:B------:R-:W-:Y:S02]  /*75b0*/  SHF.R.S32.HI R3, RZ, 0x1f, R0 ;  /* 0x0000001fff037819 */ /* 0x000fe40000011400 */
[----:B------:R-:W-:Y:S01]  /*75c0*/  SHF.L.U64.HI R207, R8, 0x3, R25 ;  /* 0x0000000308cf7819 */ /* 0x000fe20000010219 */
[----:B------:R-:W5:Y:S01]  /*75d0*/  LDL.LU R221, [R1+0x618] ;  /* 0x0006180001dd7983 */ /* 0x000f620000300800 */
[----:B------:R-:W-:-:S02]  /*75e0*/  LEA R30, P0, R4, R208, 0x2 ;  /* 0x000000d0041e7211 */ /* 0x000fc400078010ff */
[----:B------:R-:W-:Y:S01]  /*75f0*/  SHF.L.U64.HI R6, R6, 0x2, R27 ;  /* 0x0000000206067819 */ /* 0x000fe2000001021b */
[----:B------:R-:W5:Y:S01]  /*7600*/  LDL.LU R234, [R1+0x61c] ;  /* 0x00061c0001ea7983 */ /* 0x000f620000300800 */
[----:B------:R-:W-:Y:S02]  /*7610*/  R2UR UR15, R2 ;  /* 0x00000000020f72ca */ /* 0x000fe400000e0000 */
[-C--:B------:R-:W-:Y:S01]  /*7620*/  LEA R26, P1, R12, R208.reuse, 0x2 ;  /* 0x000000d00c1a7211 */ /* 0x080fe200078210ff */
[----:B------:R-:W5:Y:S01]  /*7630*/  LDL.LU R226, [R1+0x620] ;  /* 0x0006200001e27983 */ /* 0x000f620000300800 */
[-C--:B------:R-:W-:Y:S02]  /*7640*/  LEA R24, P2, R13, R208.reuse, 0x2 ;  /* 0x000000d00d187211 */ /* 0x080fe400078410ff */
[----:B------:R-:W-:Y:S01]  /*7650*/  LEA R154, P3, R15, R208, 0x2 ;  /* 0x000000d00f9a7211 */ /* 0x000fe200078610ff */
[----:B------:R-:W5:Y:S01]  /*7660*/  LDL.LU R227, [R1+0x624] ;  /* 0x0006240001e37983 */ /* 0x000f620000300800 */
[----:B------:R-:W-:-:S02]  /*7670*/  LEA.HI R214, R3, R0, RZ, 0x5 ;  /* 0x0000000003d67211 */ /* 0x000fc400078f28ff */
[----:B------:R-:W-:Y:S01]  /*7680*/  LEA.HI.X R29, R4, R207, R29, 0x2, P0 ;  /* 0x000000cf041d7211 */ /* 0x000fe200000f141d */
[----:B------:R-:W5:Y:S01]  /*7690*/  LDL.LU R218, [R1+0x628] ;  /* 0x0006280001da7983 */ /* 0x000f620000300800 */
[----:B------:R-:W-:Y:S02]  /*76a0*/  SHF.R.S32.HI R4, RZ, 0x1f, R7 ;  /* 0x0000001fff047819 */ /* 0x000fe40000011407 */
[----:B------:R-:W-:Y:S02]  /*76b0*/  SHF.R.S32.HI R3, RZ, 0x1f, R12 ;  /* 0x0000001fff037819 */ /* 0x000fe4000001140c */
[----:B------:R-:W-:Y:S02]  /*76c0*/  SHF.R.S32.HI R2, RZ, 0x1f, R13 ;  /* 0x0000001fff027819 */ /* 0x000fe4000001140d */
[----:B------:R-:W-:Y:S02]  /*76d0*/  SHF.R.S32.HI R0, RZ, 0x1f, R15 ;  /* 0x0000001fff007819 */ /* 0x000fe4000001140f */
[----:B------:R-:W-:-:S02]  /*76e0*/  LEA R27, P0, R7, R208, 0x2 ;  /* 0x000000d0071b7211 */ /* 0x000fc400078010ff */
[-C--:B------:R-:W-:Y:S02]  /*76f0*/  LEA.HI.X R12, R12, R207.reuse, R3, 0x2, P1 ;  /* 0x000000cf0c0c7211 */ /* 0x080fe400008f1403 */
[-C--:B------:R-:W-:Y:S02]  /*7700*/  LEA.HI.X R28, R7, R207.reuse, R4, 0x2, P0 ;  /* 0x000000cf071c7211 */ /* 0x080fe400000f1404 */
[-C--:B------:R-:W-:Y:S02]  /*7710*/  LEA.HI.X R13, R13, R207.reuse, R2, 0x2, P2 ;  /* 0x000000cf0d0d7211 */ /* 0x080fe400010f1402 */
[----:B------:R-:W-:Y:S02]  /*7720*/  LEA.HI.X R15, R15, R207, R0, 0x2, P3 ;  /* 0x000000cf0f0f7211 */ /* 0x000fe400018f1400 */
[----:B------:R-:W-:Y:S02]  /*7730*/  SHF.R.S32.HI R2, RZ, 0x1f, R17 ;  /* 0x0000001fff027819 */ /* 0x000fe40000011411 */
[----:B------:R-:W-:-:S02]  /*7740*/  SHF.R.S32.HI R7, RZ, 0x1f, R18 ;  /* 0x0000001fff077819 */ /* 0x000fc40000011412 */
[----:B------:R-:W-:Y:S02]  /*7750*/  SHF.R.S32.HI R0, RZ, 0x1f, R19 ;  /* 0x0000001fff007819 */ /* 0x000fe40000011413 */
[----:B------:R-:W-:Y:S02]  /*7760*/  SHF.R.S32.HI R3, RZ, 0x1f, R20 ;  /* 0x0000001fff037819 */ /* 0x000fe40000011414 */
[-C--:B------:R-:W-:Y:S02]  /*7770*/  LEA R156, P0, R17, R208.reuse, 0x2 ;  /* 0x000000d0119c7211 */ /* 0x080fe400078010ff */
[-C--:B------:R-:W-:Y:S02]  /*7780*/  LEA R158, P1, R18, R208.reuse, 0x2 ;  /* 0x000000d0129e7211 */ /* 0x080fe400078210ff */
[-C--:B------:R-:W-:Y:S02]  /*7790*/  LEA R160, P2, R19, R208.reuse, 0x2 ;  /* 0x000000d013a07211 */ /* 0x080fe400078410ff */
        /* <DEDUP_REMOVED lines=32> */
[-C--:B------:R-:W-:Y:S02]  /*79a0*/  LEA R180, P0, R233, R208.reuse, 0x2 ;  /* 0x000000d0e9b47211 */ /* 0x080fe400078010ff */
[-C--:B------:R-:W-:Y:S02]  /*79b0*/  LEA R182, P1, R235, R208.reuse, 0x2 ;  /* 0x000000d0ebb67211 */ /* 0x080fe400078210ff */
[-C--:B------:R-:W-:Y:S02]  /*79c0*/  LEA R184, P2, R236, R208.reuse, 0x2 ;  /* 0x000000d0ecb87211 */ /* 0x080fe400078410ff */
[----:B------:R-:W-:Y:S02]  /*79d0*/  SHF.R.S32.HI R0, RZ, 0x1f, R237 ;  /* 0x0000001fff007819 */ /* 0x000fe400000114ed */
[----:B------:R-:W-:-:S02]  /*79e0*/  LEA R186, P3, R237, R208, 0x2 ;  /* 0x000000d0edba7211 */ /* 0x000fc400078610ff */
[----:B------:R-:W-:Y:S02]  /*79f0*/  IADD3 R158, P5, R158, UR4, RZ ;  /* 0x000000049e9e7c10 */ /* 0x000fe4000ffbe0ff */
[-C--:B------:R-:W-:Y:S02]  /*7a00*/  LEA.HI.X R179, R233, R207.reuse, R4, 0x2, P0 ;  /* 0x000000cfe9b37211 */ /* 0x080fe400000f1404 */
[-C--:B------:R-:W-:Y:S02]  /*7a10*/  LEA.HI.X R181, R235, R207.reuse, R2, 0x2, P1 ;  /* 0x000000cfebb57211 */ /* 0x080fe400008f1402 */
[-C--:B------:R-:W-:Y:S02]  /*7a20*/  LEA.HI.X R183, R236, R207.reuse, R3, 0x2, P2 ;  /* 0x000000cfecb77211 */ /* 0x080fe400010f1403 */
[----:B------:R-:W-:Y:S02]  /*7a30*/  LEA.HI.X R185, R237, R207, R0, 0x2, P3 ;  /* 0x000000cfedb97211 */ /* 0x000fe400018f1400 */
[----:B------:R-:W-:-:S02]  /*7a40*/  SHF.R.S32.HI R7, RZ, 0x1f, R238 ;  /* 0x0000001fff077819 */ /* 0x000fc400000114ee */
[----:B------:R-:W-:Y:S02]  /*7a50*/  SHF.R.S32.HI R2, RZ, 0x1f, R239 ;  /* 0x0000001fff027819 */ /* 0x000fe400000114ef */
[----:B------:R-:W-:Y:S02]  /*7a60*/  SHF.R.S32.HI R3, RZ, 0x1f, R240 ;  /* 0x0000001fff037819 */ /* 0x000fe400000114f0 */
[-C--:B------:R-:W-:Y:S02]  /*7a70*/  LEA R188, P0, R238, R208.reuse, 0x2 ;  /* 0x000000d0eebc7211 */ /* 0x080fe400078010ff */
[-C--:B------:R-:W-:Y:S02]  /*7a80*/  LEA R190, P1, R239, R208.reuse, 0x2 ;  /* 0x000000d0efbe7211 */ /* 0x080fe400078210ff */
[----:B------:R-:W-:Y:S02]  /*7a90*/  LEA R192, P2, R240, R208, 0x2 ;  /* 0x000000d0f0c07211 */ /* 0x000fe400078410ff */
[----:B------:R-:W-:-:S02]  /*7aa0*/  IADD3.X R157, R157, UR5, RZ, P5, !PT ;  /* 0x000000059d9d7c10 */ /* 0x000fc4000affe4ff */
[----:B------:R-:W-:Y:S02]  /*7ab0*/  SHF.R.S32.HI R0, RZ, 0x1f, R241 ;  /* 0x0000001fff007819 */ /* 0x000fe400000114f1 */
[----:B------:R-:W-:Y:S02]  /*7ac0*/  LEA R194, P3, R241, R208, 0x2 ;  /* 0x000000d0f1c27211 */ /* 0x000fe400078610ff */
[----:B------:R-:W-:Y:S02]  /*7ad0*/  IADD3 R170, P5, R170, UR4, RZ ;  /* 0x00000004aaaa7c10 */ /* 0x000fe4000ffbe0ff */
[-C--:B------:R-:W-:Y:S02]  /*7ae0*/  LEA.HI.X R187, R238, R207.reuse, R7, 0x2, P0 ;  /* 0x000000cfeebb7211 */ /* 0x080fe400000f1407 */
[-C--:B------:R-:W-:Y:S02]  /*7af0*/  LEA.HI.X R189, R239, R207.reuse, R2, 0x2, P1 ;  /* 0x000000cfefbd7211 */ /* 0x080fe400008f1402 */
[----:B------:R-:W-:-:S02]  /*7b00*/  LEA.HI.X R191, R240, R207, R3, 0x2, P2 ;  /* 0x000000cff0bf7211 */ /* 0x000fc400010f1403 */
[----:B------:R-:W-:Y:S02]  /*7b10*/  LEA.HI.X R193, R241, R207, R0, 0x2, P3 ;  /* 0x000000cff1c17211 */ /* 0x000fe400018f1400 */
[----:B------:R-:W-:Y:S02]  /*7b20*/  SHF.R.S32.HI R7, RZ, 0x1f, R242 ;  /* 0x0000001fff077819 */ /* 0x000fe400000114f2 */
[----:B------:R-:W-:Y:S02]  /*7b30*/  SHF.R.S32.HI R2, RZ, 0x1f, R243 ;  /* 0x0000001fff027819 */ /* 0x000fe400000114f3 */
[----:B------:R-:W-:Y:S02]  /*7b40*/  SHF.R.S32.HI R3, RZ, 0x1f, R244 ;  /* 0x0000001fff037819 */ /* 0x000fe400000114f4 */
[-C--:B------:R-:W-:Y:S02]  /*7b50*/  LEA R196, P0, R242, R208.reuse, 0x2 ;  /* 0x000000d0f2c47211 */ /* 0x080fe400078010ff */
[----:B------:R-:W-:-:S02]  /*7b60*/  LEA R198, P1, R243, R208, 0x2 ;  /* 0x000000d0f3c67211 */ /* 0x000fc400078210ff */
[-C--:B------:R-:W-:Y:S02]  /*7b70*/  LEA R200, P2, R244, R208.reuse, 0x2 ;  /* 0x000000d0f4c87211 */ /* 0x080fe400078410ff */
[----:B------:R-:W-:Y:S02]  /*7b80*/  IADD3.X R169, R169, UR5, RZ, P5, !PT ;  /* 0x00000005a9a97c10 */ /* 0x000fe4000affe4ff */
[----:B------:R-:W-:Y:S02]  /*7b90*/  SHF.R.S32.HI R0, RZ, 0x1f, R245 ;  /* 0x0000001fff007819 */ /* 0x000fe400000114f5 */
[----:B------:R-:W-:Y:S02]  /*7ba0*/  LEA R202, P3, R245, R208, 0x2 ;  /* 0x000000d0f5ca7211 */ /* 0x000fe400078610ff */
[----:B------:R-:W-:Y:S02]  /*7bb0*/  IADD3 R182, P5, R182, UR4, RZ ;  /* 0x00000004b6b67c10 */ /* 0x000fe4000ffbe0ff */
[----:B------:R-:W-:-:S02]  /*7bc0*/  LEA.HI.X R7, R242, R207, R7, 0x2, P0 ;  /* 0x000000cff2077211 */ /* 0x000fc400000f1407 */
[-C--:B------:R-:W-:Y:S02]  /*7bd0*/  LEA.HI.X R197, R243, R207.reuse, R2, 0x2, P1 ;  /* 0x000000cff3c57211 */ /* 0x080fe400008f1402 */
[-C--:B------:R-:W-:Y:S02]  /*7be0*/  LEA.HI.X R199, R244, R207.reuse, R3, 0x2, P2 ;  /* 0x000000cff4c77211 */ /* 0x080fe400010f1403 */
[----:B------:R-:W-:Y:S02]  /*7bf0*/  LEA.HI.X R201, R245, R207, R0, 0x2, P3 ;  /* 0x000000cff5c97211 */ /* 0x000fe400018f1400 */
[----:B------:R-:W-:Y:S02]  /*7c00*/  SHF.R.S32.HI R3, RZ, 0x1f, R246 ;  /* 0x0000001fff037819 */ /* 0x000fe400000114f6 */
[----:B------:R-:W-:Y:S02]  /*7c10*/  SHF.R.S32.HI R4, RZ, 0x1f, R247 ;  /* 0x0000001fff047819 */ /* 0x000fe400000114f7 */
[----:B------:R-:W-:-:S02]  /*7c20*/  LEA R204, P0, R246, R208, 0x2 ;  /* 0x000000d0f6cc7211 */ /* 0x000fc400078010ff */
[-C--:B------:R-:W-:Y:S02]  /*7c30*/  LEA R206, P1, R247, R208.reuse, 0x2 ;  /* 0x000000d0f7ce7211 */ /* 0x080fe400078210ff */
[----:B------:R-:W-:Y:S02]  /*7c40*/  IADD3.X R181, R181, UR5, RZ, P5, !PT ;  /* 0x00000005b5b57c10 */ /* 0x000fe4000affe4ff */
[----:B------:R-:W-:Y:S02]  /*7c50*/  SHF.R.S32.HI R0, RZ, 0x1f, R249 ;  /* 0x0000001fff007819 */ /* 0x000fe400000114f9 */
[----:B------:R-:W-:Y:S02]  /*7c60*/  LEA R208, P2, R249, R208, 0x2 ;  /* 0x000000d0f9d07211 */ /* 0x000fe400078410ff */
[----:B------:R-:W-:Y:S02]  /*7c70*/  IADD3 R194, P5, R194, UR4, RZ ;  /* 0x00000004c2c27c10 */ /* 0x000fe4000ffbe0ff */
[----:B------:R-:W-:-:S02]  /*7c80*/  LEA R2, P3, R14, UR6, 0x3 ;  /* 0x000000060e027c11 */ /* 0x000fc4000f8618ff */
[-C--:B------:R-:W-:Y:S02]  /*7c90*/  LEA.HI.X R3, R246, R207.reuse, R3, 0x2, P0 ;  /* 0x000000cff6037211 */ /* 0x080fe400000f1403 */
[-C--:B------:R-:W-:Y:S02]  /*7ca0*/  LEA.HI.X R4, R247, R207.reuse, R4, 0x2, P1 ;  /* 0x000000cff7047211 */ /* 0x080fe400008f1404 */
[----:B------:R-:W-:Y:S02]  /*7cb0*/  LEA.HI.X R207, R249, R207, R0, 0x2, P2 ;  /* 0x000000cff9cf7211 */ /* 0x000fe400010f1400 */
[----:B------:R-:W-:Y:S02]  /*7cc0*/  IADD3.X R193, R193, UR5, RZ, P5, !PT ;  /* 0x00000005c1c17c10 */ /* 0x000fe4000affe4ff */
[----:B------:R-:W-:Y:S02]  /*7cd0*/  LEA.HI.X R0, R14, UR7, R150, 0x3, P3 ;  /* 0x000000070e007c11 */ /* 0x000fe400098f1c96 */
[----:B------:R-:W-:-:S02]  /*7ce0*/  IADD3 R206, P5, R206, UR4, RZ ;  /* 0x00000004cece7c10 */ /* 0x000fc4000ffbe0ff */
[----:B------:R-:W-:Y:S02]  /*7cf0*/  IADD3 R22, P3, R26, UR4, RZ ;  /* 0x000000041a167c10 */ /* 0x000fe4000ff7e0ff */
[----:B------:R-:W-:Y:S02]  /*7d00*/  IADD3.X R205, R4, UR5, RZ, P5, !PT ;  /* 0x0000000504cd7c10 */ /* 0x000fe4000affe4ff */
[----:B------:R-:W-:Y:S02]  /*7d10*/  IADD3 R152, P1, R24, UR4, RZ ;  /* 0x0000000418987c10 */ /* 0x000fe4000ff3e0ff */
[----:B------:R-:W-:Y:S02]  /*7d20*/  IADD3.X R21, R12, UR5, RZ, P3, !PT ;  /* 0x000000050c157c10 */ /* 0x000fe40009ffe4ff */
[----:B------:R-:W-:Y:S02]  /*7d30*/  IADD3.X R23, R13, UR5, RZ, P1, !PT ;  /* 0x000000050d177c10 */ /* 0x000fe40008ffe4ff */
[----:B------:R-:W-:-:S02]  /*7d40*/  SHF.L.U64.HI R212, R251, 0x2, R212 ;  /* 0x00000002fbd47819 */ /* 0x000fc400000102d4 */
[----:B------:R-:W-:Y:S02]  /*7d50*/  SHF.L.U64.HI R211, R250, 0x2, R211 ;  /* 0x00000002fad37819 */ /* 0x000fe400000102d3 */
[----:B--2---:R-:W-:Y:S01]  /*7d60*/  SHF.R.S32.HI R4, RZ, 0x1f, R219 ;  /* 0x0000001fff047819 */ /* 0x004fe200000114db */
[----:B------:R-:W-:-:S03]  /*7d70*/  IMAD.SHL.U32 R128, R219, 0x4, RZ ;  /* 0x00000004db807824 */ /* 0x000fc600078e00ff */
[----:B------:R-:W-:Y:S02]  /*7d80*/  SHF.L.U64.HI R4, R219, 0x2, R4 ;  /* 0x00000002db047819 */ /* 0x000fe40000010204 */
[----:B------:R-:W2:Y:S01]  /*7d90*/  LDL.LU R219, [R1+0x62c] ;  /* 0x00062c0001db7983 */ /* 0x000ea20000300800 */
[----:B---3--:R-:W-:Y:S01]  /*7da0*/  SHF.R.S32.HI R12, RZ, 0x1f, R248 ;  /* 0x0000001fff0c7819 */ /* 0x008fe200000114f8 */
[C---:B------:R-:W-:Y:S01]  /*7db0*/  IMAD.SHL.U32 R129, R248.reuse, 0x4, RZ ;  /* 0x00000004f8817824 */ /* 0x040fe200078e00ff */
[----:B----4-:R-:W-:Y:S02]  /*7dc0*/  SHF.R.S32.HI R13, RZ, 0x1f, R217 ;  /* 0x0000001fff0d7819 */ /* 0x010fe400000114d9 */
[----:B------:R-:W-:Y:S02]  /*7dd0*/  SHF.L.U64.HI R12, R248, 0x2, R12 ;  /* 0x00000002f80c7819 */ /* 0x000fe4000001020c */
[----:B------:R-:W3:Y:S01]  /*7de0*/  LDL.LU R248, [R1+0x630] ;  /* 0x0006300001f87983 */ /* 0x000ee20000300800 */
[----:B-----5:R-:W-:Y:S01]  /*7df0*/  SHF.R.S32.HI R110, RZ, 0x1f, R228 ;  /* 0x0000001fff6e7819 */ /* 0x020fe200000114e4 */
[C---:B------:R-:W-:Y:S01]  /*7e00*/  IMAD.SHL.U32 R130, R217.reuse, 0x4, RZ ;  /* 0x00000004d9827824 */ /* 0x040fe200078e00ff */
[----:B------:R-:W-:Y:S01]  /*7e10*/  SHF.R.S32.HI R111, RZ, 0x1f, R229 ;  /* 0x0000001fff6f7819 */ /* 0x000fe200000114e5 */
[C---:B------:R-:W-:Y:S01]  /*7e20*/  IMAD.SHL.U32 R131, R228.reuse, 0x4, RZ ;  /* 0x00000004e4837824 */ /* 0x040fe200078e00ff */
[----:B------:R-:W-:Y:S01]  /*7e30*/  SHF.L.U64.HI R13, R217, 0x2, R13 ;  /* 0x00000002d90d7819 */ /* 0x000fe2000001020d */
[----:B------:R-:W-:Y:S01]  /*7e40*/  IMAD.SHL.U32 R132, R229, 0x4, RZ ;  /* 0x00000004e5847824 */ /* 0x000fe200078e00ff */
[----:B------:R-:W4:Y:S01]  /*7e50*/  LDL.LU R217, [R1+0x634] ;  /* 0x0006340001d97983 */ /* 0x000f220000300800 */
[----:B------:R-:W-:-:S02]  /*7e60*/  SHF.L.U64.HI R110, R228, 0x2, R110 ;  /* 0x00000002e46e7819 */ /* 0x000fc4000001026e */
[----:B------:R-:W-:Y:S01]  /*7e70*/  SHF.R.S32.HI R113, RZ, 0x1f, R234 ;  /* 0x0000001fff717819 */ /* 0x000fe200000114ea */
[----:B------:R-:W5:Y:S01]  /*7e80*/  LDL.LU R228, [R1+0x638] ;  /* 0x0006380001e47983 */ /* 0x000f620000300800 */
[----:B------:R-:W-:Y:S02]  /*7e90*/  SHF.L.U64.HI R111, R229, 0x2, R111 ;  /* 0x00000002e56f7819 */ /* 0x000fe4000001026f */
[----:B------:R-:W-:Y:S01]  /*7ea0*/  SHF.R.S32.HI R114, RZ, 0x1f, R226 ;  /* 0x0000001fff727819 */ /* 0x000fe200000114e2 */
[----:B------:R-:W5:Y:S01]  /*7eb0*/  LDL.LU R229, [R1+0x63c] ;  /* 0x00063c0001e57983 */ /* 0x000f620000300800 */
[C---:B------:R-:W-:Y:S02]  /*7ec0*/  SHF.L.U64.HI R113, R234.reuse, 0x2, R113 ;  /* 0x00000002ea717819 */ /* 0x040fe40000010271 */
[----:B------:R-:W-:Y:S01]  /*7ed0*/  SHF.R.S32.HI R115, RZ, 0x1f, R227 ;  /* 0x0000001fff737819 */ /* 0x000fe200000114e3 */
[----:B------:R-:W-:Y:S01]  /*7ee0*/  IMAD.SHL.U32 R134, R234, 0x4, RZ ;  /* 0x00000004ea867824 */ /* 0x000fe200078e00ff */
[C---:B------:R-:W-:Y:S01]  /*7ef0*/  SHF.L.U64.HI R114, R226.reuse, 0x2, R114 ;  /* 0x00000002e2727819 */ /* 0x040fe20000010272 */
[----:B------:R-:W5:Y:S01]  /*7f00*/  LDL.LU R234, [R1+0x640] ;  /* 0x0006400001ea7983 */ /* 0x000f620000300800 */
[----:B------:R-:W-:Y:S01]  /*7f10*/  IMAD.SHL.U32 R135, R226, 0x4, RZ ;  /* 0x00000004e2877824 */ /* 0x000fe200078e00ff */
[C---:B------:R-:W-:Y:S01]  /*7f20*/  SHF.L.U64.HI R115, R227.reuse, 0x2, R115 ;  /* 0x00000002e3737819 */ /* 0x040fe20000010273 */
[----:B------:R-:W-:Y:S01]  /*7f30*/  IMAD.SHL.U32 R136, R227, 0x4, RZ ;  /* 0x00000004e3887824 */ /* 0x000fe200078e00ff */
[----:B------:R-:W5:Y:S04]  /*7f40*/  LDL.LU R226, [R1+0x644] ;  /* 0x0006440001e27983 */ /* 0x000f680000300800 */
[----:B------:R-:W5:Y:S01]  /*7f50*/  LDL.LU R227, [R1+0x648] ;  /* 0x0006480001e37983 */ /* 0x000f620000300800 */
[----:B------:R-:W-:-:S02]  /*7f60*/  SHF.R.S32.HI R112, RZ, 0x1f, R221 ;  /* 0x0000001fff707819 */ /* 0x000fc400000114dd */
[----:B------:R-:W-:Y:S01]  /*7f70*/  SHF.R.S32.HI R116, RZ, 0x1f, R218 ;  /* 0x0000001fff747819 */ /* 0x000fe200000114da */
[----:B------:R-:W5:Y:S01]  /*7f80*/  LDL.LU R223, [R1+0x64c] ;  /* 0x00064c0001df7983 */ /* 0x000f620000300800 */
[C---:B------:R-:W-:Y:S01]  /*7f90*/  SHF.L.U64.HI R112, R221.reuse, 0x2, R112 ;  /* 0x00000002dd707819 */ /* 0x040fe20000010270 */
[----:B------:R-:W-:Y:S02]  /*7fa0*/  IMAD.SHL.U32 R133, R221, 0x4, RZ ;  /* 0x00000004dd857824 */ /* 0x000fe400078e00ff */
[----:B------:R-:W5:Y:S01]  /*7fb0*/  LDL.LU R220, [R1+0x650] ;  /* 0x0006500001dc7983 */ /* 0x000f620000300800 */
[C---:B------:R-:W-:Y:S01]  /*7fc0*/  SHF.L.U64.HI R116, R218.reuse, 0x2, R116 ;  /* 0x00000002da747819 */ /* 0x040fe20000010274 */
[----:B------:R-:W-:Y:S01]  /*7fd0*/  IMAD.SHL.U32 R137, R218, 0x4, RZ ;  /* 0x00000004da897824 */ /* 0x000fe200078e00ff */
[----:B--2---:R-:W-:Y:S01]  /*7fe0*/  SHF.R.S32.HI R117, RZ, 0x1f, R219 ;  /* 0x0000001fff757819 */ /* 0x004fe200000114db */
[----:B------:R-:W-:Y:S01]  /*7ff0*/  IMAD.SHL.U32 R138, R219, 0x4, RZ ;  /* 0x00000004db8a7824 */ /* 0x000fe200078e00ff */
[----:B---3--:R-:W-:Y:S01]  /*8000*/  SHF.R.S32.HI R118, RZ, 0x1f, R248 ;  /* 0x0000001fff767819 */ /* 0x008fe200000114f8 */
[----:B------:R-:W-:-:S03]  /*8010*/  IMAD.SHL.U32 R139, R248, 0x4, RZ ;  /* 0x00000004f88b7824 */ /* 0x000fc600078e00ff */
[----:B------:R-:W-:Y:S02]  /*8020*/  SHF.L.U64.HI R118, R248, 0x2, R118 ;  /* 0x00000002f8767819 */ /* 0x000fe40000010276 */
[----:B------:R-:W2:Y:S01]  /*8030*/  LDL.LU R248, [R1+0x654] ;  /* 0x0006540001f87983 */ /* 0x000ea20000300800 */
[----:B----4-:R-:W-:-:S03]  /*8040*/  SHF.R.S32.HI R119, RZ, 0x1f, R217 ;  /* 0x0000001fff777819 */ /* 0x010fc600000114d9 */
[----:B------:R-:W3:Y:S01]  /*8050*/  LDL.LU R221, [R1+0x658] ;  /* 0x0006580001dd7983 */ /* 0x000ee20000300800 */
[----:B------:R-:W-:Y:S02]  /*8060*/  SHF.L.U64.HI R117, R219, 0x2, R117 ;  /* 0x00000002db757819 */ /* 0x000fe40000010275 */
[----:B-----5:R-:W-:Y:S01]  /*8070*/  SHF.R.S32.HI R120, RZ, 0x1f, R228 ;  /* 0x0000001fff787819 */ /* 0x020fe200000114e4 */
[----:B------:R-:W4:Y:S01]  /*8080*/  LDL.LU R218, [R1+0x65c] ;  /* 0x00065c0001da7983 */ /* 0x000f220000300800 */
[C---:B------:R-:W-:Y:S02]  /*8090*/  SHF.L.U64.HI R119, R217.reuse, 0x2, R119 ;  /* 0x00000002d9777819 */ /* 0x040fe40000010277 */
[----:B------:R-:W-:Y:S01]  /*80a0*/  SHF.R.S32.HI R121, RZ, 0x1f, R229 ;  /* 0x0000001fff797819 */ /* 0x000fe200000114e5 */
[----:B------:R-:W-:Y:S01]  /*80b0*/  IMAD.SHL.U32 R140, R217, 0x4, RZ ;  /* 0x00000004d98c7824 */ /* 0x000fe200078e00ff */
[----:B------:R-:W5:Y:S01]  /*80c0*/  LDL.LU R219, [R1+0x660] ;  /* 0x0006600001db7983 */ /* 0x000f620000300800 */
[C---:B------:R-:W-:Y:S01]  /*80d0*/  SHF.L.U64.HI R120, R228.reuse, 0x2, R120 ;  /* 0x00000002e4787819 */ /* 0x040fe20000010278 */
[----:B------:R-:W-:Y:S01]  /*80e0*/  IMAD.SHL.U32 R141, R228, 0x4, RZ ;  /* 0x00000004e48d7824 */ /* 0x000fe200078e00ff */
[----:B------:R-:W-:Y:S01]  /*80f0*/  SHF.R.S32.HI R122, RZ, 0x1f, R234 ;  /* 0x0000001fff7a7819 */ /* 0x000fe200000114ea */
[----:B------:R-:W5:Y:S01]  /*8100*/  LDL.LU R217, [R1+0x664] ;  /* 0x0006640001d97983 */ /* 0x000f620000300800 */
[----:B------:R-:W-:-:S02]  /*8110*/  SHF.L.U64.HI R121, R229, 0x2, R121 ;  /* 0x00000002e5797819 */ /* 0x000fc40000010279 */
[----:B------:R-:W-:Y:S01]  /*8120*/  SHF.R.S32.HI R123, RZ, 0x1f, R226 ;  /* 0x0000001fff7b7819 */ /* 0x000fe200000114e2 */
[----:B------:R-:W-:Y:S01]  /*8130*/  IMAD.SHL.U32 R142, R229, 0x4, RZ ;  /* 0x00000004e58e7824 */ /* 0x000fe200078e00ff */
[----:B------:R-:W5:Y:S01]  /*8140*/  LDL.LU R228, [R1+0x668] ;  /* 0x0006680001e47983 */ /* 0x000f620000300800 */
[----:B------:R-:W-:Y:S01]  /*8150*/  SHF.R.S32.HI R124, RZ, 0x1f, R227 ;  /* 0x0000001fff7c7819 */ /* 0x000fe200000114e3 */
[C---:B------:R-:W-:Y:S01]  /*8160*/  IMAD.SHL.U32 R143, R234.reuse, 0x4, RZ ;  /* 0x00000004ea8f7824 */ /* 0x040fe200078e00ff */
[----:B------:R-:W-:Y:S01]  /*8170*/  SHF.L.U64.HI R122, R234, 0x2, R122 ;  /* 0x00000002ea7a7819 */ /* 0x000fe2000001027a */
[----:B------:R-:W5:Y:S01]  /*8180*/  LDL.LU R229, [R1+0x66c] ;  /* 0x00066c0001e57983 */ /* 0x000f620000300800 */
[C---:B------:R-:W-:Y:S01]  /*8190*/  SHF.L.U64.HI R123, R226.reuse, 0x2, R123 ;  /* 0x00000002e27b7819 */ /* 0x040fe2000001027b */
[----:B------:R-:W-:Y:S01]  /*81a0*/  IMAD.SHL.U32 R144, R226, 0x4, RZ ;  /* 0x00000004e2907824 */ /* 0x000fe200078e00ff */
[C---:B------:R-:W-:Y:S01]  /*81b0*/  SHF.L.U64.HI R124, R227.reuse, 0x2, R124 ;  /* 0x00000002e37c7819 */ /* 0x040fe2000001027c */
[----:B------:R-:W5:Y:S01]  /*81c0*/  LDL.LU R234, [R1+0x670] ;  /* 0x0006700001ea7983 */ /* 0x000f620000300800 */
[----:B------:R-:W-:-:S03]  /*81d0*/  IMAD.SHL.U32 R145, R227, 0x4, RZ ;  /* 0x00000004e3917824 */ /* 0x000fc600078e00ff */
[----:B------:R-:W5:Y:S04]  /*81e0*/  LDL.LU R226, [R1+0x674] ;  /* 0x0006740001e27983 */ /* 0x000f680000300800 */
[----:B------:R-:W5:Y:S04]  /*81f0*/  LDL.LU R227, [R1+0x60c] ;  /* 0x00060c0001e37983 */ /* 0x000f680000300800 */
[----:B------:R-:W-:Y:S04]  /*8200*/  STL [R1+0x400], RZ ;  /* 0x000400ff01007387 */ /* 0x000fe80000100800 */
        /* <DEDUP_REMOVED lines=255> */
[----:B------:R-:W-:Y:S04]  /*9200*/  STL [R1], RZ ;  /* 0x000000ff01007387 */ /* 0x000fe80000100800 */
        /* <DEDUP_REMOVED lines=93> */
[----:B------:R-:W-:Y:S01]  /*97e0*/  STL [R1+0x178], RZ ;  /* 0x000178ff01007387 */ /* 0x000fe20000100800 */
[----:B------:R-:W-:-:S03]  /*97f0*/  IADD3 R18, P4, R30, UR4, RZ ;  /* 0x000000041e127c10 */ /* 0x000fc6000ff9e0ff */
[----:B------:R-:W-:Y:S01]  /*9800*/  STL [R1+0x17c], RZ ;  /* 0x00017cff01007387 */ /* 0x000fe20000100800 */
[----:B------:R-:W-:-:S03]  /*9810*/  IADD3 R156, P2, R156, UR4, RZ ;  /* 0x000000049c9c7c10 */ /* 0x000fc6000ff5e0ff */
[----:B------:R-:W-:Y:S04]  /*9820*/  STL [R1+0x180], RZ ;  /* 0x000180ff01007387 */ /* 0x000fe80000100800 */
[----:B------:R-:W-:Y:S04]  /*9830*/  STL [R1+0x184], RZ ;  /* 0x000184ff01007387 */ /* 0x000fe80000100800 */
[----:B------:R-:W-:Y:S01]  /*9840*/  STL [R1+0x188], RZ ;  /* 0x000188ff01007387 */ /* 0x000fe20000100800 */
[----:B------:R-:W-:-:S03]  /*9850*/  IADD3.X R17, R29, UR5, RZ, P4, !PT ;  /* 0x000000051d117c10 */ /* 0x000fc6000a7fe4ff */
[----:B------:R-:W-:Y:S01]  /*9860*/  STL [R1+0x18c], RZ ;  /* 0x00018cff01007387 */ /* 0x000fe20000100800 */
[----:B------:R-:W-:-:S03]  /*9870*/  IADD3.X R155, R155, UR5, RZ, P2, !PT ;  /* 0x000000059b9b7c10 */ /* 0x000fc600097fe4ff */
[----:B------:R-:W-:Y:S01]  /*9880*/  STL [R1+0x190], RZ ;  /* 0x000190ff01007387 */ /* 0x000fe20000100800 */
[----:B------:R-:W-:-:S03]  /*9890*/  IADD3 R160, P4, R160, UR4, RZ ;  /* 0x00000004a0a07c10 */ /* 0x000fc6000ff9e0ff */
[----:B------:R-:W-:Y:S01]  /*98a0*/  STL [R1+0x194], RZ ;  /* 0x000194ff01007387 */ /* 0x000fe20000100800 */
[----:B------:R-:W-:-:S03]  /*98b0*/  IADD3 R168, P2, R168, UR4, RZ ;  /* 0x00000004a8a87c10 */ /* 0x000fc6000ff5e0ff */
[----:B------:R-:W-:Y:S01]  /*98c0*/  STL [R1+0x198], RZ ;  /* 0x000198ff01007387 */ /* 0x000fe20000100800 */
[----:B------:R-:W-:-:S03]  /*98d0*/  IADD3 R162, P3, R162, UR4, RZ ;  /* 0x00000004a2a27c10 */ /* 0x000fc6000ff7e0ff */
[----:B------:R-:W-:Y:S01]  /*98e0*/  STL [R1+0x19c], RZ ;  /* 0x00019cff01007387 */ /* 0x000fe20000100800 */
[----:B------:R-:W-:-:S03]  /*98f0*/  IADD3.X R159, R159, UR5, RZ, P4, !PT ;  /* 0x000000059f9f7c10 */ /* 0x000fc6000a7fe4ff */
[----:B------:R-:W-:Y:S01]  /*9900*/  STL [R1+0x1a0], RZ ;  /* 0x0001a0ff01007387 */ /* 0x000fe20000100800 */
[----:B------:R-:W-:-:S03]  /*9910*/  IADD3.X R167, R167, UR5, RZ, P2, !PT ;  /* 0x00000005a7a77c10 */ /* 0x000fc600097fe4ff */
[----:B------:R-:W-:Y:S01]  /*9920*/  STL [R1+0x1a4], RZ ;  /* 0x0001a4ff01007387 */ /* 0x000fe20000100800 */
[----:B------:R-:W-:-:S03]  /*9930*/  IADD3 R172, P4, R172, UR4, RZ ;  /* 0x00000004acac7c10 */ /* 0x000fc6000ff9e0ff */
[----:B------:R-:W-:Y:S01]  /*9940*/  STL [R1+0x1a8], RZ ;  /* 0x0001a8ff01007387 */ /* 0x000fe20000100800 */
[----:B------:R-:W-:Y:S02]  /*9950*/  IADD3.X R161, R161, UR5, RZ, P3, !PT ;  /* 0x00000005a1a17c10 */ /* 0x000fe40009ffe4ff */
[----:B------:R-:W-:Y:S01]  /*9960*/  IADD3 R180, P2, R180, UR4, RZ ;  /* 0x00000004b4b47c10 */ /* 0x000fe2000ff5e0ff */
        /* <DEDUP_REMOVED lines=23> */
[----:B--2---:R-:W-:Y:S02]  /*9ae0*/  SHF.R.S32.HI R127, RZ, 0x1f, R248 ;  /* 0x0000001fff7f7819 */ /* 0x004fe400000114f8 */
[----:B------:R-:W-:Y:S01]  /*9af0*/  IADD3 R198, P3, R198, UR4, RZ ;  /* 0x00000004c6c67c10 */ /* 0x000fe2000ff7e0ff */
[----:B------:R-:W-:Y:S01]  /*9b00*/  STL [R1+0x1d8], RZ ;  /* 0x0001d8ff01007387 */ /* 0x000fe20000100800 */
[----:B------:R-:W-:-:S03]  /*9b10*/  IADD3.X R195, R7, UR5, RZ, P4, !PT ;  /* 0x0000000507c37c10 */ /* 0x000fc6000a7fe4ff */
[----:B------:R-:W-:Y:S01]  /*9b20*/  STL [R1+0x1dc], RZ ;  /* 0x0001dcff01007387 */ /* 0x000fe20000100800 */
[----:B------:R-:W-:Y:S01]  /*9b30*/  IADD3.X R203, R3, UR5, RZ, P2, !PT ;  /* 0x0000000503cb7c10 */ /* 0x000fe200097fe4ff */
[C---:B------:R-:W-:Y:S02]  /*9b40*/  IMAD.SHL.U32 R148, R248.reuse, 0x4, RZ ;  /* 0x00000004f8947824 */ /* 0x040fe400078e00ff */
[----:B------:R-:W-:Y:S01]  /*9b50*/  STL [R1+0x1e0], RZ ;  /* 0x0001e0ff01007387 */ /* 0x000fe20000100800 */
[----:B------:R-:W-:-:S03]  /*9b60*/  SHF.L.U64.HI R127, R248, 0x2, R127 ;  /* 0x00000002f87f7819 */ /* 0x000fc6000001027f */
[----:B------:R-:W-:Y:S01]  /*9b70*/  STL [R1+0x1e4], RZ ;  /* 0x0001e4ff01007387 */ /* 0x000fe20000100800 */
[----:B------:R-:W-:Y:S02]  /*9b80*/  IADD3 R208, P4, R208, UR4, RZ ;  /* 0x00000004d0d07c10 */ /* 0x000fe4000ff9e0ff */
[----:B------:R-:W-:Y:S01]  /*9b90*/  IADD3.X R197, R197, UR5, RZ, P3, !PT ;  /* 0x00000005c5c57c10 */ /* 0x000fe20009ffe4ff */
[----:B------:R-:W-:Y:S01]  /*9ba0*/  STL [R1+0x1e8], RZ ;  /* 0x0001e8ff01007387 */ /* 0x000fe20000100800 */
[----:B----4-:R-:W-:Y:S02]  /*9bb0*/  SHF.R.S32.HI R248, RZ, 0x1f, R218 ;  /* 0x0000001ffff87819 */ /* 0x010fe400000114da */
[----:B------:R-:W-:Y:S01]  /*9bc0*/  IADD3 R151, P2, R128, R209, RZ ;  /* 0x000000d180977210 */ /* 0x000fe20007f5e0ff */
[----:B------:R-:W-:Y:S01]  /*9bd0*/  STL [R1+0x1ec], RZ ;  /* 0x0001ecff01007387 */ /* 0x000fe20000100800 */
[----:B------:R-:W-:-:S03]  /*9be0*/  IADD3 R128, P3, R210, R128, RZ ;  /* 0x00000080d2807210 */ /* 0x000fc60007f7e0ff */
[----:B------:R-:W-:Y:S01]  /*9bf0*/  STL [R1+0x1f0], RZ ;  /* 0x0001f0ff01007387 */ /* 0x000fe20000100800 */
[----:B------:R-:W-:Y:S01]  /*9c00*/  IADD3.X R207, R207, UR5, RZ, P4, !PT ;  /* 0x00000005cfcf7c10 */ /* 0x000fe2000a7fe4ff */
[C---:B------:R-:W-:Y:S02]  /*9c10*/  IMAD.SHL.U32 R249, R218.reuse, 0x4, RZ ;  /* 0x00000004daf97824 */ /* 0x040fe400078e00ff */
[----:B------:R-:W-:Y:S01]  /*9c20*/  STL [R1+0x1f4], RZ ;  /* 0x0001f4ff01007387 */ /* 0x000fe20000100800 */
[----:B------:R-:W-:-:S03]  /*9c30*/  SHF.L.U64.HI R248, R218, 0x2, R248 ;  /* 0x00000002daf87819 */ /* 0x000fc600000102f8 */
[----:B------:R-:W-:Y:S01]  /*9c40*/  STL [R1+0x1f8], RZ ;  /* 0x0001f8ff01007387 */ /* 0x000fe20000100800 */
[----:B------:R-:W-:-:S03]  /*9c50*/  IADD3 R218, P4, R129, R209, RZ ;  /* 0x000000d181da7210 */ /* 0x000fc60007f9e0ff */
[----:B------:R-:W-:Y:S04]  /*9c60*/  STL [R1+0x1fc], RZ ;  /* 0x0001fcff01007387 */ /* 0x000fe80000100800 */
[----:B------:R1:W-:Y:S04]  /*9c70*/  STL [R1+0x758], R151 ;  /* 0x0007589701007387 */ /* 0x0003e80000100800 */
[----:B------:R2:W-:Y:S01]  /*9c80*/  STL [R1+0x750], R128 ;  /* 0x0007508001007387 */ /* 0x0005e20000100800 */
[----:B-1----:R-:W-:-:S03]  /*9c90*/  IADD3 R151, P5, R129, R210, RZ ;  /* 0x000000d281977210 */ /* 0x002fc60007fbe0ff */
[----:B------:R-:W-:Y:S01]  /*9ca0*/  STL [R1+0x748], R218 ;  /* 0x000748da01007387 */ /* 0x000fe20000100800 */
[----:B--2---:R-:W-:Y:S01]  /*9cb0*/  IMAD.X R128, R4, 0x1, R212, P2 ;  /* 0x0000000104807824 */ /* 0x004fe200010e06d4 */
[C---:B------:R-:W-:Y:S01]  /*9cc0*/  IADD3 R129, P2, R130.reuse, R209, RZ ;  /* 0x000000d182817210 */ /* 0x040fe20007f5e0ff */
[----:B------:R-:W-:Y:S01]  /*9cd0*/  IMAD.X R4, R211, 0x1, R4, P3 ;  /* 0x00000001d3047824 */ /* 0x000fe200018e0604 */
[----:B------:R-:W-:Y:S04]  /*9ce0*/  STL [R1+0x740], R151 ;  /* 0x0007409701007387 */ /* 0x000fe80000100800 */
[----:B------:R1:W-:Y:S04]  /*9cf0*/  STL [R1+0x754], R128 ;  /* 0x0007548001007387 */ /* 0x0003e80000100800 */
[----:B------:R2:W-:Y:S04]  /*9d00*/  STL [R1+0x738], R129 ;  /* 0x0007388101007387 */ /* 0x0005e80000100800 */
[----:B------:R4:W-:Y:S01]  /*9d10*/  STL [R1+0x74c], R4 ;  /* 0x00074c0401007387 */ /* 0x0009e20000100800 */
[----:B-1----:R-:W-:Y:S01]  /*9d20*/  IADD3 R128, P3, R130, R210, RZ ;  /* 0x000000d282807210 */ /* 0x002fe20007f7e0ff */
[----:B--2---:R-:W-:-:S04]  /*9d30*/  IMAD.X R129, R12, 0x1, R212, P4 ;  /* 0x000000010c817824 */ /* 0x004fc800020e06d4 */
[----:B------:R1:W-:Y:S01]  /*9d40*/  STL [R1+0x730], R128 ;  /* 0x0007308001007387 */ /* 0x0003e20000100800 */
[----:B----4-:R-:W-:-:S03]  /*9d50*/  IADD3 R4, P4, R131, R209, RZ ;  /* 0x000000d183047210 */ /* 0x010fc60007f9e0ff */
[----:B------:R-:W-:Y:S04]  /*9d60*/  STL [R1+0x744], R129 ;  /* 0x0007448101007387 */ /* 0x000fe80000100800 */
[----:B------:R2:W-:Y:S01]  /*9d70*/  STL [R1+0x728], R4 ;  /* 0x0007280401007387 */ /* 0x0005e20000100800 */
[----:B-1----:R-:W-:Y:S01]  /*9d80*/  IMAD.X R128, R12, 0x1, R211, P5 ;  /* 0x000000010c807824 */ /* 0x002fe200028e06d3 */
[----:B------:R-:W-:-:S04]  /*9d90*/  IADD3 R12, P5, R131, R210, RZ ;  /* 0x000000d2830c7210 */ /* 0x000fc80007fbe0ff */
[----:B------:R1:W-:Y:S01]  /*9da0*/  STL [R1+0x73c], R128 ;  /* 0x00073c8001007387 */ /* 0x0003e20000100800 */
[----:B--2---:R-:W-:-:S03]  /*9db0*/  IMAD.X R4, R13, 0x1, R212, P2 ;  /* 0x000000010d047824 */ /* 0x004fc600010e06d4 */
[----:B------:R2:W-:Y:S04]  /*9dc0*/  STL [R1+0x720], R12 ;  /* 0x0007200c01007387 */ /* 0x0005e80000100800 */
[----:B------:R4:W-:Y:S01]  /*9dd0*/  STL [R1+0x734], R4 ;  /* 0x0007340401007387 */ /* 0x0009e20000100800 */
[----:B-1----:R-:W-:Y:S01]  /*9de0*/  IADD3 R128, P2, R132, R209, RZ ;  /* 0x000000d184807210 */ /* 0x002fe20007f5e0ff */
[----:B--2---:R-:W-:-:S04]  /*9df0*/  IMAD.X R12, R13, 0x1, R211, P3 ;  /* 0x000000010d0c7824 */ /* 0x004fc800018e06d3 */
[----:B------:R-:W-:Y:S01]  /*9e00*/  STL [R1+0x718], R128 ;  /* 0x0007188001007387 */ /* 0x000fe20000100800 */
[----:B----4-:R-:W-:Y:S01]  /*9e10*/  IADD3 R4, P3, R132, R210, RZ ;  /* 0x000000d284047210 */ /* 0x010fe20007f7e0ff */
[----:B------:R-:W-:Y:S02]  /*9e20*/  IMAD.X R13, R110, 0x1, R212, P4 ;  /* 0x000000016e0d7824 */ /* 0x000fe400020e06d4 */
[----:B------:R1:W-:Y:S04]  /*9e30*/  STL [R1+0x72c], R12 ;  /* 0x00072c0c01007387 */ /* 0x0003e80000100800 */
[----:B------:R2:W-:Y:S01]  /*9e40*/  STL [R1+0x710], R4 ;  /* 0x0007100401007387 */ /* 0x0005e20000100800 */
[----:B-1----:R-:W-:-:S03]  /*9e50*/  IADD3 R12, P4, R133, R209, RZ ;  /* 0x000000d1850c7210 */ /* 0x002fc60007f9e0ff */
[----:B------:R1:W-:Y:S01]  /*9e60*/  STL [R1+0x724], R13 ;  /* 0x0007240d01007387 */ /* 0x0003e20000100800 */
[----:B--2---:R-:W-:-:S03]  /*9e70*/  IMAD.X R4, R110, 0x1, R211, P5 ;  /* 0x000000016e047824 */ /* 0x004fc600028e06d3 */
[----:B------:R2:W-:Y:S04]  /*9e80*/  STL [R1+0x708], R12 ;  /* 0x0007080c01007387 */ /* 0x0005e80000100800 */
[----:B------:R4:W-:Y:S01]  /*9e90*/  STL [R1+0x71c], R4 ;  /* 0x00071c0401007387 */ /* 0x0009e20000100800 */
[----:B-1----:R-:W-:Y:S01]  /*9ea0*/  IADD3 R13, P5, R133, R210, RZ ;  /* 0x000000d2850d7210 */ /* 0x002fe20007fbe0ff */
[----:B--2---:R-:W-:-:S04]  /*9eb0*/  IMAD.X R12, R111, 0x1, R212, P2 ;  /* 0x000000016f0c7824 */ /* 0x004fc800010e06d4 */
[----:B------:R1:W-:Y:S01]  /*9ec0*/  STL [R1+0x700], R13 ;  /* 0x0007000d01007387 */ /* 0x0003e20000100800 */
[----:B----4-:R-:W-:-:S03]  /*9ed0*/  IADD3 R4, P2, R134, R209, RZ ;  /* 0x000000d186047210 */ /* 0x010fc60007f5e0ff */
[----:B------:R2:W-:Y:S04]  /*9ee0*/  STL [R1+0x714], R12 ;  /* 0x0007140c01007387 */ /* 0x0005e80000100800 */
[----:B------:R4:W-:Y:S01]  /*9ef0*/  STL [R1+0x6f8], R4 ;  /* 0x0006f80401007387 */ /* 0x0009e20000100800 */
[----:B-1----:R-:W-:Y:S01]  /*9f00*/  IMAD.X R13, R111, 0x1, R211, P3 ;  /* 0x000000016f0d7824 */ /* 0x002fe200018e06d3 */
[----:B--2---:R-:W-:-:S04]  /*9f10*/  IADD3 R12, P3, R134, R210, RZ ;  /* 0x000000d2860c7210 */ /* 0x004fc80007f7e0ff */
[----:B------:R1:W-:Y:S01]  /*9f20*/  STL [R1+0x70c], R13 ;  /* 0x00070c0d01007387 */ /* 0x0003e20000100800 */
[----:B----4-:R-:W-:-:S03]  /*9f30*/  IMAD.X R4, R112, 0x1, R212, P4 ;  /* 0x0000000170047824 */ /* 0x010fc600020e06d4 */
        /* <DEDUP_REMOVED lines=78> */
[----:B------:R2:W-:Y:S01]  /*a420*/  STL [R1+0x66c], R12 ;  /* 0x00066c0c01007387 */ /* 0x0005e20000100800 */
[----:B------:R-:W-:-:S03]  /*a430*/  IMAD.SHL.U32 R146, R223, 0x4, RZ ;  /* 0x00000004df927824 */ /* 0x000fc600078e00ff */
        /* <DEDUP_REMOVED lines=12> */
[----:B------:R-:W-:Y:S01]  /*a500*/  IMAD.SHL.U32 R147, R220, 0x4, RZ ;  /* 0x00000004dc937824 */ /* 0x000fe200078e00ff */
[----:B------:R-:W-:Y:S02]  /*a510*/  SHF.R.S32.HI R125, RZ, 0x1f, R223 ;  /* 0x0000001fff7d7819 */ /* 0x000fe400000114df */
[----:B------:R4:W-:Y:S01]  /*a520*/  STL [R1+0x638], R4 ;  /* 0x0006380401007387 */ /* 0x0009e20000100800 */
[----:B-1----:R-:W-:Y:S01]  /*a530*/  IMAD.X R13, R123, 0x1, R211, P3 ;  /* 0x000000017b0d7824 */ /* 0x002fe200018e06d3 */
[----:B--2---:R-:W-:-:S04]  /*a540*/  IADD3 R12, P3, R146, R210, RZ ;  /* 0x000000d2920c7210 */ /* 0x004fc80007f7e0ff */
[----:B------:R1:W-:Y:S01]  /*a550*/  STL [R1+0x64c], R13 ;  /* 0x00064c0d01007387 */ /* 0x0003e20000100800 */
[----:B----4-:R-:W-:-:S03]  /*a560*/  IMAD.X R4, R124, 0x1, R212, P4 ;  /* 0x000000017c047824 */ /* 0x010fc600020e06d4 */
[----:B------:R2:W-:Y:S01]  /*a570*/  STL [R1+0x630], R12 ;  /* 0x0006300c01007387 */ /* 0x0005e20000100800 */
[----:B------:R-:W-:-:S03]  /*a580*/  SHF.L.U64.HI R125, R223, 0x2, R125 ;  /* 0x00000002df7d7819 */ /* 0x000fc6000001027d */
[----:B------:R4:W-:Y:S01]  /*a590*/  STL [R1+0x644], R4 ;  /* 0x0006440401007387 */ /* 0x0009e20000100800 */
[C---:B-1----:R-:W-:Y:S01]  /*a5a0*/  IADD3 R13, P4, R147.reuse, R209, RZ ;  /* 0x000000d1930d7210 */ /* 0x042fe20007f9e0ff */
[----:B--2---:R-:W-:Y:S01]  /*a5b0*/  IMAD.X R12, R124, 0x1, R211, P5 ;  /* 0x000000017c0c7824 */ /* 0x004fe200028e06d3 */
[----:B------:R-:W-:Y:S02]  /*a5c0*/  SHF.R.S32.HI R126, RZ, 0x1f, R220 ;  /* 0x0000001fff7e7819 */ /* 0x000fe400000114dc */
[----:B----4-:R-:W-:Y:S01]  /*a5d0*/  IADD3 R4, P5, R147, R210, RZ ;  /* 0x000000d293047210 */ /* 0x010fe20007fbe0ff */
[----:B------:R1:W-:Y:S01]  /*a5e0*/  STL [R1+0x628], R13 ;  /* 0x0006280d01007387 */ /* 0x0003e20000100800 */
[----:B------:R-:W-:-:S03]  /*a5f0*/  SHF.L.U64.HI R126, R220, 0x2, R126 ;  /* 0x00000002dc7e7819 */ /* 0x000fc6000001027e */
[----:B------:R2:W-:Y:S01]  /*a600*/  STL [R1+0x63c], R12 ;  /* 0x00063c0c01007387 */ /* 0x0005e20000100800 */
[----:B---3--:R-:W-:-:S03]  /*a610*/  IMAD.SHL.U32 R149, R221, 0x4, RZ ;  /* 0x00000004dd957824 */ /* 0x008fc600078e00ff */
[----:B------:R3:W-:Y:S01]  /*a620*/  STL [R1+0x620], R4 ;  /* 0x0006200401007387 */ /* 0x0007e20000100800 */
[----:B-1----:R-:W-:Y:S01]  /*a630*/  IMAD.X R13, R125, 0x1, R212, P2 ;  /* 0x000000017d0d7824 */ /* 0x002fe200010e06d4 */
[----:B--2---:R-:W-:-:S04]  /*a640*/  IADD3 R12, P2, R148, R209, RZ ;  /* 0x000000d1940c7210 */ /* 0x004fc80007f5e0ff */
[----:B------:R1:W-:Y:S01]  /*a650*/  STL [R1+0x634], R13 ;  /* 0x0006340d01007387 */ /* 0x0003e20000100800 */
[----:B---3--:R-:W-:-:S03]  /*a660*/  IMAD.X R4, R125, 0x1, R211, P3 ;  /* 0x000000017d047824 */ /* 0x008fc600018e06d3 */
[----:B------:R2:W-:Y:S01]  /*a670*/  STL [R1+0x618], R12 ;  /* 0x0006180c01007387 */ /* 0x0005e20000100800 */
[----:B------:R-:W-:-:S03]  /*a680*/  IMAD.MOV.U32 R3, RZ, RZ, R252 ;  /* 0x000000ffff037224 */ /* 0x000fc600078e00fc */
[----:B------:R3:W-:Y:S01]  /*a690*/  STL [R1+0x62c], R4 ;  /* 0x00062c0401007387 */ /* 0x0007e20000100800 */
[----:B-1----:R-:W-:Y:S01]  /*a6a0*/  IADD3 R13, P3, R148, R210, RZ ;  /* 0x000000d2940d7210 */ /* 0x002fe20007f7e0ff */
[----:B--2---:R-:W-:Y:S01]  /*a6b0*/  IMAD.X R12, R126, 0x1, R212, P4 ;  /* 0x000000017e0c7824 */ /* 0x004fe200020e06d4 */
[----:B------:R-:W-:Y:S02]  /*a6c0*/  SHF.R.S32.HI R252, RZ, 0x1f, R221 ;  /* 0x0000001ffffc7819 */ /* 0x000fe400000114dd */
[----:B---3--:R-:W-:Y:S01]  /*a6d0*/  IADD3 R4, P4, R149, R209, RZ ;  /* 0x000000d195047210 */ /* 0x008fe20007f9e0ff */
[----:B------:R1:W-:Y:S01]  /*a6e0*/  STL [R1+0x610], R13 ;  /* 0x0006100d01007387 */ /* 0x0003e20000100800 */
[----:B------:R-:W-:-:S03]  /*a6f0*/  IADD3 R154, P0, R154, UR4, RZ ;  /* 0x000000049a9a7c10 */ /* 0x000fc6000ff1e0ff */
[----:B------:R2:W-:Y:S01]  /*a700*/  STL [R1+0x624], R12 ;  /* 0x0006240c01007387 */ /* 0x0005e20000100800 */
[----:B------:R-:W-:-:S03]  /*a710*/  SHF.L.U64.HI R252, R221, 0x2, R252 ;  /* 0x00000002ddfc7819 */ /* 0x000fc600000102fc */
[----:B------:R3:W-:Y:S01]  /*a720*/  STL [R1+0x608], R4 ;  /* 0x0006080401007387 */ /* 0x0007e20000100800 */
[----:B-1----:R-:W-:Y:S01]  /*a730*/  IMAD.X R13, R126, 0x1, R211, P5 ;  /* 0x000000017e0d7824 */ /* 0x002fe200028e06d3 */
[----:B--2---:R-:W-:Y:S01]  /*a740*/  IADD3 R12, P5, R149, R210, RZ ;  /* 0x000000d2950c7210 */ /* 0x004fe20007fbe0ff */
[----:B-----5:R-:W-:Y:S02]  /*a750*/  IMAD.SHL.U32 R245, R219, 0x4, RZ ;  /* 0x00000004dbf57824 */ /* 0x020fe400078e00ff */
[----:B---3--:R-:W-:Y:S01]  /*a760*/  IMAD.X R4, R127, 0x1, R212, P2 ;  /* 0x000000017f047824 */ /* 0x008fe200010e06d4 */
[----:B------:R-:W-:Y:S01]  /*a770*/  IADD3.X R153, R15, UR5, RZ, P0, !PT ;  /* 0x000000050f997c10 */ /* 0x000fe200087fe4ff */
[----:B------:R-:W-:Y:S01]  /*a780*/  STL [R1+0x61c], R13 ;  /* 0x00061c0d01007387 */ /* 0x000fe20000100800 */
[----:B------:R-:W-:Y:S02]  /*a790*/  SHF.R.S32.HI R244, RZ, 0x1f, R219 ;  /* 0x0000001ffff47819 */ /* 0x000fe400000114db */
[----:B------:R-:W-:Y:S01]  /*a7a0*/  IADD3 R164, P1, R164, UR4, RZ ;  /* 0x00000004a4a47c10 */ /* 0x000fe2000ff3e0ff */
[----:B------:R1:W-:Y:S01]  /*a7b0*/  STL [R1+0x600], R12 ;  /* 0x0006000c01007387 */ /* 0x0003e20000100800 */
[----:B------:R-:W-:-:S03]  /*a7c0*/  IADD3 R166, P0, R166, UR4, RZ ;  /* 0x00000004a6a67c10 */ /* 0x000fc6000ff1e0ff */
[----:B------:R2:W-:Y:S01]  /*a7d0*/  STL [R1+0x614], R4 ;  /* 0x0006140401007387 */ /* 0x0005e20000100800 */
[----:B------:R-:W-:Y:S01]  /*a7e0*/  SHF.L.U64.HI R244, R219, 0x2, R244 ;  /* 0x00000002dbf47819 */ /* 0x000fe200000102f4 */
[----:B------:R-:W-:Y:S01]  /*a7f0*/  IMAD.SHL.U32 R241, R217, 0x4, RZ ;  /* 0x00000004d9f17824 */ /* 0x000fe200078e00ff */
[-C--:B------:R-:W-:Y:S01]  /*a800*/  IADD3 R251, P2, R249, R209.reuse, RZ ;  /* 0x000000d1f9fb7210 */ /* 0x080fe20007f5e0ff */
[----:B------:R-:W-:Y:S01]  /*a810*/  IMAD.SHL.U32 R237, R228, 0x4, RZ ;  /* 0x00000004e4ed7824 */ /* 0x000fe200078e00ff */
[----:B------:R-:W-:Y:S01]  /*a820*/  IADD3.X R163, R163, UR5, RZ, P1, !PT ;  /* 0x00000005a3a37c10 */ /* 0x000fe20008ffe4ff */
[--C-:B-1----:R-:W-:Y:S01]  /*a830*/  IMAD.X R12, R127, 0x1, R211.reuse, P3 ;  /* 0x000000017f0c7824 */ /* 0x102fe200018e06d3 */
[----:B------:R-:W-:Y:S01]  /*a840*/  IADD3.X R165, R165, UR5, RZ, P0, !PT ;  /* 0x00000005a5a57c10 */ /* 0x000fe200087fe4ff */
[C---:B--2---:R-:W-:Y:S01]  /*a850*/  IMAD.X R4, R252.reuse, 0x1, R212, P4 ;  /* 0x00000001fc047824 */ /* 0x044fe200020e06d4 */
[----:B------:R-:W-:Y:S01]  /*a860*/  IADD3 R247, P4, R245, R209, RZ ;  /* 0x000000d1f5f77210 */ /* 0x000fe20007f9e0ff */
[----:B------:R-:W-:Y:S01]  /*a870*/  IMAD.X R252, R252, 0x1, R211, P5 ;  /* 0x00000001fcfc7824 */ /* 0x000fe200028e06d3 */
[----:B------:R-:W-:-:S02]  /*a880*/  IADD3 R249, P3, R249, R210, RZ ;  /* 0x000000d2f9f97210 */ /* 0x000fc40007f7e0ff */
[----:B------:R-:W-:Y:S02]  /*a890*/  IADD3 R245, P5, R245, R210, RZ ;  /* 0x000000d2f5f57210 */ /* 0x000fe40007fbe0ff */
[----:B------:R-:W-:Y:S02]  /*a8a0*/  IADD3 R176, P1, R176, UR4, RZ ;  /* 0x00000004b0b07c10 */ /* 0x000fe4000ff3e0ff */
[----:B------:R-:W-:Y:S02]  /*a8b0*/  IADD3 R178, P0, R178, UR4, RZ ;  /* 0x00000004b2b27c10 */ /* 0x000fe4000ff1e0ff */
[----:B------:R-:W-:Y:S02]  /*a8c0*/  SHF.R.S32.HI R240, RZ, 0x1f, R217 ;  /* 0x0000001ffff07819 */ /* 0x000fe400000114d9 */
[----:B------:R-:W-:Y:S02]  /*a8d0*/  SHF.R.S32.HI R236, RZ, 0x1f, R228 ;  /* 0x0000001fffec7819 */ /* 0x000fe400000114e4 */
[----:B------:R-:W-:Y:S01]  /*a8e0*/  SHF.R.S32.HI R232, RZ, 0x1f, R229 ;  /* 0x0000001fffe87819 */ /* 0x000fe200000114e5 */
[--C-:B------:R-:W-:Y:S01]  /*a8f0*/  IMAD.X R250, R248, 0x1, R212.reuse, P2 ;  /* 0x00000001f8fa7824 */ /* 0x100fe200010e06d4 */
[----:B------:R-:W-:Y:S01]  /*a900*/  IADD3.X R175, R175, UR5, RZ, P1, !PT ;  /* 0x00000005afaf7c10 */ /* 0x000fe20008ffe4ff */
[----:B------:R-:W-:Y:S01]  /*a910*/  IMAD.X R246, R244, 0x1, R212, P4 ;  /* 0x00000001f4f67824 */ /* 0x000fe200020e06d4 */
[----:B------:R-:W-:Y:S01]  /*a920*/  IADD3.X R177, R177, UR5, RZ, P0, !PT ;  /* 0x00000005b1b17c10 */ /* 0x000fe200087fe4ff */
[----:B------:R-:W-:Y:S01]  /*a930*/  IMAD.SHL.U32 R233, R229, 0x4, RZ ;  /* 0x00000004e5e97824 */ /* 0x000fe200078e00ff */
[----:B------:R-:W-:Y:S01]  /*a940*/  SHF.L.U64.HI R240, R217, 0x2, R240 ;  /* 0x00000002d9f07819 */ /* 0x000fe200000102f0 */
[--C-:B------:R-:W-:Y:S01]  /*a950*/  IMAD.X R248, R248, 0x1, R211.reuse, P3 ;  /* 0x00000001f8f87824 */ /* 0x100fe200018e06d3 */
[----:B------:R-:W-:Y:S01]  /*a960*/  SHF.L.U64.HI R236, R228, 0x2, R236 ;  /* 0x00000002e4ec7819 */ /* 0x000fe200000102ec */
[----:B------:R-:W-:Y:S01]  /*a970*/  IMAD.X R244, R244, 0x1, R211, P5 ;  /* 0x00000001f4f47824 */ /* 0x000fe200028e06d3 */
[----:B------:R-:W-:Y:S01]  /*a980*/  SHF.L.U64.HI R232, R229, 0x2, R232 ;  /* 0x00000002e5e87819 */ /* 0x000fe200000102e8 */
[----:B------:R-:W-:Y:S01]  /*a990*/  IMAD.SHL.U32 R229, R227, 0x4, RZ ;  /* 0x00000004e3e57824 */ /* 0x000fe200078e00ff */
[----:B------:R-:W-:-:S02]  /*a9a0*/  IADD3 R243, P2, R241, R209, RZ ;  /* 0x000000d1f1f37210 */ /* 0x000fc40007f5e0ff */
[----:B------:R-:W-:Y:S02]  /*a9b0*/  IADD3 R239, P4, R237, R209, RZ ;  /* 0x000000d1edef7210 */ /* 0x000fe40007f9e0ff */
[----:B------:R-:W-:Y:S02]  /*a9c0*/  IADD3 R188, P1, R188, UR4, RZ ;  /* 0x00000004bcbc7c10 */ /* 0x000fe4000ff3e0ff */
[----:B------:R-:W-:Y:S02]  /*a9d0*/  IADD3 R190, P0, R190, UR4, RZ ;  /* 0x00000004bebe7c10 */ /* 0x000fe4000ff1e0ff */
[-C--:B------:R-:W-:Y:S02]  /*a9e0*/  IADD3 R241, P3, R241, R210.reuse, RZ ;  /* 0x000000d2f1f17210 */ /* 0x080fe40007f7e0ff */
[----:B------:R-:W-:Y:S02]  /*a9f0*/  IADD3 R237, P5, R237, R210, RZ ;  /* 0x000000d2eded7210 */ /* 0x000fe40007fbe0ff */
[----:B------:R-:W-:Y:S01]  /*aa00*/  SHF.R.S32.HI R228, RZ, 0x1f, R227 ;  /* 0x0000001fffe47819 */ /* 0x000fe200000114e3 */
[--C-:B------:R-:W-:Y:S01]  /*aa10*/  IMAD.X R242, R240, 0x1, R212.reuse, P2 ;  /* 0x00000001f0f27824 */ /* 0x100fe200010e06d4 */
[----:B------:R-:W-:Y:S01]  /*aa20*/  IADD3.X R187, R187, UR5, RZ, P1, !PT ;  /* 0x00000005bbbb7c10 */ /* 0x000fe20008ffe4ff */
[----:B------:R-:W-:Y:S01]  /*aa30*/  IMAD.X R238, R236, 0x1, R212, P4 ;  /* 0x00000001ecee7824 */ /* 0x000fe200020e06d4 */
[----:B------:R-:W-:Y:S01]  /*aa40*/  IADD3.X R189, R189, UR5, RZ, P0, !PT ;  /* 0x00000005bdbd7c10 */ /* 0x000fe200087fe4ff */
[--C-:B------:R-:W-:Y:S01]  /*aa50*/  IMAD.X R240, R240, 0x1, R211.reuse, P3 ;  /* 0x00000001f0f07824 */ /* 0x100fe200018e06d3 */
[----:B------:R-:W-:Y:S01]  /*aa60*/  IADD3 R200, P1, R200, UR4, RZ ;  /* 0x00000004c8c87c10 */ /* 0x000fe2000ff3e0ff */
[----:B------:R-:W-:Y:S01]  /*aa70*/  IMAD.X R236, R236, 0x1, R211, P5 ;  /* 0x00000001ecec7824 */ /* 0x000fe200028e06d3 */
[----:B------:R-:W-:Y:S01]  /*aa80*/  IADD3 R202, P0, R202, UR4, RZ ;  /* 0x00000004caca7c10 */ /* 0x000fe2000ff1e0ff */
[----:B------:R-:W-:Y:S01]  /*aa90*/  IMAD.SHL.U32 R225, R234, 0x4, RZ ;  /* 0x00000004eae17824 */ /* 0x000fe200078e00ff */
[----:B------:R-:W-:Y:S01]  /*aaa0*/  SHF.R.S32.HI R224, RZ, 0x1f, R234 ;  /* 0x0000001fffe07819 */ /* 0x000fe200000114ea */
[----:B------:R-:W-:Y:S01]  /*aab0*/  IMAD.SHL.U32 R221, R226, 0x4, RZ ;  /* 0x00000004e2dd7824 */ /* 0x000fe200078e00ff */
[----:B------:R-:W-:-:S02]  /*aac0*/  SHF.L.U64.HI R228, R227, 0x2, R228 ;  /* 0x00000002e3e47819 */ /* 0x000fc400000102e4 */
[-C--:B------:R-:W-:Y:S02]  /*aad0*/  IADD3 R235, P2, R233, R209.reuse, RZ ;  /* 0x000000d1e9eb7210 */ /* 0x080fe40007f5e0ff */
[----:B------:R-:W-:Y:S02]  /*aae0*/  IADD3 R231, P4, R229, R209, RZ ;  /* 0x000000d1e5e77210 */ /* 0x000fe40007f9e0ff */
[-C--:B------:R-:W-:Y:S02]  /*aaf0*/  IADD3 R233, P3, R233, R210.reuse, RZ ;  /* 0x000000d2e9e97210 */ /* 0x080fe40007f7e0ff */
[----:B------:R-:W-:Y:S02]  /*ab00*/  IADD3 R229, P5, R229, R210, RZ ;  /* 0x000000d2e5e57210 */ /* 0x000fe40007fbe0ff */
[----:B------:R-:W-:Y:S01]  /*ab10*/  SHF.R.S32.HI R220, RZ, 0x1f, R226 ;  /* 0x0000001fffdc7819 */ /* 0x000fe200000114e2 */
[----:B------:R-:W-:Y:S01]  /*ab20*/  IMAD.X R230, R228, 0x1, R212, P4 ;  /* 0x00000001e4e67824 */ /* 0x000fe200020e06d4 */
[----:B------:R-:W-:-:S02]  /*ab30*/  IADD3.X R199, R199, UR5, RZ, P1, !PT ;  /* 0x00000005c7c77c10 */ /* 0x000fc40008ffe4ff */
[----:B------:R-:W-:Y:S02]  /*ab40*/  IADD3.X R201, R201, UR5, RZ, P0, !PT ;  /* 0x00000005c9c97c10 */ /* 0x000fe400087fe4ff */
[----:B------:R-:W-:Y:S01]  /*ab50*/  SHF.L.U64.HI R224, R234, 0x2, R224 ;  /* 0x00000002eae07819 */ /* 0x000fe200000102e0 */
[C---:B------:R-:W-:Y:S01]  /*ab60*/  IMAD.X R234, R232.reuse, 0x1, R212, P2 ;  /* 0x00000001e8ea7824 */ /* 0x040fe200010e06d4 */
[CC--:B------:R-:W-:Y:S01]  /*ab70*/  IADD3 R219, P1, R227.reuse, R209.reuse, RZ ;  /* 0x000000d1e3db7210 */ /* 0x0c0fe20007f3e0ff */
[--C-:B------:R-:W-:Y:S01]  /*ab80*/  IMAD.X R232, R232, 0x1, R211.reuse, P3 ;  /* 0x00000001e8e87824 */ /* 0x100fe200018e06d3 */
[----:B------:R-:W-:Y:S01]  /*ab90*/  IADD3 R217, P0, R227, R210, RZ ;  /* 0x000000d2e3d97210 */ /* 0x000fe20007f1e0ff */
[----:B------:R-:W-:Y:S01]  /*aba0*/  IMAD.X R228, R228, 0x1, R211, P5 ;  /* 0x00000001e4e47824 */ /* 0x000fe200028e06d3 */
[----:B------:R-:W-:Y:S02]  /*abb0*/  SHF.L.U64.HI R220, R226, 0x2, R220 ;  /* 0x00000002e2dc7819 */ /* 0x000fe400000102dc */
[----:B------:R-:W-:-:S02]  /*abc0*/  IADD3 R227, P2, R225, R209, RZ ;  /* 0x000000d1e1e37210 */ /* 0x000fc40007f5e0ff */
[----:B------:R-:W-:Y:S02]  /*abd0*/  IADD3 R223, P4, R221, R209, RZ ;  /* 0x000000d1dddf7210 */ /* 0x000fe40007f9e0ff */
[----:B------:R-:W-:Y:S02]  /*abe0*/  IADD3 R20, P6, R27, UR4, RZ ;  /* 0x000000041b147c10 */ /* 0x000fe4000ffde0ff */
[-C--:B------:R-:W-:Y:S02]  /*abf0*/  IADD3 R225, P3, R225, R210.reuse, RZ ;  /* 0x000000d2e1e17210 */ /* 0x080fe40007f7e0ff */
[----:B------:R-:W-:Y:S02]  /*ac00*/  IADD3 R221, P5, R221, R210, RZ ;  /* 0x000000d2dddd7210 */ /* 0x000fe40007fbe0ff */
[----:B------:R-:W-:Y:S01]  /*ac10*/  SHF.R.S32.HI R214, RZ, 0x5, R214 ;  /* 0x00000005ffd67819 */ /* 0x000fe200000114d6 */
[----:B------:R-:W-:Y:S01]  /*ac20*/  STL [R1+0x60c], R12 ;  /* 0x00060c0c01007387 */ /* 0x000fe20000100800 */
[----:B------:R-:W-:Y:S01]  /*ac30*/  IADD3.X R19, R28, UR5, RZ, P6, !PT ;  /* 0x000000051c137c10 */ /* 0x000fe2000b7fe4ff */
[--C-:B------:R-:W-:Y:S01]  /*ac40*/  IMAD.X R226, R224, 0x1, R212.reuse, P2 ;  /* 0x00000001e0e27824 */ /* 0x100fe200010e06d4 */
[----:B------:R-:W-:Y:S01]  /*ac50*/  SHF.L.U64.HI R7, R8, 0x2, R25 ;  /* 0x0000000208077819 */ /* 0x000fe20000010219 */
[----:B------:R1:W-:Y:S01]  /*ac60*/  STL [R1+0x604], R4 ;  /* 0x0006040401007387 */ /* 0x0003e20000100800 */
[--C-:B------:R-:W-:Y:S01]  /*ac70*/  IMAD.X R222, R220, 0x1, R212.reuse, P4 ;  /* 0x00000001dcde7824 */ /* 0x100fe200020e06d4 */
[----:B------:R-:W-:Y:S01]  /*ac80*/  CS2R R24, SRZ ;  /* 0x0000000000187805 */ /* 0x000fe2000001ff00 */
[----:B------:R-:W-:Y:S01]  /*ac90*/  IMAD.X R218, R216, 0x1, R212, P1 ;  /* 0x00000001d8da7824 */ /* 0x000fe200008e06d4 */
[----:B------:R-:W-:Y:S01]  /*aca0*/  CS2R R26, SRZ ;  /* 0x00000000001a7805 */ /* 0x000fe2000001ff00 */
[----:B------:R-:W-:Y:S01]  /*acb0*/  IMAD.SHL.U32 R8, R8, 0x4, RZ ;  /* 0x0000000408087824 */ /* 0x000fe200078e00ff */
[----:B------:R-:W-:Y:S01]  /*acc0*/  CS2R R28, SRZ ;  /* 0x00000000001c7805 */ /* 0x000fe2000001ff00 */
[----:B------:R-:W-:Y:S01]  /*acd0*/  IMAD.MOV.U32 R15, RZ, RZ, RZ ;  /* 0x000000ffff0f7224 */ /* 0x000fe200078e00ff */
[----:B------:R-:W-:-:S02]  /*ace0*/  CS2R R30, SRZ ;  /* 0x00000000001e7805 */ /* 0x000fc4000001ff00 */
[----:B------:R-:W-:Y:S02]  /*acf0*/  CS2R R32, SRZ ;  /* 0x0000000000207805 */ /* 0x000fe4000001ff00 */
[----:B-1----:R-:W-:Y:S02]  /*ad00*/  SHF.L.U64.HI R4, R14, 0x2, R150 ;  /* 0x000000020e047819 */ /* 0x002fe40000010296 */
[----:B------:R-:W-:Y:S02]  /*ad10*/  CS2R R34, SRZ ;  /* 0x0000000000227805 */ /* 0x000fe4000001ff00 */
[----:B------:R-:W-:Y:S02]  /*ad20*/  CS2R R36, SRZ ;  /* 0x0000000000247805 */ /* 0x000fe4000001ff00 */
[----:B------:R-:W-:Y:S02]  /*ad30*/  CS2R R38, SRZ ;  /* 0x0000000000267805 */ /* 0x000fe4000001ff00 */
[----:B------:R-:W-:-:S02]  /*ad40*/  CS2R R40, SRZ ;  /* 0x0000000000287805 */ /* 0x000fc4000001ff00 */
[----:B------:R-:W-:Y:S02]  /*ad50*/  CS2R R42, SRZ ;  /* 0x00000000002a7805 */ /* 0x000fe4000001ff00 */
[----:B------:R-:W-:Y:S02]  /*ad60*/  CS2R R44, SRZ ;  /* 0x00000000002c7805 */ /* 0x000fe4000001ff00 */
        /* <DEDUP_REMOVED lines=31> */
[----:B------:R-:W-:Y:S01]  /*af60*/  CS2R R108, SRZ ;  /* 0x00000000006c7805 */ /* 0x000fe2000001ff00 */
[--C-:B------:R-:W-:Y:S01]  /*af70*/  IMAD.X R224, R224, 0x1, R211.reuse, P3 ;  /* 0x00000001e0e07824 */ /* 0x100fe200018e06d3 */
[----:B------:R-:W-:Y:S01]  /*af80*/  CS2R R110, SRZ ;  /* 0x00000000006e7805 */ /* 0x000fe2000001ff00 */
[--C-:B------:R-:W-:Y:S01]  /*af90*/  IMAD.X R220, R220, 0x1, R211.reuse, P5 ;  /* 0x00000001dcdc7824 */ /* 0x100fe200028e06d3 */
[----:B------:R-:W-:Y:S01]  /*afa0*/  CS2R R112, SRZ ;  /* 0x0000000000707805 */ /* 0x000fe2000001ff00 */
[----:B------:R-:W-:Y:S01]  /*afb0*/  IMAD.X R216, R216, 0x1, R211, P0 ;  /* 0x00000001d8d87824 */ /* 0x000fe200000e06d3 */
        /* <DEDUP_REMOVED lines=18> */
[----:B------:R-:W-:Y:S01]  /*b0e0*/  CS2R R150, SRZ ;  /* 0x0000000000967805 */ /* 0x000fe2000001ff00 */
[----:B------:R-:W-:Y:S01]  /*b0f0*/  VIADD R4, R214, 0xfffffffe ;  /* 0xfffffffed6047836 */ /* 0x000fe20000000000 */
[----:B------:R-:W-:Y:S01]  /*b100*/  UMOV UR14, 0x1 ;  /* 0x00000001000e7882 */ /* 0x000fe20000000000 */
[----:B------:R-:W-:-:S05]  /*b110*/  UMOV UR13, 0xffffffff ;  /* 0xffffffff000d7882 */ /* 0x000fca0000000000 */
.L_x_1:
[----:B------:R-:W-:Y:S01]  /*b120*/  STL.64 [R1+0x980], R250 ;  /* 0x000980fa01007387 */ /* 0x000fe20000100a00 */
[----:B------:R-:W-:Y:S01]  /*b130*/  UIADD3 UR13, UR13, 0x1, URZ ;  /* 0x000000010d0d7890 */ /* 0x000fe2000fffe03f */
[----:B------:R-:W-:-:S04]  /*b140*/  DEPBAR.LE SB0, 0x2 ;  /* 0x000080800000791a */ /* 0x000fc80000000000 */
[----:B------:R-:W-:Y:S04]  /*b150*/  STL.64 [R1+0x978], R248 ;  /* 0x000978f801007387 */ /* 0x000fe80000100a00 */
        /* <DEDUP_REMOVED lines=61> */
[----:B------:R1:W-:Y:S04]  /*b530*/  STL.64 [R1+0x788], R124 ;  /* 0x0007887c01007387 */ /* 0x0003e80000100a00 */
[----:B-1----:R-:W2:Y:S04]  /*b540*/  LDL.LU.64 R124, [R1] ;  /* 0x00000000017c7983 */ /* 0x002ea80000300a00 */
[----:B------:R-:W3:Y:S04]  /*b550*/  LDL.LU.64 R126, [R1+0x8] ;  /* 0x00000800017e7983 */ /* 0x000ee80000300a00 */
[----:B------:R-:W4:Y:S04]  /*b560*/  LDL.LU.64 R128, [R1+0x10] ;  /* 0x0000100001807983 */ /* 0x000f280000300a00 */
[----:B------:R-:W5:Y:S04]  /*b570*/  LDL.LU.64 R130, [R1+0x18] ;  /* 0x0000180001827983 */ /* 0x000f680000300a00 */
[----:B------:R-:W2:Y:S04]  /*b580*/  LDL.LU.64 R132, [R1+0x20] ;  /* 0x0000200001847983 */ /* 0x000ea80000300a00 */
        /* <DEDUP_REMOVED lines=8> */
[----:B------:R-:W3:Y:S01]  /*b610*/  LDL.LU.64 R150, [R1+0x68] ;  /* 0x0000680001967983 */ /* 0x000ee20000300a00 */
[----:B------:R-:W-:-:S02]  /*b620*/  UISETP.GT.AND UP0, UPT, UR13, 0x2, UPT ;  /* 0x000000020d00788c */ /* 0x000fc4000bf04270 */
[----:B------:R-:W-:Y:S01]  /*b630*/  USHF.L.U32 UR4, UR15, 0x7, URZ ;  /* 0x000000070f047899 */ /* 0x000fe2000800063f */
[----:B------:R-:W-:Y:S01]  /*b640*/  UMOV UR7, 0x40000040 ;  /* 0x4000004000077882 */ /* 0x000fe20000000000 */
[----:B------:R-:W-:Y:S06]  /*b650*/  BAR.SYNC.DEFER_BLOCKING 0x0 ;  /* 0x0000000000007b1d */ /* 0x000fec0000010000 */
[----:B---3--:R-:W-:Y:S04]  /*b660*/  STL.64 [R1+0xb80], R150 ;  /* 0x000b809601007387 */ /* 0x008fe80000100a00 */
[----:B--2---:R-:W-:Y:S04]  /*b670*/  STL.64 [R1+0xb78], R148 ;  /* 0x000b789401007387 */ /* 0x004fe80000100a00 */
[----:B-----5:R-:W-:Y:S04]  /*b680*/  STL.64 [R1+0xb70], R146 ;  /* 0x000b709201007387 */ /* 0x020fe80000100a00 */
[----:B----4-:R-:W-:Y:S04]  /*b690*/  STL.64 [R1+0xb68], R144 ;  /* 0x000b689001007387 */ /* 0x010fe80000100a00 */
        /* <DEDUP_REMOVED lines=60> */
[----:B-1----:R-:W2:Y:S04]  /*ba60*/  LDL.LU.64 R24, [R1+0x200] ;  /* 0x0002000001187983 */ /* 0x002ea80000300a00 */
        /* <DEDUP_REMOVED lines=63> */
[----:B-----5:R-:W-:Y:S04]  /*be60*/  STL.64 [R1+0xd80], R150 ;  /* 0x000d809601007387 */ /* 0x020fe80000100a00 */
[----:B----4-:R-:W-:Y:S04]  /*be70*/  STL.64 [R1+0xd78], R148 ;  /* 0x000d789401007387 */ /* 0x010fe80000100a00 */
[----:B---3--:R-:W-:Y:S04]  /*be80*/  STL.64 [R1+0xd70], R146 ;  /* 0x000d709201007387 */ /* 0x008fe80000100a00 */
[----:B--2---:R-:W-:Y:S04]  /*be90*/  STL.64 [R1+0xd68], R144 ;  /* 0x000d689001007387 */ /* 0x004fe80000100a00 */
        /* <DEDUP_REMOVED lines=61> */
[----:B------:R-:W2:Y:S04]  /*c270*/  LDL.LU.64 R26, [R1+0x408] ;  /* 0x00040800011a7983 */ /* 0x000ea80000300a00 */
        /* <DEDUP_REMOVED lines=61> */
[----:B------:R-:W2:Y:S01]  /*c650*/  LDL.LU.64 R150, [R1+0x5f8] ;  /* 0x0005f80001967983 */ /* 0x000ea20000300a00 */
[----:B------:R-:W-:-:S02]  /*c660*/  USEL UR13, UR13, URZ, !UP0 ;  /* 0x0000003f0d0d7287 */ /* 0x000fc4000c000000 */
[----:B------:R-:W-:Y:S01]  /*c670*/  ULOP3.LUT UR6, UR4, 0x200, URZ, 0xc0, !UPT ;  /* 0x0000020004067892 */ /* 0x000fe2000f8ec03f */
[----:B------:R-:W3:Y:S01]  /*c680*/  LDL.LU.64 R152, [R1+0x70] ;  /* 0x0000700001987983 */ /* 0x000ee20000300a00 */
[----:B------:R-:W-:Y:S02]  /*c690*/  ULEA UR5, UR13, UR12, 0xf ;  /* 0x0000000c0d057291 */ /* 0x000fe4000f8e783f */
[----:B------:R-:W-:Y:S01]  /*c6a0*/  ULEA UR4, UR13, UR12, 0x10 ;  /* 0x0000000c0d047291 */ /* 0x000fe2000f8e803f */
[----:B------:R-:W3:Y:S01]  /*c6b0*/  LDL.LU.64 R154, [R1+0x78] ;  /* 0x00007800019a7983 */ /* 0x000ee20000300a00 */
[----:B------:R-:W-:Y:S02]  /*c6c0*/  UIADD3 UR5, UR5, 0x30000, URZ ;  /* 0x0003000005057890 */ /* 0x000fe4000fffe03f */
[----:B------:R-:W-:Y:S01]  /*c6d0*/  ULEA.HI UR4, UR4, UR6, URZ, 0x1c ;  /* 0x0000000604047291 */ /* 0x000fe2000f8fe03f */
[----:B------:R-:W3:Y:S01]  /*c6e0*/  LDL.LU.64 R156, [R1+0x80] ;  /* 0x00008000019c7983 */ /* 0x000ee20000300a00 */
[----:B------:R-:W-:-:S02]  /*c6f0*/  USHF.R.U32.HI UR5, URZ, 0x4, UR5 ;  /* 0x000000043f057899 */ /* 0x000fc40008011605 */
[----:B------:R-:W-:Y:S01]  /*c700*/  ULOP3.LUT UR4, UR4, 0x3fff, URZ, 0xc0, !UPT ;  /* 0x00003fff04047892 */ /* 0x000fe2000f8ec03f */
[----:B------:R-:W3:Y:S01]  /*c710*/  LDL.LU.64 R158, [R1+0x88] ;  /* 0x00008800019e7983 */ /* 0x000ee20000300a00 */
[----:B------:R-:W-:-:S03]  /*c720*/  USGXT.U32 UR6, UR5, 0xe ;  /* 0x0000000e0506789a */ /* 0x000fc60008000000 */
[----:B------:R-:W-:Y:S01]  /*c730*/  UMOV UR5, 0x40000040 ;  /* 0x4000004000057882 */ /* 0x000fe20000000000 */
[----:B------:R-:W-:Y:S01]  /*c740*/  UIADD3 UR8, UP0, UR4, 0x2, URZ ;  /* 0x0000000204087890 */ /* 0x000fe2000ff1e03f */
[----:B------:R-:W3:Y:S01]  /*c750*/  LDL.LU.64 R160, [R1+0x90] ;  /* 0x0000900001a07983 */ /* 0x000ee20000300a00 */
[----:B------:R-:W-:-:S03]  /*c760*/  UIADD3 UR10, UP1, UR6, 0x2, URZ ;  /* 0x00000002060a7890 */ /* 0x000fc6000ff3e03f */
[----:B------:R-:W3:Y:S04]  /*c770*/  LDL.LU.64 R162, [R1+0x98] ;  /* 0x0000980001a27983 */ /* 0x000ee80000300a00 */
        /* <DEDUP_REMOVED lines=43> */
[----:B------:R-:W3:Y:S01]  /*ca30*/  LDL.LU.64 R250, [R1+0x1f8] ;  /* 0x0001f80001fa7983 */ /* 0x000ee20000300a00 */
[----:B--2---:R-:W-:-:S06]  /*ca40*/  WARPGROUP.ARRIVE ;  /* 0x00000000000079c5 */ /* 0x004fcc0000000000 */
[----:B------:R-:W-:Y:S01]  /*ca50*/  HGMMA.64x256x8.F32.TF32 R24, gdesc[UR4], R24, gsb0 ;  /* 0x07e00000041879f0 */ /* 0x000fe20008002818 */
[----:B------:R-:W-:Y:S01]  /*ca60*/  UMOV UR4, URZ ;  /* 0x0000003f00047c82 */ /* 0x000fe20008000000 */
[----:B------:R-:W-:Y:S01]  /*ca70*/  UMOV UR5, URZ ;  /* 0x0000003f00057c82 */ /* 0x000fe20008000000 */
[----:B------:R-:W-:Y:S02]  /*ca80*/  UIADD3.X UR9, UR4, 0x40000040, URZ, UP0, !UPT ;  /* 0x4000004004097890 */ /* 0x000fe400087fe43f */
[----:B------:R-:W-:Y:S02]  /*ca90*/  UIADD3.X UR11, UR5, 0x40000040, URZ, UP1, !UPT ;  /* 0x40000040050b7890 */ /* 0x000fe40008ffe43f */
[----:B------:R-:W-:Y:S02]  /*caa0*/  UIADD3.64 UR24, UR8, 0x2, URZ ;  /* 0x0000000208187897 */ /* 0x000fe4000fffe03f */
[----:B------:R-:W-:Y:S02]  /*cab0*/  UIADD3.64 UR26, UR10, 0x2, URZ ;  /* 0x000000020a1a7897 */ /* 0x000fe4000fffe03f */
[----:B------:R-:W-:-:S02]  /*cac0*/  UIADD3.64 UR20, UR8, 0x4, URZ ;  /* 0x0000000408147897 */ /* 0x000fc4000fffe03f */
[----:B------:R-:W-:Y:S01]  /*cad0*/  UIADD3.64 UR22, UR10, 0x4, URZ ;  /* 0x000000040a167897 */ /* 0x000fe2000fffe03f */
[----:B------:R-:W-:Y:S02]  /*cae0*/  WARPGROUP.DEPBAR.LE gsb0, 0x0 ;  /* 0x00008000000079c5 */ /* 0x000fe40000010000 */
[----:B------:R-:W-:-:S12]  /*caf0*/  WARPGROUP.ARRIVE ;  /* 0x00000000000079c5 */ /* 0x000fd80000000000 */
[----:B------:R-:W-:Y:S03]  /*cb00*/  HGMMA.64x256x8.F32.TF32 R24, gdesc[UR8], R24, gsb0 ;  /* 0x07e00000081879f0 */ /* 0x000fe60008002818 */
[----:B------:R-:W-:Y:S02]  /*cb10*/  WARPGROUP.DEPBAR.LE gsb0, 0x0 ;  /* 0x00008000000079c5 */ /* 0x000fe40000010000 */
[----:B------:R-:W-:-:S15]  /*cb20*/  WARPGROUP.ARRIVE ;  /* 0x00000000000079c5 */ /* 0x000fde0000000000 */
[----:B------:R-:W-:-:S08]  /*cb30*/  NOP ;  /* 0x0000000000007918 */ /* 0x000fd00000000000 */
[----:B------:R-:W-:Y:S03]  /*cb40*/  HGMMA.64x256x8.F32.TF32 R24, gdesc[UR24], R24, gsb0 ;  /* 0x07e00000181879f0 */ /* 0x000fe60008002818 */
[----:B------:R-:W-:Y:S02]  /*cb50*/  WARPGROUP.DEPBAR.LE gsb0, 0x0 ;  /* 0x00008000000079c5 */ /* 0x000fe40000010000 */
[----:B------:R-:W-:-:S15]  /*cb60*/  WARPGROUP.ARRIVE ;  /* 0x00000000000079c5 */ /* 0x000fde0000000000 */
[----:B------:R-:W-:-:S08]  /*cb70*/  NOP ;  /* 0x0000000000007918 */ /* 0x000fd00000000000 */
[----:B------:R-:W-:Y:S03]  /*cb80*/  HGMMA.64x256x8.F32.TF32 R24, gdesc[UR20], R24, gsb0 ;  /* 0x07e00000141879f0 */ /* 0x000fe60008002818 */
[----:B------:R-:W-:Y:S02]  /*cb90*/  WARPGROUP.DEPBAR.LE gsb0, 0x0 ;  /* 0x00008000000079c5 */ /* 0x000fe40000010000 */
        /* <DEDUP_REMOVED lines=128> */
[----:B------:R-:W-:-:S02]  /*d3a0*/  UIADD3.64 UR4, UR8, 0x3fe, URZ ;  /* 0x000003fe08047897 */ /* 0x000fc4000fffe03f */
[----:B------:R-:W-:Y:S01]  /*d3b0*/  UIADD3.64 UR28, UR8, 0x400, URZ ;  /* 0x00000400081c7897 */ /* 0x000fe2000fffe03f */
[----:B------:R-:W-:Y:S01]  /*d3c0*/  UMOV UR30, UR10 ;  /* 0x0000000a001e7c82 */ /* 0x000fe20008000000 */
[----:B------:R-:W-:Y:S01]  /*d3d0*/  UMOV UR31, UR11 ;  /* 0x0000000b001f7c82 */ /* 0x000fe20008000000 */
[----:B------:R-:W-:Y:S02]  /*d3e0*/  UIADD3.64 UR24, UR8, 0x402, URZ ;  /* 0x0000040208187897 */ /* 0x000fe4000fffe03f */
[----:B------:R-:W-:Y:S01]  /*d3f0*/  UIADD3.64 UR20, UR8, 0x404, URZ ;  /* 0x0000040408147897 */ /* 0x000fe2000fffe03f */
[----:B--2---:R-:W-:-:S06]  /*d400*/  WARPGROUP.ARRIVE ;  /* 0x00000000000079c5 */ /* 0x004fcc0000000000 */
        /* <DEDUP_REMOVED lines=78> */
[----:B-1----:R-:W3:Y:S04]  /*d8f0*/  LDL.LU.64 R150, [R1+0xb80] ;  /* 0x000b800001967983 */ /* 0x002ee80000300a00 */
        /* <DEDUP_REMOVED lines=13> */
[----:B------:R-:W-:-:S02]  /*d9d0*/  UIADD3.64 UR4, UR8, 0x7fe, URZ ;  /* 0x000007fe08047897 */ /* 0x000fc4000fffe03f */
[----:B------:R-:W-:Y:S01]  /*d9e0*/  UIADD3.64 UR28, UR8, 0x800, URZ ;  /* 0x00000800081c7897 */ /* 0x000fe2000fffe03f */
[----:B------:R-:W2:Y:S01]  /*d9f0*/  LDL.LU.64 R122, [R1+0xb10] ;  /* 0x000b1000017a7983 */ /* 0x000ea20000300a00 */
[----:B------:R-:W-:Y:S01]  /*da00*/  UMOV UR30, UR10 ;  /* 0x0000000a001e7c82 */ /* 0x000fe20008000000 */
[----:B------:R-:W-:Y:S01]  /*da10*/  UMOV UR31, UR11 ;  /* 0x0000000b001f7c82 */ /* 0x000fe20008000000 */
[----:B------:R-:W-:Y:S01]  /*da20*/  UIADD3.64 UR24, UR8, 0x802, URZ ;  /* 0x0000080208187897 */ /* 0x000fe2000fffe03f */
[----:B------:R-:W2:Y:S01]  /*da30*/  LDL.LU.64 R120, [R1+0xb08] ;  /* 0x000b080001787983 */ /* 0x000ea20000300a00 */
[----:B------:R-:W-:-:S03]  /*da40*/  UIADD3.64 UR20, UR8, 0x804, URZ ;  /* 0x0000080408147897 */ /* 0x000fc6000fffe03f */
        /* <DEDUP_REMOVED lines=48> */
[----:B---3--:R-:W-:-:S06]  /*dd50*/  WARPGROUP.ARRIVE ;  /* 0x00000000000079c5 */ /* 0x008fcc0000000000 */
        /* <DEDUP_REMOVED lines=14> */
[----:B------:R-:W-:Y:S04]  /*de40*/  STL.64 [R1], R124 ;  /* 0x0000007c01007387 */ /* 0x000fe80000100a00 */
        /* <DEDUP_REMOVED lines=64> */
[----:B------:R-:W4:Y:S04]  /*e250*/  LDL.LU.64 R248, [R1+0x978] ;  /* 0x0009780001f87983 */ /* 0x000f280000300a00 */
[----:B------:R-:W5:Y:S04]  /*e260*/  LDL.LU.64 R246, [R1+0x970] ;  /* 0x0009700001f67983 */ /* 0x000f680000300a00 */
[----:B------:R-:W3:Y:S04]  /*e270*/  LDL.LU.64 R244, [R1+0x968] ;  /* 0x0009680001f47983 */ /* 0x000ee80000300a00 */
        /* <DEDUP_REMOVED lines=14> */
[----:B------:R-:W2:Y:S04]  /*e360*/  LDL.LU.64 R214, [R1+0x8f0] ;  /* 0x0008f00001d67983 */ /* 0x000ea80000300a00 */
[----:B------:R-:W3:Y:S04]  /*e370*/  LDL.LU.64 R212, [R1+0x8e8] ;  /* 0x0008e80001d47983 */ /* 0x000ee80000300a00 */
[----:B------:R-:W4:Y:S04]  /*e380*/  LDL.LU.64 R210, [R1+0x8e0] ;  /* 0x0008e00001d27983 */ /* 0x000f280000300a00 */
[----:B------:R-:W5:Y:S04]  /*e390*/  LDL.LU.64 R208, [R1+0x8d8] ;  /* 0x0008d80001d07983 */ /* 0x000f680000300a00 */
        /* <DEDUP_REMOVED lines=28> */
[----:B------:R-:W5:Y:S04]  /*e560*/  LDL.LU.64 R150, [R1+0x7f0] ;  /* 0x0007f00001967983 */ /* 0x000f680000300a00 */
        /* <DEDUP_REMOVED lines=12> */
[----:B------:R-:W5:Y:S01]  /*e630*/  LDL.LU.64 R124, [R1+0x788] ;  /* 0x00078800017c7983 */ /* 0x000f620000300a00 */
[----:B------:R-:W-:Y:S01]  /*e640*/  UIADD3.64 UR4, UR8, 0xbfe, URZ ;  /* 0x00000bfe08047897 */ /* 0x000fe2000fffe03f */
[----:B------:R-:W-:Y:S01]  /*e650*/  ISETP.GT.AND P1, PT, R3, RZ, PT ;  /* 0x000000ff0300720c */ /* 0x000fe20003f24270 */
[----:B------:R-:W-:-:S02]  /*e660*/  UIADD3.64 UR24, UR8, 0xc02, URZ ;  /* 0x00000c0208187897 */ /* 0x000fc4000fffe03f */
[----:B------:R-:W-:-:S04]  /*e670*/  UIADD3 UR14, UR14, 0x1, URZ ;  /* 0x000000010e0e7890 */ /* 0x000fc8000fffe03f */
[----:B------:R-:W-:-:S04]  /*e680*/  UISETP.GT.AND UP0, UPT, UR14, 0x2, UPT ;  /* 0x000000020e00788c */ /* 0x000fc8000bf04270 */
[----:B------:R-:W-:Y:S01]  /*e690*/  USEL UR14, UR14, URZ, !UP0 ;  /* 0x0000003f0e0e7287 */ /* 0x000fe2000c000000 */
[----:B--2---:R-:W-:-:S05]  /*e6a0*/  VIADD R4, R214, 0xfffffffe ;  /* 0xfffffffed6047836 */ /* 0x004fca0000000000 */
[----:B------:R-:W-:Y:S02]  /*e6b0*/  ISETP.GE.AND P0, PT, R15, R4, PT ;  /* 0x000000040f00720c */ /* 0x000fe40003f06270 */
[----:B------:R-:W-:Y:S02]  /*e6c0*/  SEL R4, RZ, 0x4, !P1 ;  /* 0x00000004ff047807 */ /* 0x000fe40004800000 */
[----:B----4-:R-:W-:Y:S02]  /*e6d0*/  IADD3 R12, P1, R2, R210, RZ ;  /* 0x000000d2020c7210 */ /* 0x010fe40007f3e0ff */
[----:B------:R-:W-:-:S03]  /*e6e0*/  SEL R4, R4, RZ, !P0 ;  /* 0x000000ff04047207 */ /* 0x000fc60004000000 */
[----:B------:R-:W-:Y:S01]  /*e6f0*/  IMAD.X R13, R0, 0x1, R211, P1 ;  /* 0x00000001000d7824 */ /* 0x000fe200008e06d3 */
[----:B------:R-:W-:Y:S02]  /*e700*/  ISETP.NE.U32.AND P2, PT, R4, RZ, PT ;  /* 0x000000ff0400720c */ /* 0x000fe40003f45070 */
[----:B------:R-:W-:Y:S01]  /*e710*/  ISETP.GT.AND P1, PT, R3, 0x1, PT ;  /* 0x000000010300780c */ /* 0x000fe20003f24270 */
[----:B-----5:R-:W-:-:S06]  /*e720*/  WARPGROUP.ARRIVE ;  /* 0x00000000000079c5 */ /* 0x020fcc0000000000 */
[----:B------:R-:W-:Y:S01]  /*e730*/  HGMMA.64x256x8.F32.TF32 R24, gdesc[UR4], R24, gsb0 ;  /* 0x07e00000041879f0 */ /* 0x000fe20008002818 */
[----:B------:R-:W-:Y:S01]  /*e740*/  UIADD3.64 UR4, UR8, 0xc00, URZ ;  /* 0x00000c0008047897 */ /* 0x000fe2000fffe03f */
[----:B------:R-:W-:Y:S01]  /*e750*/  UMOV UR6, UR10 ;  /* 0x0000000a00067c82 */ /* 0x000fe20008000000 */
[----:B------:R-:W-:Y:S01]  /*e760*/  UMOV UR7, UR11 ;  /* 0x0000000b00077c82 */ /* 0x000fe20008000000 */
[----:B------:R-:W-:Y:S01]  /*e770*/  UIADD3.64 UR8, UR8, 0xc04, URZ ;  /* 0x00000c0408087897 */ /* 0x000fe2000fffe03f */
[----:B------:R-:W-:Y:S01]  /*e780*/  UMOV UR10, UR22 ;  /* 0x00000016000a7c82 */ /* 0x000fe20008000000 */
[----:B------:R-:W-:Y:S01]  /*e790*/  UMOV UR11, UR23 ;  /* 0x00000017000b7c82 */ /* 0x000fe20008000000 */
[----:B------:R-:W-:Y:S02]  /*e7a0*/  WARPGROUP.DEPBAR.LE gsb0, 0x0 ;  /* 0x00008000000079c5 */ /* 0x000fe40000010000 */
[----:B------:R-:W-:-:S15]  /*e7b0*/  WARPGROUP.ARRIVE ;  /* 0x00000000000079c5 */ /* 0x000fde0000000000 */
[----:B------:R-:W-:-:S04]  /*e7c0*/  NOP ;  /* 0x0000000000007918 */ /* 0x000fc80000000000 */
[----:B------:R-:W-:Y:S01]  /*e7d0*/  HGMMA.64x256x8.F32.TF32 R24, gdesc[UR4], R24, gsb0 ;  /* 0x07e00000041879f0 */ /* 0x000fe20008002818 */
[----:B------:R-:W-:-:S06]  /*e7e0*/  ULEA UR4, UR14, UR12, 0x10 ;  /* 0x0000000c0e047291 */ /* 0x000fcc000f8e803f */
[----:B------:R-:W-:Y:S01]  /*e7f0*/  VIADD R4, R16, UR4 ;  /* 0x0000000410047c36 */ /* 0x000fe20008000000 */
[----:B------:R-:W-:Y:S02]  /*e800*/  WARPGROUP.DEPBAR.LE gsb0, 0x0 ;  /* 0x00008000000079c5 */ /* 0x000fe40000010000 */
[----:B------:R-:W-:-:S15]  /*e810*/  WARPGROUP.ARRIVE ;  /* 0x00000000000079c5 */ /* 0x000fde0000000000 */
[----:B------:R-:W-:-:S03]  /*e820*/  NOP ;  /* 0x0000000000007918 */ /* 0x000fc60000000000 */
[----:B------:R-:W-:Y:S03]  /*e830*/  HGMMA.64x256x8.F32.TF32 R24, gdesc[UR24], R24, gsb0 ;  /* 0x07e00000181879f0 */ /* 0x000fe60008002818 */
[----:B------:R-:W-:Y:S02]  /*e840*/  WARPGROUP.DEPBAR.LE gsb0, 0x0 ;  /* 0x00008000000079c5 */ /* 0x000fe40000010000 */
[----:B------:R-:W-:-:S15]  /*e850*/  WARPGROUP.ARRIVE ;  /* 0x00000000000079c5 */ /* 0x000fde0000000000 */
[----:B------:R-:W-:-:S08]  /*e860*/  NOP ;  /* 0x0000000000007918 */ /* 0x000fd00000000000 */
[----:B------:R-:W-:Y:S03]  /*e870*/  HGMMA.64x256x8.F32.TF32 R24, gdesc[UR8], R24, gsb0 ;  /* 0x07e00000081879f0 */ /* 0x000fe60008002818 */
[----:B------:R-:W-:Y:S02]  /*e880*/  WARPGROUP.DEPBAR.LE gsb0, 0x0 ;  /* 0x00008000000079c5 */ /* 0x000fe40000010000 */
[----:B------:R-:W-:Y:S06]  /*e890*/  BAR.SYNC.DEFER_BLOCKING 0x0 ;  /* 0x0000000000007b1d */ /* 0x000fec0000010000 */
[----:B------:R-:W-:Y:S01]  /*e8a0*/  @!PT LDS RZ, [RZ] ;  /* 0x00000000fffff984 */ /* 0x000fe20000000800 */
[----:B------:R-:W-:Y:S01]  /*e8b0*/  @!PT LDS RZ, [RZ] ;  /* 0x00000000fffff984 */ /* 0x000fe20000000800 */
[----:B------:R-:W-:Y:S01]  /*e8c0*/  @!PT LDS RZ, [RZ] ;  /* 0x00000000fffff984 */ /* 0x000fe20000000800 */
[----:B------:R1:W-:Y:S02]  /*e8d0*/  LDGSTS.E [R4], desc[UR16][R12.64], P2 ;  /* 0x000000000c047fae */ /* 0x0003e40009121850 */
[----:B-1----:R-:W-:-:S04]  /*e8e0*/  SEL R12, RZ, 0x4, !P1 ;  /* 0x00000004ff0c7807 */ /* 0x002fc80004800000 */
[----:B------:R-:W-:-:S04]  /*e8f0*/  SEL R12, R12, RZ, !P0 ;  /* 0x000000ff0c0c7207 */ /* 0x000fc80004000000 */
[----:B------:R-:W-:Y:S02]  /*e900*/  ISETP.NE.U32.AND P1, PT, R12, RZ, PT ;  /* 0x000000ff0c00720c */ /* 0x000fe40003f25070 */
[----:B------:R-:W-:-:S05]  /*e910*/  IADD3 R12, P3, R2, R209, RZ ;  /* 0x000000d1020c7210 */ /* 0x000fca0007f7e0ff */
[----:B---3--:R-:W-:-:S05]  /*e920*/  IMAD.X R13, R0, 0x1, R212, P3 ;  /* 0x00000001000d7824 */ /* 0x008fca00018e06d4 */
[----:B------:R1:W-:Y:S02]  /*e930*/  LDGSTS.E [R4+0x8000], desc[UR16][R12.64], P2 ;  /* 0x080000000c047fae */ /* 0x0003e40009121850 */
[----:B-1----:R-:W-:-:S05]  /*e940*/  IADD3 R12, P2, R2, R217, RZ ;  /* 0x000000d9020c7210 */ /* 0x002fca0007f5e0ff */
[----:B------:R-:W-:Y:S01]  /*e950*/  IMAD.X R13, R0, 0x1, R216, P2 ;  /* 0x00000001000d7824 */ /* 0x000fe200010e06d8 */
[----:B------:R-:W-:-:S04]  /*e960*/  ISETP.GT.AND P2, PT, R3, 0x2, PT ;  /* 0x000000020300780c */ /* 0x000fc80003f44270 */
[----:B------:R1:W-:Y:S02]  /*e970*/  LDGSTS.E [R4+0x4], desc[UR16][R12.64], P1 ;  /* 0x000040000c047fae */ /* 0x0003e40008921850 */
[----:B-1----:R-:W-:-:S04]  /*e980*/  SEL R12, RZ, 0x4, !P2 ;  /* 0x00000004ff0c7807 */ /* 0x002fc80005000000 */
[----:B------:R-:W-:-:S04]  /*e990*/  SEL R12, R12, RZ, !P0 ;  /* 0x000000ff0c0c7207 */ /* 0x000fc80004000000 */
[----:B------:R-:W-:Y:S02]  /*e9a0*/  ISETP.NE.U32.AND P2, PT, R12, RZ, PT ;  /* 0x000000ff0c00720c */ /* 0x000fe40003f45070 */
[----:B------:R-:W-:-:S05]  /*e9b0*/  IADD3 R12, P3, R2, R219, RZ ;  /* 0x000000db020c7210 */ /* 0x000fca0007f7e0ff */
[----:B------:R-:W-:-:S05]  /*e9c0*/  IMAD.X R13, R0, 0x1, R218, P3 ;  /* 0x00000001000d7824 */ /* 0x000fca00018e06da */
        /* <DEDUP_REMOVED lines=12> */
[----:B------:R-:W-:-:S05]  /*ea90*/  IMAD.X R13, R0, 0x1, R224, P2 ;  /* 0x00000001000d7824 */ /* 0x000fca00010e06e0 */
[----:B------:R1:W-:Y:S02]  /*eaa0*/  LDGSTS.E [R4+0xc], desc[UR16][R12.64], P1 ;  /* 0x0000c0000c047fae */ /* 0x0003e40008921850 */
[----:B-1----:R-:W-:-:S05]  /*eab0*/  IADD3 R12, P2, R2, R227, RZ ;  /* 0x000000e3020c7210 */ /* 0x002fca0007f5e0ff */
[----:B------:R-:W-:-:S05]  /*eac0*/  IMAD.X R13, R0, 0x1, R226, P2 ;  /* 0x00000001000d7824 */ /* 0x000fca00010e06e2 */
[----:B------:R1:W-:Y:S01]  /*ead0*/  LDGSTS.E [R4+0x800c], desc[UR16][R12.64], P1 ;  /* 0x0800c0000c047fae */ /* 0x0003e20008921850 */
[----:B------:R-:W-:-:S04]  /*eae0*/  ISETP.GT.AND P1, PT, R3, 0x4, PT ;  /* 0x000000040300780c */ /* 0x000fc80003f24270 */
[----:B-1----:R-:W-:Y:S02]  /*eaf0*/  SEL R4, RZ, 0x4, !P1 ;  /* 0x00000004ff047807 */ /* 0x002fe40004800000 */
[----:B------:R-:W-:Y:S02]  /*eb00*/  IADD3 R12, P1, R2, R229, RZ ;  /* 0x000000e5020c7210 */ /* 0x000fe40007f3e0ff */
[----:B------:R-:W-:-:S03]  /*eb10*/  SEL R4, R4, RZ, !P0 ;  /* 0x000000ff04047207 */ /* 0x000fc60004000000 */
[----:B------:R-:W-:Y:S01]  /*eb20*/  IMAD.X R13, R0, 0x1, R228, P1 ;  /* 0x00000001000d7824 */ /* 0x000fe200008e06e4 */
[----:B------:R-:W-:Y:S02]  /*eb30*/  ISETP.NE.U32.AND P2, PT, R4, RZ, PT ;  /* 0x000000ff0400720c */ /* 0x000fe40003f45070 */
[----:B------:R-:W-:Y:S02]  /*eb40*/  LOP3.LUT R4, R16, 0x10, RZ, 0x3c, !PT ;  /* 0x0000001010047812 */ /* 0x000fe400078e3cff */
[----:B------:R-:W-:-:S03]  /*eb50*/  ISETP.GT.AND P1, PT, R3, 0x5, PT ;  /* 0x000000050300780c */ /* 0x000fc60003f24270 */
[----:B------:R-:W-:-:S06]  /*eb60*/  VIADD R4, R4, UR4 ;  /* 0x0000000404047c36 */ /* 0x000fcc0008000000 */
[----:B------:R1:W-:Y:S02]  /*eb70*/  LDGSTS.E [R4], desc[UR16][R12.64], P2 ;  /* 0x000000000c047fae */ /* 0x0003e40009121850 */
        /* <DEDUP_REMOVED lines=57> */
[----:B------:R1:W-:Y:S04]  /*ef10*/  LDGSTS.E [R4+0x8004], desc[UR16][R12.64], P1 ;  /* 0x080040000c047fae */ /* 0x0003e80008921850 */
[----:B------:R-:W1:Y:S02]  /*ef20*/  LDL R13, [R1+0x600] ;  /* 0x00060000010d7983 */ /* 0x000e640000100800 */
[----:B-1----:R-:W-:-:S05]  /*ef30*/  IADD3 R12, P1, R2, R13, RZ ;  /* 0x0000000d020c7210 */ /* 0x002fca0007f3e0ff */
[----:B------:R-:W-:-:S05]  /*ef40*/  IMAD.X R13, R0, 0x1, R252, P1 ;  /* 0x00000001000d7824 */ /* 0x000fca00008e06fc */
[----:B------:R1:W-:Y:S04]  /*ef50*/  LDGSTS.E [R4+0x8], desc[UR16][R12.64], P2 ;  /* 0x000080000c047fae */ /* 0x0003e80009121850 */
[----:B------:R-:W2:Y:S01]  /*ef60*/  LDL R13, [R1+0x608] ;  /* 0x00060800010d7983 */ /* 0x000ea20000100800 */
[----:B------:R-:W-:-:S04]  /*ef70*/  ISETP.GT.AND P1, PT, R3, 0xb, PT ;  /* 0x0000000b0300780c */ /* 0x000fc80003f24270 */
[----:B-1----:R-:W-:-:S04]  /*ef80*/  SEL R12, RZ, 0x4, !P1 ;  /* 0x00000004ff0c7807 */ /* 0x002fc80004800000 */
[----:B------:R-:W-:-:S04]  /*ef90*/  SEL R12, R12, RZ, !P0 ;  /* 0x000000ff0c0c7207 */ /* 0x000fc80004000000 */
[----:B------:R-:W-:Y:S02]  /*efa0*/  ISETP.NE.U32.AND P1, PT, R12, RZ, PT ;  /* 0x000000ff0c00720c */ /* 0x000fe40003f25070 */
[----:B--2---:R-:W-:Y:S02]  /*efb0*/  IADD3 R12, P3, R2, R13, RZ ;  /* 0x0000000d020c7210 */ /* 0x004fe40007f7e0ff */
[----:B------:R-:W2:Y:S03]  /*efc0*/  LDL R13, [R1+0x604] ;  /* 0x00060400010d7983 */ /* 0x000ea60000100800 */
[----:B--2---:R-:W-:-:S05]  /*efd0*/  IMAD.X R13, R0, 0x1, R13, P3 ;  /* 0x00000001000d7824 */ /* 0x004fca00018e060d */
[----:B------:R1:W-:Y:S04]  /*efe0*/  LDGSTS.E [R4+0x8008], desc[UR16][R12.64], P2 ;  /* 0x080080000c047fae */ /* 0x0003e80009121850 */
[----:B------:R-:W1:Y:S02]  /*eff0*/  LDL R13, [R1+0x610] ;  /* 0x00061000010d7983 */ /* 0x000e640000100800 */
[----:B-1----:R-:W-:Y:S02]  /*f000*/  IADD3 R12, P2, R2, R13, RZ ;  /* 0x0000000d020c7210 */ /* 0x002fe40007f5e0ff */
        /* <DEDUP_REMOVED lines=8> */
[----:B------:R-:W2:Y:S01]  /*f090*/  LDL R13, [R1+0x620] ;  /* 0x00062000010d7983 */ /* 0x000ea20000100800 */
[----:B------:R-:W-:-:S04]  /*f0a0*/  ISETP.GT.AND P1, PT, R3, 0xc, PT ;  /* 0x0000000c0300780c */ /* 0x000fc80003f24270 */
[----:B-1----:R-:W-:-:S04]  /*f0b0*/  SEL R4, RZ, 0x4, !P1 ;  /* 0x00000004ff047807 */ /* 0x002fc80004800000 */
[----:B------:R-:W-:-:S04]  /*f0c0*/  SEL R4, R4, RZ, !P0 ;  /* 0x000000ff04047207 */ /* 0x000fc80004000000 */
[----:B------:R-:W-:Y:S02]  /*f0d0*/  ISETP.NE.U32.AND P2, PT, R4, RZ, PT ;  /* 0x000000ff0400720c */ /* 0x000fe40003f45070 */
[----:B------:R-:W-:Y:S02]  /*f0e0*/  LOP3.LUT R4, R16, 0x30, RZ, 0x3c, !PT ;  /* 0x0000003010047812 */ /* 0x000fe400078e3cff */
[----:B--2---:R-:W-:Y:S02]  /*f0f0*/  IADD3 R12, P1, R2, R13, RZ ;  /* 0x0000000d020c7210 */ /* 0x004fe40007f3e0ff */
[----:B------:R-:W2:Y:S01]  /*f100*/  LDL R13, [R1+0x61c] ;  /* 0x00061c00010d7983 */ /* 0x000ea20000100800 */
[----:B------:R-:W-:Y:S02]  /*f110*/  VIADD R4, R4, UR4 ;  /* 0x0000000404047c36 */ /* 0x000fe40008000000 */
[----:B--2---:R-:W-:-:S05]  /*f120*/  IMAD.X R13, R0, 0x1, R13, P1 ;  /* 0x00000001000d7824 */ /* 0x004fca00008e060d */
[----:B------:R1:W-:Y:S04]  /*f130*/  LDGSTS.E [R4], desc[UR16][R12.64], P2 ;  /* 0x000000000c047fae */ /* 0x0003e80009121850 */
        /* <DEDUP_REMOVED lines=276> */
[----:B------:R-:W2:Y:S01]  /*10280*/  LDL R13, [R1+0x754] ;  /* 0x00075400010d7983 */ /* 0x000ea20000100800 */
[----:B------:R-:W-:Y:S01]  /*10290*/  ULEA UR4, UR14, UR12, 0xf ;  /* 0x0000000c0e047291 */ /* 0x000fe2000f8e783f */
[----:B------:R-:W-:-:S02]  /*102a0*/  VIADD R15, R15, 0x1 ;  /* 0x000000010f0f7836 */ /* 0x000fc40000000000 */
[----:B--2---:R-:W-:-:S05]  /*102b0*/  IMAD.X R13, R0, 0x1, R13, P2 ;  /* 0x00000001000d7824 */ /* 0x004fca00010e060d */
[----:B------:R1:W-:Y:S04]  /*102c0*/  LDGSTS.E [R4+0x800c], desc[UR16][R12.64], P1 ;  /* 0x0800c0000c047fae */ /* 0x0003e80008921850 */
[----:B------:R-:W0:Y:S01]  /*102d0*/  LDGDEPBAR ;  /* 0x00000000000079af */ /* 0x000e220000000000 */
[----:B-1----:R-:W1:Y:S02]  /*102e0*/  S2R R13, SR_TID.X ;  /* 0x00000000000d7919 */ /* 0x002e640000002100 */
[----:B-1----:R-:W-:-:S04]  /*102f0*/  LOP3.LUT R13, R13, 0x1f, RZ, 0xc0, !PT ;  /* 0x0000001f0d0d7812 */ /* 0x002fc800078ec0ff */
[----:B------:R-:W-:Y:S01]  /*10300*/  ISETP.GE.AND P1, PT, R13, R3, PT ;  /* 0x000000030d00720c */ /* 0x000fe20003f26270 */
[----:B------:R-:W-:-:S03]  /*10310*/  VIADD R3, R3, 0xffffffe0 ;  /* 0xffffffe003037836 */ /* 0x000fc60000000000 */
[----:B------:R-:W-:Y:S02]  /*10320*/  SEL R4, RZ, 0x4, P1 ;  /* 0x00000004ff047807 */ /* 0x000fe40000800000 */
[----:B------:R-:W-:Y:S02]  /*10330*/  IADD3 R12, P1, R5, R208, RZ ;  /* 0x000000d0050c7210 */ /* 0x000fe40007f3e0ff */
[----:B------:R-:W-:-:S03]  /*10340*/  SEL R4, R4, RZ, !P0 ;  /* 0x000000ff04047207 */ /* 0x000fc60004000000 */
[----:B------:R-:W-:Y:S01]  /*10350*/  IMAD.X R13, R207, 0x1, R6, P1 ;  /* 0x00000001cf0d7824 */ /* 0x000fe200008e0606 */
[----:B------:R-:W-:Y:S01]  /*10360*/  ISETP.NE.U32.AND P0, PT, R4, RZ, PT ;  /* 0x000000ff0400720c */ /* 0x000fe20003f05070 */
[----:B------:R-:W-:-:S12]  /*10370*/  VIADD R4, R215, UR4 ;  /* 0x00000004d7047c36 */ /* 0x000fd80008000000 */
[----:B------:R1:W-:Y:S02]  /*10380*/  LDGSTS.E [R4+0x30000], desc[UR16][R12.64], P0 ;  /* 0x300000000c047fae */ /* 0x0003e40008121850 */
[----:B-1----:R-:W-:-:S05]  /*10390*/  IADD3 R12, P1, R5, R206, RZ ;  /* 0x000000ce050c7210 */ /* 0x002fca0007f3e0ff */
[----:B------:R-:W-:-:S05]  /*103a0*/  IMAD.X R13, R205, 0x1, R6, P1 ;  /* 0x00000001cd0d7824 */ /* 0x000fca00008e0606 */
        /* <DEDUP_REMOVED lines=70> */
[----:B-1----:R-:W-:Y:S02]  /*10810*/  IADD3 R12, P1, R5, R158, RZ ;  /* 0x0000009e050c7210 */ /* 0x002fe40007f3e0ff */
[----:B------:R-:W-:-:S03]  /*10820*/  IADD3 R158, P6, R158, R8, RZ ;  /* 0x000000089e9e7210 */ /* 0x000fc60007fde0ff */
[C---:B------:R-:W-:Y:S02]  /*10830*/  IMAD.X R13, R157.reuse, 0x1, R6, P1 ;  /* 0x000000019d0d7824 */ /* 0x040fe400008e0606 */
[--C-:B------:R-:W-:Y:S01]  /*10840*/  IMAD.X R157, R157, 0x1, R7.reuse, P6 ;  /* 0x000000019d9d7824 */ /* 0x100fe200030e0607 */
[-C--:B------:R-:W-:Y:S02]  /*10850*/  IADD3 R172, P6, R172, R8.reuse, RZ ;  /* 0x00000008acac7210 */ /* 0x080fe40007fde0ff */
[----:B------:R1:W-:Y:S03]  /*10860*/  LDGSTS.E [R4+0x36400], desc[UR16][R12.64], P0 ;  /* 0x364000000c047fae */ /* 0x0003e60008121850 */
[----:B------:R-:W-:Y:S01]  /*10870*/  IMAD.X R171, R171, 0x1, R7, P6 ;  /* 0x00000001abab7824 */ /* 0x000fe200030e0607 */
[----:B------:R-:W-:-:S05]  /*10880*/  IADD3 R186, P6, R186, R8, RZ ;  /* 0x00000008baba7210 */ /* 0x000fca0007fde0ff */
[--C-:B------:R-:W-:Y:S01]  /*10890*/  IMAD.X R185, R185, 0x1, R7.reuse, P6 ;  /* 0x00000001b9b97824 */ /* 0x100fe200030e0607 */
[----:B------:R-:W-:Y:S02]  /*108a0*/  IADD3 R200, P6, R200, R8, RZ ;  /* 0x00000008c8c87210 */ /* 0x000fe40007fde0ff */
[----:B-1----:R-:W-:Y:S02]  /*108b0*/  IADD3 R12, P1, R5, R156, RZ ;  /* 0x0000009c050c7210 */ /* 0x002fe40007f3e0ff */
[-C--:B------:R-:W-:Y:S01]  /*108c0*/  IADD3 R156, P5, R156, R8.reuse, RZ ;  /* 0x000000089c9c7210 */ /* 0x080fe20007fbe0ff */
[--C-:B------:R-:W-:Y:S02]  /*108d0*/  IMAD.X R199, R199, 0x1, R7.reuse, P6 ;  /* 0x00000001c7c77824 */ /* 0x100fe400030e0607 */
[C---:B------:R-:W-:Y:S02]  /*108e0*/  IMAD.X R13, R155.reuse, 0x1, R6, P1 ;  /* 0x000000019b0d7824 */ /* 0x040fe400008e0606 */
[----:B------:R-:W-:Y:S01]  /*108f0*/  IMAD.X R155, R155, 0x1, R7, P5 ;  /* 0x000000019b9b7824 */ /* 0x000fe200028e0607 */
[----:B------:R-:W-:-:S02]  /*10900*/  IADD3 R170, P5, R170, R8, RZ ;  /* 0x00000008aaaa7210 */ /* 0x000fc40007fbe0ff */
[----:B------:R1:W-:Y:S03]  /*10910*/  LDGSTS.E [R4+0x36800], desc[UR16][R12.64], P0 ;  /* 0x368000000c047fae */ /* 0x0003e60008121850 */
[----:B------:R-:W-:Y:S01]  /*10920*/  IMAD.X R169, R169, 0x1, R7, P5 ;  /* 0x00000001a9a97824 */ /* 0x000fe200028e0607 */
[----:B------:R-:W-:-:S05]  /*10930*/  IADD3 R184, P5, R184, R8, RZ ;  /* 0x00000008b8b87210 */ /* 0x000fca0007fbe0ff */
[--C-:B------:R-:W-:Y:S01]  /*10940*/  IMAD.X R183, R183, 0x1, R7.reuse, P5 ;  /* 0x00000001b7b77824 */ /* 0x100fe200028e0607 */
[----:B------:R-:W-:Y:S02]  /*10950*/  IADD3 R198, P5, R198, R8, RZ ;  /* 0x00000008c6c67210 */ /* 0x000fe40007fbe0ff */
[----:B-1----:R-:W-:Y:S02]  /*10960*/  IADD3 R12, P1, R5, R154, RZ ;  /* 0x0000009a050c7210 */ /* 0x002fe40007f3e0ff */
[-C--:B------:R-:W-:Y:S01]  /*10970*/  IADD3 R154, P4, R154, R8.reuse, RZ ;  /* 0x000000089a9a7210 */ /* 0x080fe20007f9e0ff */
[--C-:B------:R-:W-:Y:S01]  /*10980*/  IMAD.X R197, R197, 0x1, R7.reuse, P5 ;  /* 0x00000001c5c57824 */ /* 0x100fe200028e0607 */
[----:B------:R-:W-:Y:S01]  /*10990*/  ISETP.NE.U32.AND P5, PT, R214, R15, PT ;  /* 0x0000000fd600720c */ /* 0x000fe20003fa5070 */
        /* <DEDUP_REMOVED lines=9> */
[----:B------:R-:W-:Y:S01]  /*10a30*/  IADD3 R152, P3, R152, R8, RZ ;  /* 0x0000000898987210 */ /* 0x000fe20007f7e0ff */
[--C-:B------:R-:W-:Y:S01]  /*10a40*/  IMAD.X R195, R195, 0x1, R7.reuse, P4 ;  /* 0x00000001c3c37824 */ /* 0x100fe200020e0607 */
[----:B------:R-:W-:Y:S01]  /*10a50*/  LEA R2, P4, R14, R2, 0x2 ;  /* 0x000000020e027211 */ /* 0x000fe200078810ff */
        /* <DEDUP_REMOVED lines=11> */
[-C--:B------:R-:W-:Y:S01]  /*10b10*/  IADD3 R208, P3, R208, R8.reuse, RZ ;  /* 0x00000008d0d07210 */ /* 0x080fe20007f7e0ff */
[C---:B------:R-:W-:Y:S02]  /*10b20*/  IMAD.X R13, R21.reuse, 0x1, R6, P1 ;  /* 0x00000001150d7824 */ /* 0x040fe400008e0606 */
[--C-:B------:R-:W-:Y:S01]  /*10b30*/  IMAD.X R21, R21, 0x1, R7.reuse, P2 ;  /* 0x0000000115157824 */ /* 0x100fe200010e0607 */
[-C--:B------:R-:W-:Y:S01]  /*10b40*/  IADD3 R164, P2, R164, R8.reuse, RZ ;  /* 0x00000008a4a47210 */ /* 0x080fe20007f5e0ff */
[--C-:B------:R-:W-:Y:S01]  /*10b50*/  IMAD.X R207, R207, 0x1, R7.reuse, P3 ;  /* 0x00000001cfcf7824 */ /* 0x100fe200018e0607 */
[----:B------:R1:W-:Y:S03]  /*10b60*/  LDGSTS.E [R4+0x37400], desc[UR16][R12.64], P0 ;  /* 0x374000000c047fae */ /* 0x0003e60008121850 */
[----:B------:R-:W-:Y:S01]  /*10b70*/  IMAD.X R163, R163, 0x1, R7, P2 ;  /* 0x00000001a3a37824 */ /* 0x000fe200010e0607 */
[----:B------:R-:W-:-:S05]  /*10b80*/  IADD3 R178, P2, R178, R8, RZ ;  /* 0x00000008b2b27210 */ /* 0x000fca0007f5e0ff */
[----:B------:R-:W-:Y:S01]  /*10b90*/  IMAD.X R177, R177, 0x1, R7, P2 ;  /* 0x00000001b1b17824 */ /* 0x000fe200010e0607 */
[----:B------:R-:W-:Y:S02]  /*10ba0*/  IADD3 R192, P2, R192, R8, RZ ;  /* 0x00000008c0c07210 */ /* 0x000fe40007f5e0ff */
[----:B-1----:R-:W-:-:S03]  /*10bb0*/  IADD3 R12, P1, R5, R20, RZ ;  /* 0x00000014050c7210 */ /* 0x002fc60007f3e0ff */
[----:B------:R-:W-:Y:S01]  /*10bc0*/  IMAD.X R191, R191, 0x1, R7, P2 ;  /* 0x00000001bfbf7824 */ /* 0x000fe200010e0607 */
[----:B------:R-:W-:Y:S01]  /*10bd0*/  IADD3 R206, P2, R206, R8, RZ ;  /* 0x00000008cece7210 */ /* 0x000fe20007f5e0ff */
[----:B------:R-:W-:-:S04]  /*10be0*/  IMAD.X R13, R19, 0x1, R6, P1 ;  /* 0x00000001130d7824 */ /* 0x000fc800008e0606 */
[----:B------:R-:W-:Y:S01]  /*10bf0*/  IMAD.X R205, R205, 0x1, R7, P2 ;  /* 0x00000001cdcd7824 */ /* 0x000fe200010e0607 */
[----:B------:R1:W-:Y:S02]  /*10c00*/  LDGSTS.E [R4+0x37800], desc[UR16][R12.64], P0 ;  /* 0x378000000c047fae */ /* 0x0003e40008121850 */
[----:B-1----:R-:W-:-:S05]  /*10c10*/  IADD3 R12, P1, R5, R18, RZ ;  /* 0x00000012050c7210 */ /* 0x002fca0007f3e0ff */
[----:B------:R-:W-:Y:S01]  /*10c20*/  IMAD.X R13, R17, 0x1, R6, P1 ;  /* 0x00000001110d7824 */ /* 0x000fe200008e0606 */
[----:B------:R-:W-:-:S04]  /*10c30*/  IADD3 R20, P1, R20, R8, RZ ;  /* 0x0000000814147210 */ /* 0x000fc80007f3e0ff */
[----:B------:R1:W-:Y:S01]  /*10c40*/  LDGSTS.E [R4+0x37c00], desc[UR16][R12.64], P0 ;  /* 0x37c000000c047fae */ /* 0x0003e20008121850 */
[-C--:B------:R-:W-:Y:S01]  /*10c50*/  IADD3 R18, P0, R18, R8.reuse, RZ ;  /* 0x0000000812127210 */ /* 0x080fe20007f1e0ff */
[--C-:B------:R-:W-:Y:S01]  /*10c60*/  IMAD.X R19, R19, 0x1, R7.reuse, P1 ;  /* 0x0000000113137824 */ /* 0x100fe200008e0607 */
[-C--:B------:R-:W-:Y:S01]  /*10c70*/  IADD3 R162, P1, R162, R8.reuse, RZ ;  /* 0x00000008a2a27210 */ /* 0x080fe20007f3e0ff */
[----:B------:R-:W0:Y:S02]  /*10c80*/  LDGDEPBAR ;  /* 0x00000000000079af */ /* 0x000e240000000000 */
[--C-:B------:R-:W-:Y:S01]  /*10c90*/  IMAD.X R17, R17, 0x1, R7.reuse, P0 ;  /* 0x0000000111117824 */ /* 0x100fe200000e0607 */
[-C--:B------:R-:W-:Y:S01]  /*10ca0*/  IADD3 R160, P0, R160, R8.reuse, RZ ;  /* 0x00000008a0a07210 */ /* 0x080fe20007f1e0ff */
[----:B------:R-:W-:Y:S01]  /*10cb0*/  IMAD.X R161, R161, 0x1, R7, P1 ;  /* 0x00000001a1a17824 */ /* 0x000fe200008e0607 */
[----:B------:R-:W-:-:S03]  /*10cc0*/  IADD3 R176, P1, R176, R8, RZ ;  /* 0x00000008b0b07210 */ /* 0x000fc60007f3e0ff */
[--C-:B------:R-:W-:Y:S01]  /*10cd0*/  IMAD.X R159, R159, 0x1, R7.reuse, P0 ;  /* 0x000000019f9f7824 */ /* 0x100fe200000e0607 */
[-C--:B------:R-:W-:Y:S01]  /*10ce0*/  IADD3 R174, P0, R174, R8.reuse, RZ ;  /* 0x00000008aeae7210 */ /* 0x080fe20007f1e0ff */
[--C-:B------:R-:W-:Y:S01]  /*10cf0*/  IMAD.X R175, R175, 0x1, R7.reuse, P1 ;  /* 0x00000001afaf7824 */ /* 0x100fe200008e0607 */
[-C--:B------:R-:W-:Y:S02]  /*10d00*/  IADD3 R190, P1, R190, R8.reuse, RZ ;  /* 0x00000008bebe7210 */ /* 0x080fe40007f3e0ff */
[----:B-1----:R-:W-:Y:S01]  /*10d10*/  SHF.R.S32.HI R13, RZ, 0x1f, R14 ;  /* 0x0000001fff0d7819 */ /* 0x002fe2000001140e */
[--C-:B------:R-:W-:Y:S01]  /*10d20*/  IMAD.X R173, R173, 0x1, R7.reuse, P0 ;  /* 0x00000001adad7824 */ /* 0x100fe200000e0607 */
[-C--:B------:R-:W-:Y:S01]  /*10d30*/  IADD3 R188, P0, R188, R8.reuse, RZ ;  /* 0x00000008bcbc7210 */ /* 0x080fe20007f1e0ff */
[----:B------:R-:W-:Y:S01]  /*10d40*/  IMAD.X R189, R189, 0x1, R7, P1 ;  /* 0x00000001bdbd7824 */ /* 0x000fe200008e0607 */
[-C--:B------:R-:W-:Y:S02]  /*10d50*/  IADD3 R204, P1, R204, R8.reuse, RZ ;  /* 0x00000008cccc7210 */ /* 0x080fe40007f3e0ff */
[----:B------:R-:W-:Y:S01]  /*10d60*/  SHF.L.U64.HI R13, R14, 0x2, R13 ;  /* 0x000000020e0d7819 */ /* 0x000fe2000001020d */
[--C-:B------:R-:W-:Y:S01]  /*10d70*/  IMAD.X R187, R187, 0x1, R7.reuse, P0 ;  /* 0x00000001bbbb7824 */ /* 0x100fe200000e0607 */
[----:B------:R-:W-:Y:S01]  /*10d80*/  IADD3 R202, P0, R202, R8, RZ ;  /* 0x00000008caca7210 */ /* 0x000fe20007f1e0ff */
[----:B------:R-:W-:-:S02]  /*10d90*/  IMAD.X R203, R203, 0x1, R7, P1 ;  /* 0x00000001cbcb7824 */ /* 0x000fc400008e0607 */
[----:B------:R-:W-:Y:S02]  /*10da0*/  IMAD.X R0, R0, 0x1, R13, P4 ;  /* 0x0000000100007824 */ /* 0x000fe400020e060d */
[----:B------:R-:W-:Y:S01]  /*10db0*/  IMAD.X R201, R201, 0x1, R7, P0 ;  /* 0x00000001c9c97824 */ /* 0x000fe200000e0607 */
[----:B------:R-:W-:Y:S07]  /*10dc0*/  @P5 BRA `(.L_x_1) ;  /* 0xffffffa000d45947 */ /* 0x000fee000383ffff */
.L_x_0:
[----:B------:R-:W1:Y:S01]  /*10dd0*/  S2R R4, SR_TID.X ;  /* 0x0000000000047919 */ /* 0x000e620000002100 */
[----:B------:R-:W-:-:S04]  /*10de0*/  DEPBAR.LE SB0, 0x0 ;  /* 0x000080000000791a */ /* 0x000fc80000000000 */
[----:B------:R-:W2:Y:S01]  /*10df0*/  LDL.LU R13, [R1+0x764] ;  /* 0x00076400010d7983 */ /* 0x000ea20000300800 */
[----:B------:R-:W-:Y:S01]  /*10e00*/  LEA R251, R213, UR12, 0x4 ;  /* 0x0000000cd5fb7c11 */ /* 0x000fe2000f8e20ff */
[----:B------:R-:W-:Y:S01]  /*10e10*/  IMAD.MOV.U32 R6, RZ, RZ, R24 ;  /* 0x000000ffff067224 */ /* 0x000fe200078e0018 */
[----:B------:R-:W3:Y:S08]  /*10e20*/  LDC R8, c[0x0][0x244] ;  /* 0x00009100ff087b82 */ /* 0x000ef00000000800 */
[----:B------:R-:W-:Y:S01]  /*10e30*/  BAR.SYNC.DEFER_BLOCKING 0x0 ;  /* 0x0000000000007b1d */ /* 0x000fe20000010000 */
[----:B------:R-:W-:-:S02]  /*10e40*/  IMAD.MOV.U32 R7, RZ, RZ, R26 ;  /* 0x000000ffff077224 */ /* 0x000fc400078e001a */
[----:B------:R-:W-:Y:S02]  /*10e50*/  IMAD.MOV.U32 R158, RZ, RZ, R121 ;  /* 0x000000ffff9e7224 */ /* 0x000fe400078e0079 */
[----:B------:R-:W-:Y:S01]  /*10e60*/  IMAD.MOV.U32 R159, RZ, RZ, R123 ;  /* 0x000000ffff9f7224 */ /* 0x000fe200078e007b */
[----:B------:R-:W-:Y:S01]  /*10e70*/  ULDC UR5, c[0x0][0x22c] ;  /* 0x00008b0000057ab9 */ /* 0x000fe20000000800 */
[----:B------:R-:W-:Y:S01]  /*10e80*/  IMAD.MOV.U32 R154, RZ, RZ, R124 ;  /* 0x000000ffff9a7224 */ /* 0x000fe200078e007c */
[----:B------:R-:W-:Y:S01]  /*10e90*/  ULDC UR4, c[0x0][0x22c] ;  /* 0x00008b0000047ab9 */ /* 0x000fe20000000800 */
[----:B------:R-:W-:Y:S01]  /*10ea0*/  IMAD.MOV.U32 R155, RZ, RZ, R126 ;  /* 0x000000ffff9b7224 */ /* 0x000fe200078e007e */
[----:B------:R-:W-:Y:S01]  /*10eb0*/  ULDC.64 UR26, c[0x0][0x228] ;  /* 0x00008a00001a7ab9 */ /* 0x000fe20000000a00 */
[----:B------:R-:W-:Y:S01]  /*10ec0*/  IMAD.MOV.U32 R166, RZ, RZ, R125 ;  /* 0x000000ffffa67224 */ /* 0x000fe200078e007d */
[----:B------:R-:W-:Y:S01]  /*10ed0*/  ULDC UR28, c[0x0][0x248] ;  /* 0x00009200001c7ab9 */ /* 0x000fe20000000800 */
[----:B------:R-:W-:Y:S01]  /*10ee0*/  IMAD.MOV.U32 R167, RZ, RZ, R127 ;  /* 0x000000ffffa77224 */ /* 0x000fe200078e007f */
[----:B------:R-:W-:Y:S01]  /*10ef0*/  ULDC.64 UR22, c[0x0][0x228] ;  /* 0x00008a0000167ab9 */ /* 0x000fe20000000a00 */
        /* <DEDUP_REMOVED lines=8> */
[C---:B-1----:R-:W-:Y:S01]  /*10f80*/  IMAD.SHL.U32 R12, R4.reuse, 0x10, RZ ;  /* 0x00000010040c7824 */ /* 0x042fe200078e00ff */
[----:B------:R-:W-:Y:S01]  /*10f90*/  ULDC.64 UR10, c[0x0][0x228] ;  /* 0x00008a00000a7ab9 */ /* 0x000fe20000000a00 */
[----:B------:R-:W-:Y:S01]  /*10fa0*/  IMAD.SHL.U32 R216, R4, 0x80, RZ ;  /* 0x0000008004d87824 */ /* 0x000fe200078e00ff */
[----:B------:R-:W-:Y:S01]  /*10fb0*/  ULDC.64 UR8, c[0x0][0x228] ;  /* 0x00008a0000087ab9 */ /* 0x000fe20000000a00 */
[----:B------:R-:W-:Y:S01]  /*10fc0*/  IMAD.MOV.U32 R202, RZ, RZ, R137 ;  /* 0x000000ffffca7224 */ /* 0x000fe200078e0089 */
[----:B------:R-:W-:Y:S01]  /*10fd0*/  LOP3.LUT R218, R12, 0xf0, RZ, 0xc0, !PT ;  /* 0x000000f00cda7812 */ /* 0x000fe200078ec0ff */
[----:B------:R-:W-:Y:S01]  /*10fe0*/  IMAD.MOV.U32 R203, RZ, RZ, R139 ;  /* 0x000000ffffcb7224 */ /* 0x000fe200078e008b */
[----:B------:R-:W4:Y:S01]  /*10ff0*/  LDL.LU R12, [R1+0x760] ;  /* 0x00076000010c7983 */ /* 0x000f220000300800 */
[----:B------:R-:W-:Y:S01]  /*11000*/  LOP3.LUT R216, R216, 0x800, RZ, 0xc0, !PT ;  /* 0x00000800d8d87812 */ /* 0x000fe200078ec0ff */
[----:B------:R-:W-:Y:S01]  /*11010*/  IMAD.MOV.U32 R214, RZ, RZ, R141 ;  /* 0x000000ffffd67224 */ /* 0x000fe200078e008d */
[----:B------:R-:W-:Y:S01]  /*11020*/  ULDC UR6, c[0x0][0x22c] ;  /* 0x00008b0000067ab9 */ /* 0x000fe20000000800 */
[----:B--2---:R-:W-:-:S02]  /*11030*/  ISETP.GE.AND P2, PT, R9, R13, PT ;  /* 0x0000000d0900720c */ /* 0x004fc40003f46270 */
[----:B----4-:R-:W-:Y:S02]  /*11040*/  ISETP.GE.AND P4, PT, R10, R12, PT ;  /* 0x0000000c0a00720c */ /* 0x010fe40003f86270 */
[----:B------:R-:W2:Y:S04]  /*11050*/  LDL.LU R12, [R1+0x400] ;  /* 0x00040000010c7983 */ /* 0x000ea80000300800 */
[----:B------:R-:W2:Y:S04]  /*11060*/  LDL.LU R13, [R1+0x408] ;  /* 0x00040800010d7983 */ /* 0x000ea80000300800 */
[----:B------:R-:W2:Y:S04]  /*11070*/  LDL.LU R14, [R1+0x200] ;  /* 0x00020000010e7983 */ /* 0x000ea80000300800 */
[----:B------:R-:W2:Y:S01]  /*11080*/  LDL.LU R15, [R1+0x208] ;  /* 0x00020800010f7983 */ /* 0x000ea20000300800 */
[----:B------:R-:W-:-:S02]  /*11090*/  LOP3.LUT R4, R4, 0xe0, RZ, 0xc0, !PT ;  /* 0x000000e004047812 */ /* 0x000fc400078ec0ff */
[----:B------:R-:W-:Y:S01]  /*110a0*/  IADD3 R0, R216, UR12, R218 ;  /* 0x0000000cd8007c10 */ /* 0x000fe2000fffe0da */
[----:B------:R-:W-:Y:S02]  /*110b0*/  IMAD.MOV.U32 R215, RZ, RZ, R143 ;  /* 0x000000ffffd77224 */ /* 0x000fe400078e008f */
[----:B------:R-:W-:Y:S02]  /*110c0*/  IMAD.MOV.U32 R222, RZ, RZ, R145 ;  /* 0x000000ffffde7224 */ /* 0x000fe400078e0091 */
[----:B------:R-:W-:Y:S02]  /*110d0*/  IMAD.MOV.U32 R223, RZ, RZ, R147 ;  /* 0x000000ffffdf7224 */ /* 0x000fe400078e0093 */
[----:B------:R-:W-:Y:S02]  /*110e0*/  IMAD.MOV.U32 R226, RZ, RZ, R148 ;  /* 0x000000ffffe27224 */ /* 0x000fe400078e0094 */
[----:B------:R-:W-:Y:S02]  /*110f0*/  IMAD.MOV.U32 R227, RZ, RZ, R150 ;  /* 0x000000ffffe37224 */ /* 0x000fe400078e0096 */
[----:B------:R-:W-:-:S02]  /*11100*/  VIADD R3, R9, 0x2 ;  /* 0x0000000209037836 */ /* 0x000fc40000000000 */
[C---:B------:R-:W-:Y:S01]  /*11110*/  VIADD R2, R9.reuse, 0x1 ;  /* 0x0000000109027836 */ /* 0x040fe20000000000 */
[----:B------:R-:W-:Y:S01]  /*11120*/  ISETP.LT.AND P4, PT, R9, UR27, !P4 ;  /* 0x0000001b09007c0c */ /* 0x000fe2000e781270 */
[----:B------:R-:W-:Y:S01]  /*11130*/  IMAD R0, R4, 0x8, R0 ;  /* 0x0000000804007824 */ /* 0x000fe200078e0200 */
[----:B------:R-:W-:Y:S01]  /*11140*/  ISETP.LT.AND P2, PT, R11, UR22, !P2 ;  /* 0x000000160b007c0c */ /* 0x000fe2000d741270 */
[----:B------:R-:W4:Y:S01]  /*11150*/  LDL.LU R4, [R1] ;  /* 0x0000000001047983 */ /* 0x000f220000300800 */
[----:B------:R-:W-:-:S03]  /*11160*/  ULDC.64 UR12, c[0x0][0x228] ;  /* 0x00008a00000c7ab9 */ /* 0x000fc60000000a00 */
[----:B------:R-:W4:Y:S04]  /*11170*/  LDL.LU R5, [R1+0x8] ;  /* 0x0000080001057983 */ /* 0x000f280000300800 */
[----:B--2---:R-:W-:Y:S01]  /*11180*/  STSM.16.M88.4 [R0], R12 ;  /* 0x0000000c00007844 */ /* 0x004fe20000000200 */
[----:B------:R-:W-:Y:S06]  /*11190*/  BAR.SYNC.DEFER_BLOCKING 0x0 ;  /* 0x0000000000007b1d */ /* 0x000fec0000010000 */
[----:B------:R-:W1:Y:S02]  /*111a0*/  LDS.128 R12, [R251] ;  /* 0x00000000fb0c7984 */ /* 0x000e640000000c00 */
[----:B------:R-:W-:Y:S06]  /*111b0*/  BAR.SYNC.DEFER_BLOCKING 0x0 ;  /* 0x0000000000007b1d */ /* 0x000fec0000010000 */
[----:B-1----:R1:W-:Y:S04]  /*111c0*/  STL.64 [R1+0x600], R12 ;  /* 0x0006000c01007387 */ /* 0x0023e80000100a00 */
[----:B------:R2:W-:Y:S04]  /*111d0*/  STL.64 [R1+0x608], R14 ;  /* 0x0006080e01007387 */ /* 0x0005e80000100a00 */
[----:B-1----:R-:W5:Y:S04]  /*111e0*/  LDL.LU R12, [R1+0x404] ;  /* 0x00040400010c7983 */ /* 0x002f680000300800 */
[----:B------:R-:W5:Y:S04]  /*111f0*/  LDL.LU R13, [R1+0x40c] ;  /* 0x00040c00010d7983 */ /* 0x000f680000300800 */
[----:B--2---:R-:W5:Y:S04]  /*11200*/  LDL.LU R14, [R1+0x204] ;  /* 0x00020400010e7983 */ /* 0x004f680000300800 */
[----:B------:R-:W5:Y:S04]  /*11210*/  LDL.LU R15, [R1+0x20c] ;  /* 0x00020c00010f7983 */ /* 0x000f680000300800 */
[----:B----4-:R1:W-:Y:S01]  /*11220*/  STSM.16.M88.4 [R0], R4 ;  /* 0x0000000400007844 */ /* 0x0103e20000000200 */
[----:B------:R-:W-:Y:S06]  /*11230*/  BAR.SYNC.DEFER_BLOCKING 0x0 ;  /* 0x0000000000007b1d */ /* 0x000fec0000010000 */
[----:B-1----:R-:W2:Y:S04]  /*11240*/  LDL.LU R4, [R1+0x4] ;  /* 0x0000040001047983 */ /* 0x002ea80000300800 */
[----:B------:R-:W2:Y:S04]  /*11250*/  LDL.LU R5, [R1+0xc] ;  /* 0x00000c0001057983 */ /* 0x000ea80000300800 */
[----:B------:R-:W1:Y:S01]  /*11260*/  LDS.128 R16, [R251] ;  /* 0x00000000fb107984 */ /* 0x000e620000000c00 */
[----:B------:R-:W-:Y:S06]  /*11270*/  BAR.SYNC.DEFER_BLOCKING 0x0 ;  /* 0x0000000000007b1d */ /* 0x000fec0000010000 */
[----:B-1----:R-:W-:Y:S04]  /*11280*/  STL [R1+0x4], R17 ;  /* 0x0000041101007387 */ /* 0x002fe80000100800 */
[----:B------:R-:W-:Y:S04]  /*11290*/  STL.64 [R1+0x8], R18 ;  /* 0x0000081201007387 */ /* 0x000fe80000100a00 */
[----:B-----5:R-:W-:Y:S01]  /*112a0*/  STSM.16.M88.4 [R0], R12 ;  /* 0x0000000c00007844 */ /* 0x020fe20000000200 */
[----:B------:R-:W-:Y:S06]  /*112b0*/  BAR.SYNC.DEFER_BLOCKING 0x0 ;  /* 0x0000000000007b1d */ /* 0x000fec0000010000 */
[----:B------:R-:W1:Y:S04]  /*112c0*/  LDS.128 R12, [R251] ;  /* 0x00000000fb0c7984 */ /* 0x000e680000000c00 */
[----:B-1----:R1:W-:Y:S04]  /*112d0*/  STL.64 [R1+0x400], R12 ;  /* 0x0004000c01007387 */ /* 0x0023e80000100a00 */
[----:B------:R4:W-:Y:S04]  /*112e0*/  STL.64 [R1+0x408], R14 ;  /* 0x0004080e01007387 */ /* 0x0009e80000100a00 */
[----:B-1----:R-:W5:Y:S04]  /*112f0*/  LDL.LU R12, [R1+0x410] ;  /* 0x00041000010c7983 */ /* 0x002f680000300800 */
[----:B------:R-:W5:Y:S04]  /*11300*/  LDL.LU R13, [R1+0x418] ;  /* 0x00041800010d7983 */ /* 0x000f680000300800 */
[----:B----4-:R-:W5:Y:S04]  /*11310*/  LDL.LU R14, [R1+0x210] ;  /* 0x00021000010e7983 */ /* 0x010f680000300800 */
[----:B------:R-:W5:Y:S01]  /*11320*/  LDL.LU R15, [R1+0x218] ;  /* 0x00021800010f7983 */ /* 0x000f620000300800 */
[----:B------:R-:W-:Y:S01]  /*11330*/  BAR.SYNC.DEFER_BLOCKING 0x0 ;  /* 0x0000000000007b1d */ /* 0x000fe20000010000 */
[----:B------:R-:W-:-:S02]  /*11340*/  IMAD.MOV.U32 R6, RZ, RZ, R25 ;  /* 0x000000ffff067224 */ /* 0x000fc400078e0019 */
[----:B------:R-:W-:-:S05]  /*11350*/  IMAD.MOV.U32 R7, RZ, RZ, R27 ;  /* 0x000000ffff077224 */ /* 0x000fca00078e001b */
[----:B--2---:R1:W-:Y:S01]  /*11360*/  STSM.16.M88.4 [R0], R4 ;  /* 0x0000000400007844 */ /* 0x0043e20000000200 */
[----:B------:R-:W-:Y:S01]  /*11370*/  IMAD.MOV.U32 R250, RZ, RZ, R16 ;  /* 0x000000fffffa7224 */ /* 0x000fe200078e0010 */
[----:B------:R-:W-:Y:S06]  /*11380*/  BAR.SYNC.DEFER_BLOCKING 0x0 ;  /* 0x0000000000007b1d */ /* 0x000fec0000010000 */
[----:B-1----:R-:W2:Y:S04]  /*11390*/  LDL.LU R4, [R1+0x10] ;  /* 0x0000100001047983 */ /* 0x002ea80000300800 */
[----:B------:R-:W2:Y:S04]  /*113a0*/  LDL.LU R5, [R1+0x18] ;  /* 0x0000180001057983 */ /* 0x000ea80000300800 */
[----:B------:R-:W1:Y:S01]  /*113b0*/  LDS.128 R16, [R251] ;  /* 0x00000000fb107984 */ /* 0x000e620000000c00 */
[----:B------:R-:W-:Y:S06]  /*113c0*/  BAR.SYNC.DEFER_BLOCKING 0x0 ;  /* 0x0000000000007b1d */ /* 0x000fec0000010000 */
[----:B-1----:R-:W-:Y:S04]  /*113d0*/  STL.64 [R1+0x200], R16 ;  /* 0x0002001001007387 */ /* 0x002fe80000100a00 */
        /* <DEDUP_REMOVED lines=643> */
[----:B------:R-:W1:Y:S02]  /*13c10*/  LDS.128 R16, [R251] ;  /* 0x00000000fb107984 */ /* 0x000e640000000c00 */
[----:B-1----:R-:W-:-:S02]  /*13c20*/  IMAD.MOV.U32 R252, RZ, RZ, R19 ;  /* 0x000000fffffc7224 */ /* 0x002fc400078e0013 */
[----:B------:R-:W-:Y:S04]  /*13c30*/  STL.64 [R1+0x710], R16 ;  /* 0x0007101001007387 */ /* 0x000fe80000100a00 */
[----:B------:R-:W-:Y:S04]  /*13c40*/  STL [R1+0x718], R18 ;  /* 0x0007181201007387 */ /* 0x000fe80000100800 */
[----:B------:R-:W-:Y:S04]  /*13c50*/  STL [R1+0x788], R252 ;  /* 0x000788fc01007387 */ /* 0x000fe80000100800 */
[----:B------:R-:W4:Y:S04]  /*13c60*/  LDL.LU R12, [R1+0x514] ;  /* 0x00051400010c7983 */ /* 0x000f280000300800 */
[----:B------:R-:W4:Y:S04]  /*13c70*/  LDL.LU R13, [R1+0x51c] ;  /* 0x00051c00010d7983 */ /* 0x000f280000300800 */
[----:B------:R-:W4:Y:S04]  /*13c80*/  LDL.LU R14, [R1+0x314] ;  /* 0x00031400010e7983 */ /* 0x000f280000300800 */
[----:B------:R-:W4:Y:S01]  /*13c90*/  LDL.LU R15, [R1+0x31c] ;  /* 0x00031c00010f7983 */ /* 0x000f220000300800 */
        /* <DEDUP_REMOVED lines=9> */
[----:B-1----:R-:W-:Y:S04]  /*13d30*/  STL [R1+0x798], R244 ;  /* 0x000798f401007387 */ /* 0x002fe80000100800 */
[----:B------:R-:W-:Y:S04]  /*13d40*/  STL [R1+0x794], R245 ;  /* 0x000794f501007387 */ /* 0x000fe80000100800 */
[----:B------:R-:W-:Y:S04]  /*13d50*/  STL [R1+0x790], R246 ;  /* 0x000790f601007387 */ /* 0x000fe80000100800 */
[----:B------:R-:W-:Y:S04]  /*13d60*/  STL [R1+0x78c], R247 ;  /* 0x00078cf701007387 */ /* 0x000fe80000100800 */
[----:B----4-:R-:W-:Y:S01]  /*13d70*/  STSM.16.M88.4 [R0], R12 ;  /* 0x0000000c00007844 */ /* 0x010fe20000000200 */
[----:B------:R-:W-:Y:S06]  /*13d80*/  BAR.SYNC.DEFER_BLOCKING 0x0 ;  /* 0x0000000000007b1d */ /* 0x000fec0000010000 */
[----:B------:R-:W1:Y:S04]  /*13d90*/  LDS.128 R240, [R251] ;  /* 0x00000000fbf07984 */ /* 0x000e680000000c00 */
[----:B-1----:R-:W-:Y:S04]  /*13da0*/  STL [R1+0x7a8], R240 ;  /* 0x0007a8f001007387 */ /* 0x002fe80000100800 */
[----:B------:R-:W-:Y:S04]  /*13db0*/  STL [R1+0x7a4], R241 ;  /* 0x0007a4f101007387 */ /* 0x000fe80000100800 */
[----:B------:R-:W-:Y:S04]  /*13dc0*/  STL [R1+0x7a0], R242 ;  /* 0x0007a0f201007387 */ /* 0x000fe80000100800 */
[----:B------:R-:W-:Y:S04]  /*13dd0*/  STL [R1+0x79c], R243 ;  /* 0x00079cf301007387 */ /* 0x000fe80000100800 */
[----:B------:R-:W4:Y:S04]  /*13de0*/  LDL.LU R16, [R1+0x520] ;  /* 0x0005200001107983 */ /* 0x000f280000300800 */
[----:B------:R-:W4:Y:S04]  /*13df0*/  LDL.LU R17, [R1+0x528] ;  /* 0x0005280001117983 */ /* 0x000f280000300800 */
[----:B------:R-:W4:Y:S04]  /*13e00*/  LDL.LU R18, [R1+0x320] ;  /* 0x0003200001127983 */ /* 0x000f280000300800 */
[----:B------:R-:W4:Y:S04]  /*13e10*/  LDL.LU R19, [R1+0x328] ;  /* 0x0003280001137983 */ /* 0x000f280000300800 */
[----:B------:R-:W5:Y:S04]  /*13e20*/  LDL.LU R12, [R1+0x120] ;  /* 0x00012000010c7983 */ /* 0x000f680000300800 */
[----:B------:R-:W5:Y:S01]  /*13e30*/  LDL.LU R13, [R1+0x128] ;  /* 0x00012800010d7983 */ /* 0x000f620000300800 */
[----:B------:R-:W-:Y:S01]  /*13e40*/  BAR.SYNC.DEFER_BLOCKING 0x0 ;  /* 0x0000000000007b1d */ /* 0x000fe20000010000 */
[----:B------:R-:W-:-:S02]  /*13e50*/  IMAD.MOV.U32 R6, RZ, RZ, R93 ;  /* 0x000000ffff067224 */ /* 0x000fc400078e005d */
[----:B------:R-:W-:-:S05]  /*13e60*/  IMAD.MOV.U32 R7, RZ, RZ, R95 ;  /* 0x000000ffff077224 */ /* 0x000fca00078e005f */
[----:B--2---:R-:W-:Y:S01]  /*13e70*/  STSM.16.M88.4 [R0], R4 ;  /* 0x0000000400007844 */ /* 0x004fe20000000200 */
[----:B------:R-:W-:Y:S06]  /*13e80*/  BAR.SYNC.DEFER_BLOCKING 0x0 ;  /* 0x0000000000007b1d */ /* 0x000fec0000010000 */
[----:B------:R-:W1:Y:S02]  /*13e90*/  LDS.128 R236, [R251] ;  /* 0x00000000fbec7984 */ /* 0x000e640000000c00 */
[----:B------:R-:W-:Y:S01]  /*13ea0*/  BAR.SYNC.DEFER_BLOCKING 0x0 ;  /* 0x0000000000007b1d */ /* 0x000fe20000010000 */
[----:B------:R-:W-:-:S02]  /*13eb0*/  IMAD.MOV.U32 R14, RZ, RZ, R96 ;  /* 0x000000ffff0e7224 */ /* 0x000fc400078e0060 */
[----:B------:R-:W-:-:S03]  /*13ec0*/  IMAD.MOV.U32 R15, RZ, RZ, R98 ;  /* 0x000000ffff0f7224 */ /* 0x000fc600078e0062 */
[----:B-1----:R-:W-:Y:S04]  /*13ed0*/  STL [R1+0x7b8], R236 ;  /* 0x0007b8ec01007387 */ /* 0x002fe80000100800 */
[----:B------:R-:W-:Y:S04]  /*13ee0*/  STL [R1+0x7b4], R237 ;  /* 0x0007b4ed01007387 */ /* 0x000fe80000100800 */
[----:B------:R-:W-:Y:S04]  /*13ef0*/  STL [R1+0x7b0], R238 ;  /* 0x0007b0ee01007387 */ /* 0x000fe80000100800 */
[----:B------:R-:W-:Y:S04]  /*13f00*/  STL [R1+0x7ac], R239 ;  /* 0x0007acef01007387 */ /* 0x000fe80000100800 */
[----:B----4-:R-:W-:Y:S01]  /*13f10*/  STSM.16.M88.4 [R0], R16 ;  /* 0x0000001000007844 */ /* 0x010fe20000000200 */
[----:B------:R-:W-:Y:S06]  /*13f20*/  BAR.SYNC.DEFER_BLOCKING 0x0 ;  /* 0x0000000000007b1d */ /* 0x000fec0000010000 */
[----:B------:R-:W1:Y:S02]  /*13f30*/  LDS.128 R4, [R251] ;  /* 0x00000000fb047984 */ /* 0x000e640000000c00 */
[----:B------:R-:W-:Y:S06]  /*13f40*/  BAR.SYNC.DEFER_BLOCKING 0x0 ;  /* 0x0000000000007b1d */ /* 0x000fec0000010000 */
[----:B-----5:R2:W-:Y:S02]  /*13f50*/  STSM.16.M88.4 [R0], R12 ;  /* 0x0000000c00007844 */ /* 0x0205e40000000200 */
[----:B------:R-:W-:Y:S06]  /*13f60*/  BAR.SYNC.DEFER_BLOCKING 0x0 ;  /* 0x0000000000007b1d */ /* 0x000fec0000010000 */
[----:B--2---:R-:W2:Y:S04]  /*13f70*/  LDL.LU R12, [R1+0x524] ;  /* 0x00052400010c7983 */ /* 0x004ea80000300800 */
[----:B------:R-:W2:Y:S04]  /*13f80*/  LDL.LU R13, [R1+0x52c] ;  /* 0x00052c00010d7983 */ /* 0x000ea80000300800 */
[----:B------:R-:W2:Y:S04]  /*13f90*/  LDL.LU R14, [R1+0x324] ;  /* 0x00032400010e7983 */ /* 0x000ea80000300800 */
[----:B------:R-:W2:Y:S04]  /*13fa0*/  LDL.LU R15, [R1+0x32c] ;  /* 0x00032c00010f7983 */ /* 0x000ea80000300800 */
[----:B------:R-:W4:Y:S04]  /*13fb0*/  LDL.LU R32, [R1+0x124] ;  /* 0x0001240001207983 */ /* 0x000f280000300800 */
[----:B------:R-:W4:Y:S04]  /*13fc0*/  LDL.LU R33, [R1+0x12c] ;  /* 0x00012c0001217983 */ /* 0x000f280000300800 */
[----:B------:R-:W5:Y:S04]  /*13fd0*/  LDL.LU R36, [R1+0x530] ;  /* 0x0005300001247983 */ /* 0x000f680000300800 */
[----:B------:R-:W5:Y:S04]  /*13fe0*/  LDL.LU R37, [R1+0x538] ;  /* 0x0005380001257983 */ /* 0x000f680000300800 */
[----:B------:R-:W5:Y:S04]  /*13ff0*/  LDL.LU R38, [R1+0x330] ;  /* 0x0003300001267983 */ /* 0x000f680000300800 */
[----:B------:R-:W5:Y:S04]  /*14000*/  LDL.LU R39, [R1+0x338] ;  /* 0x0003380001277983 */ /* 0x000f680000300800 */
[----:B------:R-:W3:Y:S04]  /*14010*/  LDL.LU R28, [R1+0x130] ;  /* 0x00013000011c7983 */ /* 0x000ee80000300800 */
[----:B------:R-:W3:Y:S04]  /*14020*/  LDL.LU R29, [R1+0x138] ;  /* 0x00013800011d7983 */ /* 0x000ee80000300800 */
[----:B------:R-:W1:Y:S01]  /*14030*/  LDS.128 R24, [R251] ;  /* 0x00000000fb187984 */ /* 0x000e620000000c00 */
[----:B------:R-:W-:Y:S01]  /*14040*/  BAR.SYNC.DEFER_BLOCKING 0x0 ;  /* 0x0000000000007b1d */ /* 0x000fe20000010000 */
[----:B------:R-:W-:-:S02]  /*14050*/  IMAD.MOV.U32 R34, RZ, RZ, R97 ;  /* 0x000000ffff227224 */ /* 0x000fc400078e0061 */
[----:B------:R-:W-:Y:S02]  /*14060*/  IMAD.MOV.U32 R35, RZ, RZ, R99 ;  /* 0x000000ffff237224 */ /* 0x000fe400078e0063 */
[----:B------:R-:W-:Y:S02]  /*14070*/  IMAD.MOV.U32 R30, RZ, RZ, R100 ;  /* 0x000000ffff1e7224 */ /* 0x000fe400078e0064 */
[----:B------:R-:W-:Y:S01]  /*14080*/  IMAD.MOV.U32 R31, RZ, RZ, R102 ;  /* 0x000000ffff1f7224 */ /* 0x000fe200078e0066 */
[----:B--2---:R-:W-:Y:S01]  /*14090*/  STSM.16.M88.4 [R0], R12 ;  /* 0x0000000c00007844 */ /* 0x004fe20000000200 */
[----:B------:R-:W-:Y:S06]  /*140a0*/  BAR.SYNC.DEFER_BLOCKING 0x0 ;  /* 0x0000000000007b1d */ /* 0x000fec0000010000 */
[----:B------:R-:W2:Y:S02]  /*140b0*/  LDS.128 R20, [R251] ;  /* 0x00000000fb147984 */ /* 0x000ea40000000c00 */
[----:B------:R-:W-:Y:S06]  /*140c0*/  BAR.SYNC.DEFER_BLOCKING 0x0 ;  /* 0x0000000000007b1d */ /* 0x000fec0000010000 */
[----:B----4-:R-:W-:Y:S02]  /*140d0*/  STSM.16.M88.4 [R0], R32 ;  /* 0x0000002000007844 */ /* 0x010fe40000000200 */
[----:B------:R-:W-:Y:S06]  /*140e0*/  BAR.SYNC.DEFER_BLOCKING 0x0 ;  /* 0x0000000000007b1d */ /* 0x000fec0000010000 */
[----:B------:R-:W4:Y:S02]  /*140f0*/  LDS.128 R16, [R251] ;  /* 0x00000000fb107984 */ /* 0x000f240000000c00 */
[----:B------:R-:W-:Y:S06]  /*14100*/  BAR.SYNC.DEFER_BLOCKING 0x0 ;  /* 0x0000000000007b1d */ /* 0x000fec0000010000 */
[----:B-----5:R-:W-:Y:S02]  /*14110*/  STSM.16.M88.4 [R0], R36 ;  /* 0x0000002400007844 */ /* 0x020fe40000000200 */
[----:B------:R-:W-:Y:S06]  /*14120*/  BAR.SYNC.DEFER_BLOCKING 0x0 ;  /* 0x0000000000007b1d */ /* 0x000fec0000010000 */
[----:B------:R-:W5:Y:S02]  /*14130*/  LDS.128 R12, [R251] ;  /* 0x00000000fb0c7984 */ /* 0x000f640000000c00 */
[----:B------:R-:W-:Y:S06]  /*14140*/  BAR.SYNC.DEFER_BLOCKING 0x0 ;  /* 0x0000000000007b1d */ /* 0x000fec0000010000 */
[----:B---3--:R3:W-:Y:S02]  /*14150*/  STSM.16.M88.4 [R0], R28 ;  /* 0x0000001c00007844 */ /* 0x0087e40000000200 */
[----:B------:R-:W-:Y:S06]  /*14160*/  BAR.SYNC.DEFER_BLOCKING 0x0 ;  /* 0x0000000000007b1d */ /* 0x000fec0000010000 */
[----:B---3--:R-:W3:Y:S04]  /*14170*/  LDL.LU R28, [R1+0x534] ;  /* 0x00053400011c7983 */ /* 0x008ee80000300800 */
[----:B------:R-:W3:Y:S04]  /*14180*/  LDL.LU R29, [R1+0x53c] ;  /* 0x00053c00011d7983 */ /* 0x000ee80000300800 */
[----:B------:R-:W3:Y:S04]  /*14190*/  LDL.LU R30, [R1+0x334] ;  /* 0x00033400011e7983 */ /* 0x000ee80000300800 */
[----:B------:R-:W3:Y:S04]  /*141a0*/  LDL.LU R31, [R1+0x33c] ;  /* 0x00033c00011f7983 */ /* 0x000ee80000300800 */
[----:B------:R-:W2:Y:S04]  /*141b0*/  LDL.LU R32, [R1+0x134] ;  /* 0x0001340001207983 */ /* 0x000ea80000300800 */
[----:B------:R-:W2:Y:S04]  /*141c0*/  LDL.LU R33, [R1+0x13c] ;  /* 0x00013c0001217983 */ /* 0x000ea80000300800 */
[----:B------:R-:W4:Y:S04]  /*141d0*/  LDL.LU R48, [R1+0x540] ;  /* 0x0005400001307983 */ /* 0x000f280000300800 */
[----:B------:R-:W4:Y:S04]  /*141e0*/  LDL.LU R49, [R1+0x548] ;  /* 0x0005480001317983 */ /* 0x000f280000300800 */
[----:B------:R-:W4:Y:S04]  /*141f0*/  LDL.LU R50, [R1+0x340] ;  /* 0x0003400001327983 */ /* 0x000f280000300800 */
[----:B------:R-:W4:Y:S04]  /*14200*/  LDL.LU R51, [R1+0x348] ;  /* 0x0003480001337983 */ /* 0x000f280000300800 */
[----:B------:R-:W5:Y:S04]  /*14210*/  LDL.LU R44, [R1+0x140] ;  /* 0x00014000012c7983 */ /* 0x000f680000300800 */
[----:B------:R-:W5:Y:S04]  /*14220*/  LDL.LU R45, [R1+0x148] ;  /* 0x00014800012d7983 */ /* 0x000f680000300800 */
[----:B------:R-:W1:Y:S01]  /*14230*/  LDS.128 R40, [R251] ;  /* 0x00000000fb287984 */ /* 0x000e620000000c00 */
[----:B------:R-:W-:Y:S01]  /*14240*/  BAR.SYNC.DEFER_BLOCKING 0x0 ;  /* 0x0000000000007b1d */ /* 0x000fe20000010000 */
[----:B------:R-:W-:-:S02]  /*14250*/  IMAD.MOV.U32 R34, RZ, RZ, R101 ;  /* 0x000000ffff227224 */ /* 0x000fc400078e0065 */
[----:B------:R-:W-:Y:S02]  /*14260*/  IMAD.MOV.U32 R35, RZ, RZ, R103 ;  /* 0x000000ffff237224 */ /* 0x000fe400078e0067 */
[----:B------:R-:W-:Y:S02]  /*14270*/  IMAD.MOV.U32 R46, RZ, RZ, R104 ;  /* 0x000000ffff2e7224 */ /* 0x000fe400078e0068 */
[----:B------:R-:W-:Y:S01]  /*14280*/  IMAD.MOV.U32 R47, RZ, RZ, R106 ;  /* 0x000000ffff2f7224 */ /* 0x000fe200078e006a */
[----:B---3--:R-:W-:Y:S01]  /*14290*/  STSM.16.M88.4 [R0], R28 ;  /* 0x0000001c00007844 */ /* 0x008fe20000000200 */
[----:B------:R-:W-:Y:S06]  /*142a0*/  BAR.SYNC.DEFER_BLOCKING 0x0 ;  /* 0x0000000000007b1d */ /* 0x000fec0000010000 */
[----:B------:R-:W3:Y:S02]  /*142b0*/  LDS.128 R36, [R251] ;  /* 0x00000000fb247984 */ /* 0x000ee40000000c00 */
[----:B------:R-:W-:Y:S06]  /*142c0*/  BAR.SYNC.DEFER_BLOCKING 0x0 ;  /* 0x0000000000007b1d */ /* 0x000fec0000010000 */
[----:B--2---:R-:W-:Y:S02]  /*142d0*/  STSM.16.M88.4 [R0], R32 ;  /* 0x0000002000007844 */ /* 0x004fe40000000200 */
[----:B------:R-:W-:Y:S06]  /*142e0*/  BAR.SYNC.DEFER_BLOCKING 0x0 ;  /* 0x0000000000007b1d */ /* 0x000fec0000010000 */
[----:B------:R-:W2:Y:S02]  /*142f0*/  LDS.128 R32, [R251] ;  /* 0x00000000fb207984 */ /* 0x000ea40000000c00 */
[----:B------:R-:W-:Y:S06]  /*14300*/  BAR.SYNC.DEFER_BLOCKING 0x0 ;  /* 0x0000000000007b1d */ /* 0x000fec0000010000 */
[----:B----4-:R-:W-:Y:S02]  /*14310*/  STSM.16.M88.4 [R0], R48 ;  /* 0x0000003000007844 */ /* 0x010fe40000000200 */
[----:B------:R-:W-:Y:S06]  /*14320*/  BAR.SYNC.DEFER_BLOCKING 0x0 ;  /* 0x0000000000007b1d */ /* 0x000fec0000010000 */
[----:B------:R-:W4:Y:S02]  /*14330*/  LDS.128 R28, [R251] ;  /* 0x00000000fb1c7984 */ /* 0x000f240000000c00 */
[----:B------:R-:W-:Y:S06]  /*14340*/  BAR.SYNC.DEFER_BLOCKING 0x0 ;  /* 0x0000000000007b1d */ /* 0x000fec0000010000 */
[----:B-----5:R5:W-:Y:S02]  /*14350*/  STSM.16.M88.4 [R0], R44 ;  /* 0x0000002c00007844 */ /* 0x020be40000000200 */
[----:B------:R-:W-:Y:S06]  /*14360*/  BAR.SYNC.DEFER_BLOCKING 0x0 ;  /* 0x0000000000007b1d */ /* 0x000fec0000010000 */
[----:B-----5:R-:W5:Y:S04]  /*14370*/  LDL.LU R44, [R1+0x544] ;  /* 0x00054400012c7983 */ /* 0x020f680000300800 */
[----:B------:R-:W5:Y:S04]  /*14380*/  LDL.LU R45, [R1+0x54c] ;  /* 0x00054c00012d7983 */ /* 0x000f680000300800 */
[----:B------:R-:W5:Y:S04]  /*14390*/  LDL.LU R46, [R1+0x344] ;  /* 0x00034400012e7983 */ /* 0x000f680000300800 */
[----:B------:R-:W5:Y:S04]  /*143a0*/  LDL.LU R47, [R1+0x34c] ;  /* 0x00034c00012f7983 */ /* 0x000f680000300800 */
[----:B------:R-:W3:Y:S04]  /*143b0*/  LDL.LU R64, [R1+0x144] ;  /* 0x0001440001407983 */ /* 0x000ee80000300800 */
[----:B------:R-:W3:Y:S04]  /*143c0*/  LDL.LU R65, [R1+0x14c] ;  /* 0x00014c0001417983 */ /* 0x000ee80000300800 */
[----:B------:R-:W2:Y:S04]  /*143d0*/  LDL.LU R68, [R1+0x550] ;  /* 0x0005500001447983 */ /* 0x000ea80000300800 */
[----:B------:R-:W2:Y:S04]  /*143e0*/  LDL.LU R69, [R1+0x558] ;  /* 0x0005580001457983 */ /* 0x000ea80000300800 */
[----:B------:R-:W2:Y:S04]  /*143f0*/  LDL.LU R70, [R1+0x350] ;  /* 0x0003500001467983 */ /* 0x000ea80000300800 */
[----:B------:R-:W2:Y:S04]  /*14400*/  LDL.LU R71, [R1+0x358] ;  /* 0x0003580001477983 */ /* 0x000ea80000300800 */
[----:B------:R-:W4:Y:S04]  /*14410*/  LDL.LU R60, [R1+0x150] ;  /* 0x00015000013c7983 */ /* 0x000f280000300800 */
[----:B------:R-:W4:Y:S04]  /*14420*/  LDL.LU R61, [R1+0x158] ;  /* 0x00015800013d7983 */ /* 0x000f280000300800 */
[----:B------:R-:W1:Y:S01]  /*14430*/  LDS.128 R56, [R251] ;  /* 0x00000000fb387984 */ /* 0x000e620000000c00 */
[----:B------:R-:W-:Y:S01]  /*14440*/  BAR.SYNC.DEFER_BLOCKING 0x0 ;  /* 0x0000000000007b1d */ /* 0x000fe20000010000 */
[----:B------:R-:W-:-:S02]  /*14450*/  IMAD.MOV.U32 R66, RZ, RZ, R105 ;  /* 0x000000ffff427224 */ /* 0x000fc400078e0069 */
[----:B------:R-:W-:Y:S02]  /*14460*/  IMAD.MOV.U32 R67, RZ, RZ, R107 ;  /* 0x000000ffff437224 */ /* 0x000fe400078e006b */
[----:B------:R-:W-:Y:S02]  /*14470*/  IMAD.MOV.U32 R62, RZ, RZ, R108 ;  /* 0x000000ffff3e7224 */ /* 0x000fe400078e006c */
[----:B------:R-:W-:Y:S01]  /*14480*/  IMAD.MOV.U32 R63, RZ, RZ, R110 ;  /* 0x000000ffff3f7224 */ /* 0x000fe200078e006e */
[----:B-----5:R-:W-:Y:S01]  /*14490*/  STSM.16.M88.4 [R0], R44 ;  /* 0x0000002c00007844 */ /* 0x020fe20000000200 */
[----:B------:R-:W-:Y:S06]  /*144a0*/  BAR.SYNC.DEFER_BLOCKING 0x0 ;  /* 0x0000000000007b1d */ /* 0x000fec0000010000 */
[----:B------:R-:W5:Y:S02]  /*144b0*/  LDS.128 R52, [R251] ;  /* 0x00000000fb347984 */ /* 0x000f640000000c00 */
[----:B------:R-:W-:Y:S06]  /*144c0*/  BAR.SYNC.DEFER_BLOCKING 0x0 ;  /* 0x0000000000007b1d */ /* 0x000fec0000010000 */
[----:B---3--:R-:W-:Y:S02]  /*144d0*/  STSM.16.M88.4 [R0], R64 ;  /* 0x0000004000007844 */ /* 0x008fe40000000200 */
[----:B------:R-:W-:Y:S06]  /*144e0*/  BAR.SYNC.DEFER_BLOCKING 0x0 ;  /* 0x0000000000007b1d */ /* 0x000fec0000010000 */
[----:B------:R-:W3:Y:S02]  /*144f0*/  LDS.128 R48, [R251] ;  /* 0x00000000fb307984 */ /* 0x000ee40000000c00 */
[----:B------:R-:W-:Y:S06]  /*14500*/  BAR.SYNC.DEFER_BLOCKING 0x0 ;  /* 0x0000000000007b1d */ /* 0x000fec0000010000 */
[----:B--2---:R-:W-:Y:S02]  /*14510*/  STSM.16.M88.4 [R0], R68 ;  /* 0x0000004400007844 */ /* 0x004fe40000000200 */
[----:B------:R-:W-:Y:S06]  /*14520*/  BAR.SYNC.DEFER_BLOCKING 0x0 ;  /* 0x0000000000007b1d */ /* 0x000fec0000010000 */
[----:B------:R-:W2:Y:S02]  /*14530*/  LDS.128 R44, [R251] ;  /* 0x00000000fb2c7984 */ /* 0x000ea40000000c00 */
[----:B------:R-:W-:Y:S06]  /*14540*/  BAR.SYNC.DEFER_BLOCKING 0x0 ;  /* 0x0000000000007b1d */ /* 0x000fec0000010000 */
[----:B----4-:R4:W-:Y:S02]  /*14550*/  STSM.16.M88.4 [R0], R60 ;  /* 0x0000003c00007844 */ /* 0x0109e40000000200 */
[----:B------:R-:W-:Y:S06]  /*14560*/  BAR.SYNC.DEFER_BLOCKING 0x0 ;  /* 0x0000000000007b1d */ /* 0x000fec0000010000 */
[----:B----4-:R-:W4:Y:S04]  /*14570*/  LDL.LU R60, [R1+0x554] ;  /* 0x00055400013c7983 */ /* 0x010f280000300800 */
[----:B------:R-:W4:Y:S04]  /*14580*/  LDL.LU R61, [R1+0x55c] ;  /* 0x00055c00013d7983 */ /* 0x000f280000300800 */
[----:B------:R-:W4:Y:S04]  /*14590*/  LDL.LU R62, [R1+0x354] ;  /* 0x00035400013e7983 */ /* 0x000f280000300800 */
[----:B------:R-:W4:Y:S04]  /*145a0*/  LDL.LU R63, [R1+0x35c] ;  /* 0x00035c00013f7983 */ /* 0x000f280000300800 */
[----:B------:R-:W5:Y:S04]  /*145b0*/  LDL.LU R64, [R1+0x154] ;  /* 0x0001540001407983 */ /* 0x000f680000300800 */
[----:B------:R-:W5:Y:S04]  /*145c0*/  LDL.LU R65, [R1+0x15c] ;  /* 0x00015c0001417983 */ /* 0x000f680000300800 */
[----:B------:R-:W3:Y:S04]  /*145d0*/  LDL.LU R80, [R1+0x560] ;  /* 0x0005600001507983 */ /* 0x000ee80000300800 */
[----:B------:R-:W3:Y:S04]  /*145e0*/  LDL.LU R81, [R1+0x568] ;  /* 0x0005680001517983 */ /* 0x000ee80000300800 */
[----:B------:R-:W3:Y:S04]  /*145f0*/  LDL.LU R82, [R1+0x360] ;  /* 0x0003600001527983 */ /* 0x000ee80000300800 */
[----:B------:R-:W3:Y:S04]  /*14600*/  LDL.LU R83, [R1+0x368] ;  /* 0x0003680001537983 */ /* 0x000ee80000300800 */
[----:B------:R-:W2:Y:S04]  /*14610*/  LDL.LU R76, [R1+0x160] ;  /* 0x00016000014c7983 */ /* 0x000ea80000300800 */
[----:B------:R-:W2:Y:S04]  /*14620*/  LDL.LU R77, [R1+0x168] ;  /* 0x00016800014d7983 */ /* 0x000ea80000300800 */
[----:B------:R-:W1:Y:S01]  /*14630*/  LDS.128 R72, [R251] ;  /* 0x00000000fb487984 */ /* 0x000e620000000c00 */
[----:B------:R-:W-:Y:S01]  /*14640*/  BAR.SYNC.DEFER_BLOCKING 0x0 ;  /* 0x0000000000007b1d */ /* 0x000fe20000010000 */
[----:B------:R-:W-:-:S02]  /*14650*/  IMAD.MOV.U32 R66, RZ, RZ, R109 ;  /* 0x000000ffff427224 */ /* 0x000fc400078e006d */
[----:B------:R-:W-:Y:S02]  /*14660*/  IMAD.MOV.U32 R67, RZ, RZ, R111 ;  /* 0x000000ffff437224 */ /* 0x000fe400078e006f */
[----:B------:R-:W-:Y:S02]  /*14670*/  IMAD.MOV.U32 R78, RZ, RZ, R112 ;  /* 0x000000ffff4e7224 */ /* 0x000fe400078e0070 */
[----:B------:R-:W-:Y:S01]  /*14680*/  IMAD.MOV.U32 R79, RZ, RZ, R114 ;  /* 0x000000ffff4f7224 */ /* 0x000fe200078e0072 */
[----:B----4-:R-:W-:Y:S01]  /*14690*/  STSM.16.M88.4 [R0], R60 ;  /* 0x0000003c00007844 */ /* 0x010fe20000000200 */
[----:B------:R-:W-:Y:S06]  /*146a0*/  BAR.SYNC.DEFER_BLOCKING 0x0 ;  /* 0x0000000000007b1d */ /* 0x000fec0000010000 */
[----:B------:R-:W4:Y:S02]  /*146b0*/  LDS.128 R68, [R251] ;  /* 0x00000000fb447984 */ /* 0x000f240000000c00 */
[----:B------:R-:W-:Y:S06]  /*146c0*/  BAR.SYNC.DEFER_BLOCKING 0x0 ;  /* 0x0000000000007b1d */ /* 0x000fec0000010000 */
[----:B-----5:R-:W-:Y:S02]  /*146d0*/  STSM.16.M88.4 [R0], R64 ;  /* 0x0000004000007844 */ /* 0x020fe40000000200 */
[----:B------:R-:W-:Y:S06]  /*146e0*/  BAR.SYNC.DEFER_BLOCKING 0x0 ;  /* 0x0000000000007b1d */ /* 0x000fec0000010000 */
[----:B------:R-:W5:Y:S02]  /*146f0*/  LDS.128 R64, [R251] ;  /* 0x00000000fb407984 */ /* 0x000f640000000c00 */
[----:B------:R-:W-:Y:S06]  /*14700*/  BAR.SYNC.DEFER_BLOCKING 0x0 ;  /* 0x0000000000007b1d */ /* 0x000fec0000010000 */
[----:B---3--:R-:W-:Y:S02]  /*14710*/  STSM.16.M88.4 [R0], R80 ;  /* 0x0000005000007844 */ /* 0x008fe40000000200 */
[----:B------:R-:W-:Y:S06]  /*14720*/  BAR.SYNC.DEFER_BLOCKING 0x0 ;  /* 0x0000000000007b1d */ /* 0x000fec0000010000 */
[----:B------:R-:W3:Y:S02]  /*14730*/  LDS.128 R60, [R251] ;  /* 0x00000000fb3c7984 */ /* 0x000ee40000000c00 */
[----:B------:R-:W-:Y:S06]  /*14740*/  BAR.SYNC.DEFER_BLOCKING 0x0 ;  /* 0x0000000000007b1d */ /* 0x000fec0000010000 */
[----:B--2---:R2:W-:Y:S02]  /*14750*/  STSM.16.M88.4 [R0], R76 ;  /* 0x0000004c00007844 */ /* 0x0045e40000000200 */
        /* <DEDUP_REMOVED lines=99> */
[----:B------:R-:W2:Y:S01]  /*14d90*/  LDS.128 R160, [R251] ;  /* 0x00000000fba07984 */ /* 0x000ea20000000c00 */
[----:B------:R-:W-:Y:S06]  /*14da0*/  BAR.SYNC.DEFER_BLOCKING 0x0 ;  /* 0x0000000000007b1d */ /* 0x000fec0000010000 */
[----:B------:R-:W3:Y:S04]  /*14db0*/  LDL.LU R124, [R1+0x5a0] ;  /* 0x0005a000017c7983 */ /* 0x000ee80000300800 */
[----:B------:R-:W3:Y:S04]  /*14dc0*/  LDL.LU R125, [R1+0x5a8] ;  /* 0x0005a800017d7983 */ /* 0x000ee80000300800 */
[----:B------:R-:W3:Y:S04]  /*14dd0*/  LDL.LU R126, [R1+0x3a0] ;  /* 0x0003a000017e7983 */ /* 0x000ee80000300800 */
[----:B------:R-:W3:Y:S04]  /*14de0*/  LDL.LU R127, [R1+0x3a8] ;  /* 0x0003a800017f7983 */ /* 0x000ee80000300800 */
[----:B----4-:R-:W-:Y:S01]  /*14df0*/  STSM.16.M88.4 [R0], R152 ;  /* 0x0000009800007844 */ /* 0x010fe20000000200 */
[----:B------:R-:W-:Y:S06]  /*14e00*/  BAR.SYNC.DEFER_BLOCKING 0x0 ;  /* 0x0000000000007b1d */ /* 0x000fec0000010000 */
[----:B------:R-:W4:Y:S02]  /*14e10*/  LDS.128 R156, [R251] ;  /* 0x00000000fb9c7984 */ /* 0x000f240000000c00 */
[----:B------:R-:W-:Y:S06]  /*14e20*/  BAR.SYNC.DEFER_BLOCKING 0x0 ;  /* 0x0000000000007b1d */ /* 0x000fec0000010000 */
[----:B-----5:R5:W-:Y:S02]  /*14e30*/  STSM.16.M88.4 [R0], R164 ;  /* 0x000000a400007844 */ /* 0x020be40000000200 */
[----:B------:R-:W-:Y:S06]  /*14e40*/  BAR.SYNC.DEFER_BLOCKING 0x0 ;  /* 0x0000000000007b1d */ /* 0x000fec0000010000 */
[----:B-----5:R-:W5:Y:S04]  /*14e50*/  LDL.LU R164, [R1+0x1a0] ;  /* 0x0001a00001a47983 */ /* 0x020f680000300800 */
[----:B------:R-:W5:Y:S04]  /*14e60*/  LDL.LU R165, [R1+0x1a8] ;  /* 0x0001a80001a57983 */ /* 0x000f680000300800 */
[----:B------:R-:W4:Y:S01]  /*14e70*/  LDS.128 R152, [R251] ;  /* 0x00000000fb987984 */ /* 0x000f220000000c00 */
[----:B------:R-:W-:Y:S06]  /*14e80*/  BAR.SYNC.DEFER_BLOCKING 0x0 ;  /* 0x0000000000007b1d */ /* 0x000fec0000010000 */
[----:B---3--:R-:W-:Y:S02]  /*14e90*/  STSM.16.M88.4 [R0], R124 ;  /* 0x0000007c00007844 */ /* 0x008fe40000000200 */
[----:B------:R-:W-:Y:S01]  /*14ea0*/  BAR.SYNC.DEFER_BLOCKING 0x0 ;  /* 0x0000000000007b1d */ /* 0x000fe20000010000 */
[----:B------:R-:W-:-:S02]  /*14eb0*/  IMAD.MOV.U32 R166, RZ, RZ, R128 ;  /* 0x000000ffffa67224 */ /* 0x000fc400078e0080 */
[----:B------:R-:W-:-:S03]  /*14ec0*/  IMAD.MOV.U32 R167, RZ, RZ, R130 ;  /* 0x000000ffffa77224 */ /* 0x000fc600078e0082 */
[----:B------:R-:W3:Y:S02]  /*14ed0*/  LDS.128 R124, [R251] ;  /* 0x00000000fb7c7984 */ /* 0x000ee40000000c00 */
[----:B------:R-:W-:Y:S06]  /*14ee0*/  BAR.SYNC.DEFER_BLOCKING 0x0 ;  /* 0x0000000000007b1d */ /* 0x000fec0000010000 */
[----:B-----5:R5:W-:Y:S02]  /*14ef0*/  STSM.16.M88.4 [R0], R164 ;  /* 0x000000a400007844 */ /* 0x020be40000000200 */
[----:B------:R-:W-:Y:S06]  /*14f00*/  BAR.SYNC.DEFER_BLOCKING 0x0 ;  /* 0x0000000000007b1d */ /* 0x000fec0000010000 */
[----:B-----5:R-:W5:Y:S04]  /*14f10*/  LDL.LU R164, [R1+0x5a4] ;  /* 0x0005a40001a47983 */ /* 0x020f680000300800 */
[----:B------:R-:W5:Y:S04]  /*14f20*/  LDL.LU R165, [R1+0x5ac] ;  /* 0x0005ac0001a57983 */ /* 0x000f680000300800 */
[----:B------:R-:W5:Y:S04]  /*14f30*/  LDL.LU R166, [R1+0x3a4] ;  /* 0x0003a40001a67983 */ /* 0x000f680000300800 */
[----:B------:R-:W5:Y:S04]  /*14f40*/  LDL.LU R167, [R1+0x3ac] ;  /* 0x0003ac0001a77983 */ /* 0x000f680000300800 */
[----:B------:R-:W2:Y:S04]  /*14f50*/  LDL.LU R176, [R1+0x1a4] ;  /* 0x0001a40001b07983 */ /* 0x000ea80000300800 */
[----:B------:R-:W2:Y:S04]  /*14f60*/  LDL.LU R177, [R1+0x1ac] ;  /* 0x0001ac0001b17983 */ /* 0x000ea80000300800 */
[----:B------:R-:W3:Y:S01]  /*14f70*/  LDS.128 R172, [R251] ;  /* 0x00000000fbac7984 */ /* 0x000ee20000000c00 */
[----:B------:R-:W-:Y:S06]  /*14f80*/  BAR.SYNC.DEFER_BLOCKING 0x0 ;  /* 0x0000000000007b1d */ /* 0x000fec0000010000 */
[----:B------:R-:W4:Y:S04]  /*14f90*/  LDL.LU R128, [R1+0x5b0] ;  /* 0x0005b00001807983 */ /* 0x000f280000300800 */
[----:B------:R-:W4:Y:S04]  /*14fa0*/  LDL.LU R129, [R1+0x5b8] ;  /* 0x0005b80001817983 */ /* 0x000f280000300800 */
[----:B------:R-:W4:Y:S04]  /*14fb0*/  LDL.LU R130, [R1+0x3b0] ;  /* 0x0003b00001827983 */ /* 0x000f280000300800 */
[----:B------:R-:W4:Y:S04]  /*14fc0*/  LDL.LU R131, [R1+0x3b8] ;  /* 0x0003b80001837983 */ /* 0x000f280000300800 */
[----:B-----5:R-:W-:Y:S01]  /*14fd0*/  STSM.16.M88.4 [R0], R164 ;  /* 0x000000a400007844 */ /* 0x020fe20000000200 */
[----:B------:R-:W-:Y:S06]  /*14fe0*/  BAR.SYNC.DEFER_BLOCKING 0x0 ;  /* 0x0000000000007b1d */ /* 0x000fec0000010000 */
[----:B------:R-:W5:Y:S02]  /*14ff0*/  LDS.128 R168, [R251] ;  /* 0x00000000fba87984 */ /* 0x000f640000000c00 */
[----:B------:R-:W-:Y:S06]  /*15000*/  BAR.SYNC.DEFER_BLOCKING 0x0 ;  /* 0x0000000000007b1d */ /* 0x000fec0000010000 */
[----:B--2---:R2:W-:Y:S02]  /*15010*/  STSM.16.M88.4 [R0], R176 ;  /* 0x000000b000007844 */ /* 0x0045e40000000200 */
[----:B------:R-:W-:Y:S06]  /*15020*/  BAR.SYNC.DEFER_BLOCKING 0x0 ;  /* 0x0000000000007b1d */ /* 0x000fec0000010000 */
[----:B--2---:R-:W2:Y:S04]  /*15030*/  LDL.LU R176, [R1+0x1b0] ;  /* 0x0001b00001b07983 */ /* 0x004ea80000300800 */
[----:B------:R-:W2:Y:S04]  /*15040*/  LDL.LU R177, [R1+0x1b8] ;  /* 0x0001b80001b17983 */ /* 0x000ea80000300800 */
[----:B------:R-:W5:Y:S01]  /*15050*/  LDS.128 R164, [R251] ;  /* 0x00000000fba47984 */ /* 0x000f620000000c00 */
[----:B------:R-:W-:Y:S06]  /*15060*/  BAR.SYNC.DEFER_BLOCKING 0x0 ;  /* 0x0000000000007b1d */ /* 0x000fec0000010000 */
[----:B----4-:R-:W-:Y:S02]  /*15070*/  STSM.16.M88.4 [R0], R128 ;  /* 0x0000008000007844 */ /* 0x010fe40000000200 */
[----:B------:R-:W-:Y:S01]  /*15080*/  BAR.SYNC.DEFER_BLOCKING 0x0 ;  /* 0x0000000000007b1d */ /* 0x000fe20000010000 */
[----:B------:R-:W-:-:S02]  /*15090*/  IMAD.MOV.U32 R178, RZ, RZ, R132 ;  /* 0x000000ffffb27224 */ /* 0x000fc400078e0084 */
[----:B------:R-:W-:-:S03]  /*150a0*/  IMAD.MOV.U32 R179, RZ, RZ, R134 ;  /* 0x000000ffffb37224 */ /* 0x000fc600078e0086 */
[----:B------:R-:W4:Y:S02]  /*150b0*/  LDS.128 R128, [R251] ;  /* 0x00000000fb807984 */ /* 0x000f240000000c00 */
[----:B------:R-:W-:Y:S06]  /*150c0*/  BAR.SYNC.DEFER_BLOCKING 0x0 ;  /* 0x0000000000007b1d */ /* 0x000fec0000010000 */
[----:B--2---:R2:W-:Y:S02]  /*150d0*/  STSM.16.M88.4 [R0], R176 ;  /* 0x000000b000007844 */ /* 0x0045e40000000200 */
[----:B------:R-:W-:Y:S06]  /*150e0*/  BAR.SYNC.DEFER_BLOCKING 0x0 ;  /* 0x0000000000007b1d */ /* 0x000fec0000010000 */
[----:B--2---:R-:W2:Y:S04]  /*150f0*/  LDL.LU R176, [R1+0x5b4] ;  /* 0x0005b40001b07983 */ /* 0x004ea80000300800 */
[----:B------:R-:W2:Y:S04]  /*15100*/  LDL.LU R177, [R1+0x5bc] ;  /* 0x0005bc0001b17983 */ /* 0x000ea80000300800 */
[----:B------:R-:W2:Y:S04]  /*15110*/  LDL.LU R178, [R1+0x3b4] ;  /* 0x0003b40001b27983 */ /* 0x000ea80000300800 */
[----:B------:R-:W2:Y:S04]  /*15120*/  LDL.LU R179, [R1+0x3bc] ;  /* 0x0003bc0001b37983 */ /* 0x000ea80000300800 */
[----:B------:R-:W3:Y:S04]  /*15130*/  LDL.LU R188, [R1+0x1b4] ;  /* 0x0001b40001bc7983 */ /* 0x000ee80000300800 */
[----:B------:R-:W3:Y:S04]  /*15140*/  LDL.LU R189, [R1+0x1bc] ;  /* 0x0001bc0001bd7983 */ /* 0x000ee80000300800 */
[----:B------:R-:W4:Y:S01]  /*15150*/  LDS.128 R184, [R251] ;  /* 0x00000000fbb87984 */ /* 0x000f220000000c00 */
[----:B------:R-:W-:Y:S06]  /*15160*/  BAR.SYNC.DEFER_BLOCKING 0x0 ;  /* 0x0000000000007b1d */ /* 0x000fec0000010000 */
[----:B------:R-:W5:Y:S04]  /*15170*/  LDL.LU R132, [R1+0x5c0] ;  /* 0x0005c00001847983 */ /* 0x000f680000300800 */
[----:B------:R-:W5:Y:S04]  /*15180*/  LDL.LU R133, [R1+0x5c8] ;  /* 0x0005c80001857983 */ /* 0x000f680000300800 */
[----:B------:R-:W5:Y:S04]  /*15190*/  LDL.LU R134, [R1+0x3c0] ;  /* 0x0003c00001867983 */ /* 0x000f680000300800 */
[----:B------:R-:W5:Y:S04]  /*151a0*/  LDL.LU R135, [R1+0x3c8] ;  /* 0x0003c80001877983 */ /* 0x000f680000300800 */
[----:B--2---:R-:W-:Y:S01]  /*151b0*/  STSM.16.M88.4 [R0], R176 ;  /* 0x000000b000007844 */ /* 0x004fe20000000200 */
[----:B------:R-:W-:Y:S06]  /*151c0*/  BAR.SYNC.DEFER_BLOCKING 0x0 ;  /* 0x0000000000007b1d */ /* 0x000fec0000010000 */
[----:B------:R-:W2:Y:S02]  /*151d0*/  LDS.128 R180, [R251] ;  /* 0x00000000fbb47984 */ /* 0x000ea40000000c00 */
[----:B------:R-:W-:Y:S06]  /*151e0*/  BAR.SYNC.DEFER_BLOCKING 0x0 ;  /* 0x0000000000007b1d */ /* 0x000fec0000010000 */
[----:B---3--:R3:W-:Y:S02]  /*151f0*/  STSM.16.M88.4 [R0], R188 ;  /* 0x000000bc00007844 */ /* 0x0087e40000000200 */
[----:B------:R-:W-:Y:S06]  /*15200*/  BAR.SYNC.DEFER_BLOCKING 0x0 ;  /* 0x0000000000007b1d */ /* 0x000fec0000010000 */
[----:B---3--:R-:W3:Y:S04]  /*15210*/  LDL.LU R188, [R1+0x1c0] ;  /* 0x0001c00001bc7983 */ /* 0x008ee80000300800 */
[----:B------:R-:W3:Y:S04]  /*15220*/  LDL.LU R189, [R1+0x1c8] ;  /* 0x0001c80001bd7983 */ /* 0x000ee80000300800 */
[----:B------:R-:W2:Y:S01]  /*15230*/  LDS.128 R176, [R251] ;  /* 0x00000000fbb07984 */ /* 0x000ea20000000c00 */
[----:B------:R-:W-:Y:S06]  /*15240*/  BAR.SYNC.DEFER_BLOCKING 0x0 ;  /* 0x0000000000007b1d */ /* 0x000fec0000010000 */
[----:B-----5:R-:W-:Y:S02]  /*15250*/  STSM.16.M88.4 [R0], R132 ;  /* 0x0000008400007844 */ /* 0x020fe40000000200 */
[----:B------:R-:W-:Y:S01]  /*15260*/  BAR.SYNC.DEFER_BLOCKING 0x0 ;  /* 0x0000000000007b1d */ /* 0x000fe20000010000 */
[----:B------:R-:W-:-:S02]  /*15270*/  IMAD.MOV.U32 R190, RZ, RZ, R136 ;  /* 0x000000ffffbe7224 */ /* 0x000fc400078e0088 */
[----:B------:R-:W-:-:S03]  /*15280*/  IMAD.MOV.U32 R191, RZ, RZ, R138 ;  /* 0x000000ffffbf7224 */ /* 0x000fc600078e008a */
        /* <DEDUP_REMOVED lines=8> */
[----:B------:R-:W4:Y:S04]  /*15310*/  LDL.LU R200, [R1+0x1c4] ;  /* 0x0001c40001c87983 */ /* 0x000f280000300800 */
[----:B------:R-:W4:Y:S04]  /*15320*/  LDL.LU R201, [R1+0x1cc] ;  /* 0x0001cc0001c97983 */ /* 0x000f280000300800 */
[----:B------:R-:W5:Y:S01]  /*15330*/  LDS.128 R196, [R251] ;  /* 0x00000000fbc47984 */ /* 0x000f620000000c00 */
[----:B------:R-:W-:Y:S06]  /*15340*/  BAR.SYNC.DEFER_BLOCKING 0x0 ;  /* 0x0000000000007b1d */ /* 0x000fec0000010000 */
[----:B------:R-:W2:Y:S04]  /*15350*/  LDL.LU R136, [R1+0x5d0] ;  /* 0x0005d00001887983 */ /* 0x000ea80000300800 */
[----:B------:R-:W2:Y:S04]  /*15360*/  LDL.LU R137, [R1+0x5d8] ;  /* 0x0005d80001897983 */ /* 0x000ea80000300800 */
[----:B------:R-:W2:Y:S04]  /*15370*/  LDL.LU R138, [R1+0x3d0] ;  /* 0x0003d000018a7983 */ /* 0x000ea80000300800 */
[----:B------:R-:W2:Y:S04]  /*15380*/  LDL.LU R139, [R1+0x3d8] ;  /* 0x0003d800018b7983 */ /* 0x000ea80000300800 */
[----:B---3--:R-:W-:Y:S01]  /*15390*/  STSM.16.M88.4 [R0], R188 ;  /* 0x000000bc00007844 */ /* 0x008fe20000000200 */
[----:B------:R-:W-:Y:S06]  /*153a0*/  BAR.SYNC.DEFER_BLOCKING 0x0 ;  /* 0x0000000000007b1d */ /* 0x000fec0000010000 */
[----:B------:R-:W3:Y:S02]  /*153b0*/  LDS.128 R192, [R251] ;  /* 0x00000000fbc07984 */ /* 0x000ee40000000c00 */
[----:B------:R-:W-:Y:S06]  /*153c0*/  BAR.SYNC.DEFER_BLOCKING 0x0 ;  /* 0x0000000000007b1d */ /* 0x000fec0000010000 */
[----:B----4-:R4:W-:Y:S02]  /*153d0*/  STSM.16.M88.4 [R0], R200 ;  /* 0x000000c800007844 */ /* 0x0109e40000000200 */
[----:B------:R-:W-:Y:S06]  /*153e0*/  BAR.SYNC.DEFER_BLOCKING 0x0 ;  /* 0x0000000000007b1d */ /* 0x000fec0000010000 */
[----:B----4-:R-:W4:Y:S04]  /*153f0*/  LDL.LU R200, [R1+0x1d0] ;  /* 0x0001d00001c87983 */ /* 0x010f280000300800 */
[----:B------:R-:W4:Y:S04]  /*15400*/  LDL.LU R201, [R1+0x1d8] ;  /* 0x0001d80001c97983 */ /* 0x000f280000300800 */
[----:B------:R-:W3:Y:S01]  /*15410*/  LDS.128 R188, [R251] ;  /* 0x00000000fbbc7984 */ /* 0x000ee20000000c00 */
[----:B------:R-:W-:Y:S06]  /*15420*/  BAR.SYNC.DEFER_BLOCKING 0x0 ;  /* 0x0000000000007b1d */ /* 0x000fec0000010000 */
[----:B--2---:R-:W-:Y:S02]  /*15430*/  STSM.16.M88.4 [R0], R136 ;  /* 0x0000008800007844 */ /* 0x004fe40000000200 */
[----:B------:R-:W-:Y:S01]  /*15440*/  BAR.SYNC.DEFER_BLOCKING 0x0 ;  /* 0x0000000000007b1d */ /* 0x000fe20000010000 */
[----:B------:R-:W-:-:S02]  /*15450*/  IMAD.MOV.U32 R202, RZ, RZ, R140 ;  /* 0x000000ffffca7224 */ /* 0x000fc400078e008c */
[----:B------:R-:W-:-:S03]  /*15460*/  IMAD.MOV.U32 R203, RZ, RZ, R142 ;  /* 0x000000ffffcb7224 */ /* 0x000fc600078e008e */
        /* <DEDUP_REMOVED lines=24> */
[----:B------:R-:W2:Y:S04]  /*155f0*/  LDL.LU R216, [R1+0x5e4] ;  /* 0x0005e40001d87983 */ /* 0x000ea80000300800 */
[----:B------:R-:W2:Y:S04]  /*15600*/  LDL.LU R217, [R1+0x5ec] ;  /* 0x0005ec0001d97983 */ /* 0x000ea80000300800 */
[----:B------:R-:W2:Y:S04]  /*15610*/  LDL.LU R218, [R1+0x3e4] ;  /* 0x0003e40001da7983 */ /* 0x000ea80000300800 */
[----:B------:R-:W2:Y:S04]  /*15620*/  LDL.LU R219, [R1+0x3ec] ;  /* 0x0003ec0001db7983 */ /* 0x000ea80000300800 */
[----:B------:R-:W4:Y:S04]  /*15630*/  LDL.LU R220, [R1+0x1e4] ;  /* 0x0001e40001dc7983 */ /* 0x000f280000300800 */
[----:B------:R-:W4:Y:S01]  /*15640*/  LDL.LU R221, [R1+0x1ec] ;  /* 0x0001ec0001dd7983 */ /* 0x000f220000300800 */
[----:B------:R-:W-:-:S02]  /*15650*/  IMAD.MOV.U32 R214, RZ, RZ, R144 ;  /* 0x000000ffffd67224 */ /* 0x000fc400078e0090 */
[----:B------:R-:W-:Y:S01]  /*15660*/  IMAD.MOV.U32 R215, RZ, RZ, R146 ;  /* 0x000000ffffd77224 */ /* 0x000fe200078e0092 */
[----:B------:R-:W4:Y:S04]  /*15670*/  LDL.LU R144, [R1+0x5f0] ;  /* 0x0005f00001907983 */ /* 0x000f280000300800 */
[----:B------:R-:W4:Y:S04]  /*15680*/  LDL.LU R145, [R1+0x5f8] ;  /* 0x0005f80001917983 */ /* 0x000f280000300800 */
[----:B------:R-:W4:Y:S04]  /*15690*/  LDL.LU R146, [R1+0x3f0] ;  /* 0x0003f00001927983 */ /* 0x000f280000300800 */
[----:B------:R-:W4:Y:S04]  /*156a0*/  LDL.LU R147, [R1+0x3f8] ;  /* 0x0003f80001937983 */ /* 0x000f280000300800 */
[----:B------:R-:W4:Y:S04]  /*156b0*/  LDL.LU R224, [R1+0x1f0] ;  /* 0x0001f00001e07983 */ /* 0x000f280000300800 */
[----:B------:R-:W4:Y:S04]  /*156c0*/  LDL.LU R225, [R1+0x1f8] ;  /* 0x0001f80001e17983 */ /* 0x000f280000300800 */
[----:B------:R-:W1:Y:S01]  /*156d0*/  LDS.128 R200, [R251] ;  /* 0x00000000fbc87984 */ /* 0x000e620000000c00 */
[----:B------:R-:W-:Y:S06]  /*156e0*/  BAR.SYNC.DEFER_BLOCKING 0x0 ;  /* 0x0000000000007b1d */ /* 0x000fec0000010000 */
[----:B---3--:R-:W-:Y:S02]  /*156f0*/  STSM.16.M88.4 [R0], R140 ;  /* 0x0000008c00007844 */ /* 0x008fe40000000200 */
[----:B------:R-:W-:Y:S06]  /*15700*/  BAR.SYNC.DEFER_BLOCKING 0x0 ;  /* 0x0000000000007b1d */ /* 0x000fec0000010000 */
[----:B------:R-:W3:Y:S02]  /*15710*/  LDS.128 R140, [R251] ;  /* 0x00000000fb8c7984 */ /* 0x000ee40000000c00 */
[----:B------:R-:W-:Y:S06]  /*15720*/  BAR.SYNC.DEFER_BLOCKING 0x0 ;  /* 0x0000000000007b1d */ /* 0x000fec0000010000 */
[----:B-----5:R-:W-:Y:S02]  /*15730*/  STSM.16.M88.4 [R0], R212 ;  /* 0x000000d400007844 */ /* 0x020fe40000000200 */
[----:B------:R-:W-:Y:S06]  /*15740*/  BAR.SYNC.DEFER_BLOCKING 0x0 ;  /* 0x0000000000007b1d */ /* 0x000fec0000010000 */
[----:B------:R-:W5:Y:S02]  /*15750*/  LDS.128 R212, [R251] ;  /* 0x00000000fbd47984 */ /* 0x000f640000000c00 */
        /* <DEDUP_REMOVED lines=9> */
[----:B------:R-:W-:Y:S02]  /*157f0*/  STSM.16.M88.4 [R0], R144 ;  /* 0x0000009000007844 */ /* 0x000fe40000000200 */
[----:B------:R-:W-:Y:S06]  /*15800*/  BAR.SYNC.DEFER_BLOCKING 0x0 ;  /* 0x0000000000007b1d */ /* 0x000fec0000010000 */
[----:B------:R-:W4:Y:S02]  /*15810*/  LDS.128 R144, [R251] ;  /* 0x00000000fb907984 */ /* 0x000f240000000c00 */
[----:B------:R-:W-:Y:S06]  /*15820*/  BAR.SYNC.DEFER_BLOCKING 0x0 ;  /* 0x0000000000007b1d */ /* 0x000fec0000010000 */
[----:B------:R1:W-:Y:S02]  /*15830*/  STSM.16.M88.4 [R0], R224 ;  /* 0x000000e000007844 */ /* 0x0003e40000000200 */
[----:B------:R-:W-:Y:S06]  /*15840*/  BAR.SYNC.DEFER_BLOCKING 0x0 ;  /* 0x0000000000007b1d */ /* 0x000fec0000010000 */
[----:B-1----:R-:W3:Y:S04]  /*15850*/  LDL.LU R224, [R1+0x5f4] ;  /* 0x0005f40001e07983 */ /* 0x002ee80000300800 */
[----:B------:R-:W3:Y:S04]  /*15860*/  LDL.LU R225, [R1+0x5fc] ;  /* 0x0005fc0001e17983 */ /* 0x000ee80000300800 */
[----:B------:R-:W3:Y:S04]  /*15870*/  LDL.LU R226, [R1+0x3f4] ;  /* 0x0003f40001e27983 */ /* 0x000ee80000300800 */
[----:B------:R-:W3:Y:S04]  /*15880*/  LDL.LU R227, [R1+0x3fc] ;  /* 0x0003fc0001e37983 */ /* 0x000ee80000300800 */
[----:B------:R-:W1:Y:S01]  /*15890*/  LDS.128 R228, [R251] ;  /* 0x00000000fbe47984 */ /* 0x000e620000000c00 */
[----:B------:R-:W-:Y:S06]  /*158a0*/  BAR.SYNC.DEFER_BLOCKING 0x0 ;  /* 0x0000000000007b1d */ /* 0x000fec0000010000 */
[----:B---3--:R3:W-:Y:S04]  /*158b0*/  STSM.16.M88.4 [R0], R224 ;  /* 0x000000e000007844 */ /* 0x0087e80000000200 */
[----:B---3--:R-:W3:Y:S04]  /*158c0*/  LDL.LU R224, [R1+0x1f4] ;  /* 0x0001f40001e07983 */ /* 0x008ee80000300800 */
[----:B------:R-:W3:Y:S01]  /*158d0*/  LDL.LU R225, [R1+0x1fc] ;  /* 0x0001fc0001e17983 */ /* 0x000ee20000300800 */
[----:B------:R-:W-:-:S02]  /*158e0*/  IMAD.MOV.U32 R226, RZ, RZ, R149 ;  /* 0x000000ffffe27224 */ /* 0x000fc400078e0095 */
[----:B------:R-:W-:Y:S01]  /*158f0*/  IMAD.MOV.U32 R227, RZ, RZ, R151 ;  /* 0x000000ffffe37224 */ /* 0x000fe200078e0097 */
[----:B------:R-:W-:Y:S06]  /*15900*/  BAR.SYNC.DEFER_BLOCKING 0x0 ;  /* 0x0000000000007b1d */ /* 0x000fec0000010000 */
[----:B------:R-:W5:Y:S04]  /*15910*/  LDL.LU R239, [R1+0x200] ;  /* 0x0002000001ef7983 */ /* 0x000f680000300800 */
[----:B------:R-:W2:Y:S04]  /*15920*/  LDL.LU R238, [R1+0x604] ;  /* 0x0006040001ee7983 */ /* 0x000ea80000300800 */
[----:B------:R-:W4:Y:S04]  /*15930*/  LDL.LU R237, [R1+0x4] ;  /* 0x0000040001ed7983 */ /* 0x000f280000300800 */
[----:B------:R-:W4:Y:S04]  /*15940*/  LDL.LU R236, [R1+0x404] ;  /* 0x0004040001ec7983 */ /* 0x000f280000300800 */
[----:B------:R-:W1:Y:S01]  /*15950*/  LDS.128 R148, [R251] ;  /* 0x00000000fb947984 */ /* 0x000e620000000c00 */
[----:B------:R-:W-:Y:S06]  /*15960*/  BAR.SYNC.DEFER_BLOCKING 0x0 ;  /* 0x0000000000007b1d */ /* 0x000fec0000010000 */
[----:B------:R-:W4:Y:S04]  /*15970*/  LDL.LU R243, [R1+0x204] ;  /* 0x0002040001f37983 */ /* 0x000f280000300800 */
        /* <DEDUP_REMOVED lines=8> */
[----:B---3--:R3:W-:Y:S04]  /*15a00*/  STSM.16.M88.4 [R0], R224 ;  /* 0x000000e000007844 */ /* 0x0087e80000000200 */
[----:B---3--:R-:W3:Y:S01]  /*15a10*/  LDL.LU R0, [R1+0x600] ;  /* 0x0006000001007983 */ /* 0x008ee20000300800 */
[----:B------:R-:W-:Y:S01]  /*15a20*/  BAR.SYNC.DEFER_BLOCKING 0x0 ;  /* 0x0000000000007b1d */ /* 0x000fe20000010000 */
[----:B------:R-:W-:Y:S01]  /*15a30*/  ISETP.GE.AND P1, PT, R3, UR5, PT ;  /* 0x0000000503007c0c */ /* 0x000fe2000bf26270 */
[C---:B------:R-:W-:Y:S01]  /*15a40*/  VIADD R3, R9.reuse, 0x4 ;  /* 0x0000000409037836 */ /* 0x040fe20000000000 */
[----:B------:R-:W-:Y:S01]  /*15a50*/  ISETP.GE.AND P0, PT, R2, UR4, PT ;  /* 0x0000000402007c0c */ /* 0x000fe2000bf06270 */
[----:B------:R-:W-:-:S02]  /*15a60*/  VIADD R2, R9, 0x3 ;  /* 0x0000000309027836 */ /* 0x000fc40000000000 */
[----:B------:R-:W-:Y:S01]  /*15a70*/  ULDC UR5, c[0x0][0x22c] ;  /* 0x00008b0000057ab9 */ /* 0x000fe20000000800 */
[----:B------:R-:W-:Y:S01]  /*15a80*/  ULDC UR4, c[0x0][0x22c] ;  /* 0x00008b0000047ab9 */ /* 0x000fe20000000800 */
[----:B------:R-:W-:Y:S01]  /*15a90*/  ISETP.GE.AND P5, PT, R3, UR5, PT ;  /* 0x0000000503007c0c */ /* 0x000fe2000bfa6270 */
[----:B------:R-:W-:Y:S01]  /*15aa0*/  IMAD R3, R10, R8, RZ ;  /* 0x000000080a037224 */ /* 0x000fe200078e02ff */
[----:B------:R-:W-:Y:S01]  /*15ab0*/  ISETP.GE.AND P3, PT, R2, UR4, PT ;  /* 0x0000000402007c0c */ /* 0x000fe2000bf66270 */
[----:B------:R-:W-:Y:S02]  /*15ac0*/  ULDC.64 UR4, c[0x0][0x220] ;  /* 0x0000880000047ab9 */ /* 0x000fe40000000a00 */
[----:B------:R-:W-:Y:S01]  /*15ad0*/  IMAD R8, R8, 0x100, R3 ;  /* 0x0000010008087824 */ /* 0x000fe200078e0203 */
[----:B------:R-:W-:-:S04]  /*15ae0*/  LEA R2, P6, R3, UR4, 0x2 ;  /* 0x0000000403027c11 */ /* 0x000fc8000f8c10ff */
[----:B------:R-:W-:Y:S02]  /*15af0*/  LEA.HI.X.SX32 R3, R3, UR5, 0x2, P6 ;  /* 0x0000000503037c11 */ /* 0x000fe4000b0f16ff */
[----:B------:R-:W-:Y:S01]  /*15b00*/  LEA R232, P6, R8, UR4, 0x2 ;  /* 0x0000000408e87c11 */ /* 0x000fe2000f8c10ff */
[----:B------:R-:W-:-:S03]  /*15b10*/  ULDC UR4, c[0x0][0x22c] ;  /* 0x00008b0000047ab9 */ /* 0x000fc60000000800 */
[----:B------:R-:W-:Y:S01]  /*15b20*/  LEA.HI.X.SX32 R233, R8, UR5, 0x2, P6 ;  /* 0x0000000508e97c11 */ /* 0x000fe2000b0f16ff */
[----:B------:R-:W-:-:S04]  /*15b30*/  IMAD R8, R9, UR28, RZ ;  /* 0x0000001c09087c24 */ /* 0x000fc8000f8e02ff */
[----:B------:R-:W-:-:S04]  /*15b40*/  IMAD.WIDE R248, R8, 0x4, R2 ;  /* 0x0000000408f87825 */ /* 0x000fc800078e0202 */
[----:B------:R-:W-:-:S04]  /*15b50*/  IMAD.WIDE R234, R8, 0x4, R232 ;  /* 0x0000000408ea7825 */ /* 0x000fc800078e02e8 */
[----:B------:R-:W-:-:S04]  /*15b60*/  VIADD R8, R8, UR28 ;  /* 0x0000001c08087c36 */ /* 0x000fc80008000000 */
[----:B------:R-:W-:-:S04]  /*15b70*/  IMAD.WIDE R224, R8, 0x4, R2 ;  /* 0x0000000408e07825 */ /* 0x000fc800078e0202 */
[----:B------:R-:W-:Y:S01]  /*15b80*/  IMAD.WIDE R226, R8, 0x4, R232 ;  /* 0x0000000408e27825 */ /* 0x000fe200078e02e8 */
[----:B---3--:R3:W-:Y:S04]  /*15b90*/  @P4 STG.E desc[UR16][R248.64], R0 ;  /* 0x00000000f8004986 */ /* 0x0087e8000c101910 */
[----:B------:R1:W-:Y:S01]  /*15ba0*/  @P2 STG.E desc[UR16][R234.64], R250 ;  /* 0x000000faea002986 */ /* 0x0003e2000c101910 */
[----:B---3--:R-:W-:-:S05]  /*15bb0*/  VIADD R0, R9, 0x5 ;  /* 0x0000000509007836 */ /* 0x008fca0000000000 */
[----:B------:R-:W-:Y:S01]  /*15bc0*/  ISETP.GE.AND P2, PT, R0, UR4, PT ;  /* 0x0000000400007c0c */ /* 0x000fe2000bf46270 */
[----:B------:R-:W-:Y:S01]  /*15bd0*/  VIADD R0, R8, UR28 ;  /* 0x0000001c08007c36 */ /* 0x000fe20008000000 */
[C---:B------:R-:W-:Y:S01]  /*15be0*/  ISETP.LT.AND P4, PT, R10.reuse, UR24, !P0 ;  /* 0x000000180a007c0c */ /* 0x040fe2000c781270 */
[----:B------:R-:W3:Y:S01]  /*15bf0*/  LDL.LU R8, [R1+0x400] ;  /* 0x0004000001087983 */ /* 0x000ee20000300800 */
[C---:B------:R-:W-:Y:S02]  /*15c00*/  ISETP.LT.AND P0, PT, R11.reuse, UR18, !P0 ;  /* 0x000000120b007c0c */ /* 0x040fe4000c701270 */
[----:B------:R-:W-:Y:S01]  /*15c10*/  ISETP.LT.AND P6, PT, R10, UR20, !P1 ;  /* 0x000000140a007c0c */ /* 0x000fe2000cfc1270 */
[C---:B-1----:R-:W-:Y:S01]  /*15c20*/  IMAD.WIDE R234, R0.reuse, 0x4, R2 ;  /* 0x0000000400ea7825 */ /* 0x042fe200078e0202 */
[----:B------:R-:W-:Y:S01]  /*15c30*/  ISETP.LT.AND P1, PT, R11, UR12, !P1 ;  /* 0x0000000c0b007c0c */ /* 0x000fe2000cf21270 */
[----:B------:R-:W-:Y:S01]  /*15c40*/  ULDC UR4, c[0x0][0x22c] ;  /* 0x00008b0000047ab9 */ /* 0x000fe20000000800 */
[----:B------:R-:W-:Y:S01]  /*15c50*/  ULDC UR12, c[0x0][0x228] ;  /* 0x00008a00000c7ab9 */ /* 0x000fe20000000800 */
[----:B------:R-:W-:Y:S01]  /*15c60*/  VIADD R250, R9, 0x6 ;  /* 0x0000000609fa7836 */ /* 0x000fe20000000000 */
[----:B------:R-:W-:Y:S01]  /*15c70*/  ULDC UR18, c[0x0][0x228] ;  /* 0x00008a0000127ab9 */ /* 0x000fe20000000800 */
[----:B------:R-:W-:-:S02]  /*15c80*/  IMAD.WIDE R248, R0, 0x4, R232 ;  /* 0x0000000400f87825 */ /* 0x000fc400078e02e8 */
[----:B---3--:R1:W-:Y:S01]  /*15c90*/  @P4 STG.E desc[UR16][R224.64], R8 ;  /* 0x00000008e0004986 */ /* 0x0083e2000c101910 */
[----:B------:R-:W-:Y:S01]  /*15ca0*/  ISETP.GE.AND P4, PT, R250, UR4, PT ;  /* 0x00000004fa007c0c */ /* 0x000fe2000bf86270 */
[----:B------:R-:W-:Y:S02]  /*15cb0*/  ULDC.64 UR4, c[0x0][0x228] ;  /* 0x00008a0000047ab9 */ /* 0x000fe40000000a00 */
[----:B-----5:R3:W-:Y:S04]  /*15cc0*/  @P0 STG.E desc[UR16][R226.64], R239 ;  /* 0x000000efe2000986 */ /* 0x0207e8000c101910 */
[----:B--2---:R2:W-:Y:S01]  /*15cd0*/  @P6 STG.E desc[UR16][R234.64], R238 ;  /* 0x000000eeea006986 */ /* 0x0045e2000c101910 */
[----:B------:R-:W-:Y:S01]  /*15ce0*/  ISETP.LT.AND P6, PT, R10, UR4, !P5 ;  /* 0x000000040a007c0c */ /* 0x000fe2000efc1270 */
[----:B-1----:R-:W-:-:S02]  /*15cf0*/  VIADD R224, R9, 0x7 ;  /* 0x0000000709e07836 */ /* 0x002fc40000000000 */
[----:B----4-:R1:W-:Y:S01]  /*15d00*/  @P1 STG.E desc[UR16][R248.64], R237 ;  /* 0x000000edf8001986 */ /* 0x0103e2000c101910 */
[----:B------:R-:W-:Y:S01]  /*15d10*/  ISETP.LT.AND P1, PT, R10, UR14, !P3 ;  /* 0x0000000e0a007c0c */ /* 0x000fe2000df21270 */
[----:B------:R-:W-:Y:S01]  /*15d20*/  VIADD R8, R0, UR28 ;  /* 0x0000001c00087c36 */ /* 0x000fe20008000000 */
[----:B------:R-:W-:Y:S01]  /*15d30*/  ISETP.LT.AND P3, PT, R11, UR10, !P3 ;  /* 0x0000000a0b007c0c */ /* 0x000fe2000df61270 */
[----:B------:R-:W-:Y:S01]  /*15d40*/  VIADD R250, R9, 0x8 ;  /* 0x0000000809fa7836 */ /* 0x000fe20000000000 */
[----:B------:R-:W-:Y:S01]  /*15d50*/  ISETP.LT.AND P5, PT, R11, UR8, !P5 ;  /* 0x000000080b007c0c */ /* 0x000fe2000efa1270 */
[----:B------:R-:W-:Y:S01]  /*15d60*/  VIADD R0, R8, UR28 ;  /* 0x0000001c08007c36 */ /* 0x000fe20008000000 */
[----:B------:R-:W-:Y:S01]  /*15d70*/  ISETP.GE.AND P0, PT, R224, UR6, PT ;  /* 0x00000006e0007c0c */ /* 0x000fe2000bf06270 */
[C---:B------:R-:W-:Y:S01]  /*15d80*/  IMAD.WIDE R224, R8.reuse, 0x4, R2 ;  /* 0x0000000408e07825 */ /* 0x040fe200078e0202 */
[----:B------:R-:W-:Y:S01]  /*15d90*/  ULDC.64 UR6, c[0x0][0x228] ;  /* 0x00008a0000067ab9 */ /* 0x000fe20000000a00 */
[----:B------:R-:W-:Y:S01]  /*15da0*/  ULDC UR8, c[0x0][0x228] ;  /* 0x00008a0000087ab9 */ /* 0x000fe20000000800 */
[----:B------:R-:W-:Y:S01]  /*15db0*/  ULDC UR4, c[0x0][0x22c] ;  /* 0x00008b0000047ab9 */ /* 0x000fe20000000800 */
[----:B---3--:R-:W-:Y:S01]  /*15dc0*/  IMAD.WIDE R226, R8, 0x4, R232 ;  /* 0x0000000408e27825 */ /* 0x008fe200078e02e8 */
[----:B------:R-:W-:Y:S01]  /*15dd0*/  ULDC UR10, c[0x0][0x228] ;  /* 0x00008a00000a7ab9 */ /* 0x000fe20000000800 */
[----:B------:R-:W-:-:S02]  /*15de0*/  ULDC UR14, c[0x0][0x228] ;  /* 0x00008a00000e7ab9 */ /* 0x000fc40000000800 */
[C---:B--2---:R-:W-:Y:S01]  /*15df0*/  IMAD.WIDE R234, R0.reuse, 0x4, R2 ;  /* 0x0000000400ea7825 */ /* 0x044fe200078e0202 */
[----:B------:R2:W-:Y:S03]  /*15e00*/  @P1 STG.E desc[UR16][R224.64], R236 ;  /* 0x000000ece0001986 */ /* 0x0005e6000c101910 */
[----:B-1----:R-:W-:Y:S01]  /*15e10*/  IMAD.WIDE R248, R0, 0x4, R232 ;  /* 0x0000000400f87825 */ /* 0x002fe200078e02e8 */
[----:B------:R1:W-:Y:S04]  /*15e20*/  @P3 STG.E desc[UR16][R226.64], R243 ;  /* 0x000000f3e2003986 */ /* 0x0003e8000c101910 */
[----:B------:R3:W-:Y:S01]  /*15e30*/  @P6 STG.E desc[UR16][R234.64], R242 ;  /* 0x000000f2ea006986 */ /* 0x0007e2000c101910 */
[----:B------:R-:W-:Y:S01]  /*15e40*/  ISETP.LT.AND P6, PT, R10, UR26, !P4 ;  /* 0x0000001a0a007c0c */ /* 0x000fe2000e7c1270 */
[----:B------:R-:W-:-:S02]  /*15e50*/  ULDC.64 UR26, c[0x0][0x228] ;  /* 0x00008a00001a7ab9 */ /* 0x000fc40000000a00 */
[----:B------:R4:W-:Y:S01]  /*15e60*/  @P5 STG.E desc[UR16][R248.64], R241 ;  /* 0x000000f1f8005986 */ /* 0x0009e2000c101910 */
[----:B------:R-:W-:Y:S01]  /*15e70*/  ISETP.LT.AND P5, PT, R10, UR26, !P2 ;  /* 0x0000001a0a007c0c */ /* 0x000fe2000d7a1270 */
[----:B--2---:R-:W-:Y:S01]  /*15e80*/  VIADD R224, R9, 0x9 ;  /* 0x0000000909e07836 */ /* 0x004fe20000000000 */
[C---:B------:R-:W-:Y:S01]  /*15e90*/  ISETP.LT.AND P2, PT, R11.reuse, UR6, !P2 ;  /* 0x000000060b007c0c */ /* 0x040fe2000d741270 */
[----:B------:R-:W-:Y:S01]  /*15ea0*/  VIADD R8, R0, UR28 ;  /* 0x0000001c00087c36 */ /* 0x000fe20008000000 */
[----:B------:R-:W-:Y:S01]  /*15eb0*/  ISETP.LT.AND P4, PT, R11, UR8, !P4 ;  /* 0x000000080b007c0c */ /* 0x000fe2000e781270 */
[----:B------:R-:W-:Y:S01]  /*15ec0*/  ULDC UR6, c[0x0][0x228] ;  /* 0x00008a0000067ab9 */ /* 0x000fe20000000800 */
[----:B------:R-:W-:Y:S01]  /*15ed0*/  ISETP.GE.AND P1, PT, R250, UR4, PT ;  /* 0x00000004fa007c0c */ /* 0x000fe2000bf26270 */
[----:B------:R-:W-:Y:S01]  /*15ee0*/  ULDC UR4, c[0x0][0x22c] ;  /* 0x00008b0000047ab9 */ /* 0x000fe20000000800 */
[----:B------:R-:W-:Y:S01]  /*15ef0*/  VIADD R0, R8, UR28 ;  /* 0x0000001c08007c36 */ /* 0x000fe20008000000 */
[----:B------:R-:W-:Y:S01]  /*15f00*/  ISETP.GE.AND P3, PT, R224, UR4, PT ;  /* 0x00000004e0007c0c */ /* 0x000fe2000bf66270 */
[----:B------:R-:W-:Y:S01]  /*15f10*/  IMAD.WIDE R224, R8, 0x4, R2 ;  /* 0x0000000408e07825 */ /* 0x000fe200078e0202 */
[----:B------:R-:W-:Y:S01]  /*15f20*/  ULDC UR4, c[0x0][0x22c] ;  /* 0x00008b0000047ab9 */ /* 0x000fe20000000800 */
[----:B------:R-:W-:-:S02]  /*15f30*/  ULDC UR8, c[0x0][0x228] ;  /* 0x00008a0000087ab9 */ /* 0x000fc40000000800 */
[----:B-1----:R-:W-:Y:S01]  /*15f40*/  IMAD.WIDE R226, R8, 0x4, R232 ;  /* 0x0000000408e27825 */ /* 0x002fe200078e02e8 */
[----:B------:R1:W-:Y:S03]  /*15f50*/  @P5 STG.E desc[UR16][R224.64], R240 ;  /* 0x000000f0e0005986 */ /* 0x0003e6000c101910 */
[C---:B---3--:R-:W-:Y:S01]  /*15f60*/  IMAD.WIDE R234, R0.reuse, 0x4, R2 ;  /* 0x0000000400ea7825 */ /* 0x048fe200078e0202 */
[----:B------:R2:W-:Y:S03]  /*15f70*/  @P2 STG.E desc[UR16][R226.64], R247 ;  /* 0x000000f7e2002986 */ /* 0x0005e6000c101910 */
[----:B----4-:R-:W-:Y:S01]  /*15f80*/  IMAD.WIDE R248, R0, 0x4, R232 ;  /* 0x0000000400f87825 */ /* 0x010fe200078e02e8 */
[----:B------:R3:W-:Y:S03]  /*15f90*/  @P6 STG.E desc[UR16][R234.64], R246 ;  /* 0x000000f6ea006986 */ /* 0x0007e6000c101910 */
[C---:B------:R-:W-:Y:S01]  /*15fa0*/  VIADD R250, R9.reuse, 0xa ;  /* 0x0000000a09fa7836 */ /* 0x040fe20000000000 */
[----:B------:R-:W-:Y:S01]  /*15fb0*/  @P4 STG.E desc[UR16][R248.64], R245 ;  /* 0x000000f5f8004986 */ /* 0x000fe2000c101910 */
[----:B------:R-:W-:Y:S01]  /*15fc0*/  ISETP.LT.AND P4, PT, R10, UR6, !P0 ;  /* 0x000000060a007c0c */ /* 0x000fe2000c781270 */
[----:B-1----:R-:W-:-:S02]  /*15fd0*/  VIADD R224, R9, 0xb ;  /* 0x0000000b09e07836 */ /* 0x002fc40000000000 */
[----:B------:R-:W-:Y:S01]  /*15fe0*/  ISETP.GE.AND P5, PT, R250, UR4, PT ;  /* 0x00000004fa007c0c */ /* 0x000fe2000bfa6270 */
[----:B------:R-:W-:Y:S01]  /*15ff0*/  VIADD R8, R0, UR28 ;  /* 0x0000001c00087c36 */ /* 0x000fe20008000000 */
[----:B------:R-:W-:Y:S01]  /*16000*/  ULDC UR4, c[0x0][0x22c] ;  /* 0x00008b0000047ab9 */ /* 0x000fe20000000800 */
[----:B------:R-:W-:Y:S01]  /*16010*/  ISETP.LT.AND P6, PT, R10, UR10, !P1 ;  /* 0x0000000a0a007c0c */ /* 0x000fe2000cfc1270 */
[----:B------:R-:W-:Y:S01]  /*16020*/  ULDC UR6, c[0x0][0x228] ;  /* 0x00008a0000067ab9 */ /* 0x000fe20000000800 */
[----:B------:R-:W-:Y:S01]  /*16030*/  ISETP.GE.AND P2, PT, R224, UR4, PT ;  /* 0x00000004e0007c0c */ /* 0x000fe2000bf46270 */
[----:B------:R-:W-:-:S04]  /*16040*/  IMAD.WIDE R224, R8, 0x4, R2 ;  /* 0x0000000408e07825 */ /* 0x000fc800078e0202 */
[C---:B------:R-:W-:Y:S01]  /*16050*/  VIADD R0, R8.reuse, UR28 ;  /* 0x0000001c08007c36 */ /* 0x040fe20008000000 */
[----:B------:R1:W-:Y:S01]  /*16060*/  @P4 STG.E desc[UR16][R224.64], R244 ;  /* 0x000000f4e0004986 */ /* 0x0003e2000c101910 */
[----:B--2---:R-:W-:Y:S01]  /*16070*/  IMAD.WIDE R226, R8, 0x4, R232 ;  /* 0x0000000408e27825 */ /* 0x004fe200078e02e8 */
[C---:B------:R-:W-:Y:S01]  /*16080*/  ISETP.LT.AND P0, PT, R11.reuse, UR8, !P0 ;  /* 0x000000080b007c0c */ /* 0x040fe2000c701270 */
[----:B------:R-:W-:Y:S01]  /*16090*/  ULDC UR4, c[0x0][0x22c] ;  /* 0x00008b0000047ab9 */ /* 0x000fe20000000800 */
[----:B------:R-:W2:Y:S01]  /*160a0*/  LDL.LU R8, [R1+0x10] ;  /* 0x0000100001087983 */ /* 0x000ea20000300800 */
[----:B------:R-:W-:Y:S01]  /*160b0*/  ISETP.LT.AND P1, PT, R11, UR12, !P1 ;  /* 0x0000000c0b007c0c */ /* 0x000fe2000cf21270 */
[C---:B---3--:R-:W-:Y:S01]  /*160c0*/  IMAD.WIDE R234, R0.reuse, 0x4, R2 ;  /* 0x0000000400ea7825 */ /* 0x048fe200078e0202 */
[----:B------:R-:W-:Y:S01]  /*160d0*/  ULDC UR8, c[0x0][0x228] ;  /* 0x00008a0000087ab9 */ /* 0x000fe20000000800 */
[----:B------:R-:W-:Y:S01]  /*160e0*/  ULDC UR10, c[0x0][0x228] ;  /* 0x00008a00000a7ab9 */ /* 0x000fe20000000800 */
[----:B------:R-:W-:Y:S01]  /*160f0*/  ULDC UR12, c[0x0][0x228] ;  /* 0x00008a00000c7ab9 */ /* 0x000fe20000000800 */
[----:B-1----:R-:W3:Y:S01]  /*16100*/  LDL.LU R225, [R1+0x610] ;  /* 0x0006100001e17983 */ /* 0x002ee20000300800 */
[----:B------:R-:W-:-:S03]  /*16110*/  IMAD.WIDE R248, R0, 0x4, R232 ;  /* 0x0000000400f87825 */ /* 0x000fc600078e02e8 */
[----:B------:R-:W4:Y:S01]  /*16120*/  LDL.LU R239, [R1+0x210] ;  /* 0x0002100001ef7983 */ /* 0x000f220000300800 */
[----:B------:R-:W-:-:S03]  /*16130*/  VIADD R250, R9, 0xc ;  /* 0x0000000c09fa7836 */ /* 0x000fc60000000000 */
[----:B------:R-:W5:Y:S04]  /*16140*/  LDL.LU R238, [R1+0x614] ;  /* 0x0006140001ee7983 */ /* 0x000f680000300800 */
[----:B------:R-:W5:Y:S01]  /*16150*/  LDL.LU R237, [R1+0x14] ;  /* 0x0000140001ed7983 */ /* 0x000f620000300800 */
[----:B------:R-:W-:-:S03]  /*16160*/  VIADD R224, R9, 0xd ;  /* 0x0000000d09e07836 */ /* 0x000fc60000000000 */
[----:B------:R-:W5:Y:S04]  /*16170*/  LDL.LU R236, [R1+0x414] ;  /* 0x0004140001ec7983 */ /* 0x000f680000300800 */
[----:B------:R-:W-:Y:S04]  /*16180*/  @P0 STG.E desc[UR16][R226.64], R252 ;  /* 0x000000fce2000986 */ /* 0x000fe8000c101910 */
[----:B------:R-:W5:Y:S01]  /*16190*/  LDL.LU R243, [R1+0x214] ;  /* 0x0002140001f37983 */ /* 0x000f620000300800 */
[----:B------:R-:W-:Y:S01]  /*161a0*/  ISETP.GE.AND P4, PT, R250, UR4, PT ;  /* 0x00000004fa007c0c */ /* 0x000fe2000bf86270 */
[----:B------:R-:W-:-:S02]  /*161b0*/  ULDC UR4, c[0x0][0x22c] ;  /* 0x00008b0000047ab9 */ /* 0x000fc40000000800 */
[----:B------:R-:W5:Y:S04]  /*161c0*/  LDL.LU R242, [R1+0x618] ;  /* 0x0006180001f27983 */ /* 0x000f680000300800 */
[----:B------:R-:W5:Y:S04]  /*161d0*/  LDL.LU R241, [R1+0x18] ;  /* 0x0000180001f17983 */ /* 0x000f680000300800 */
[----:B------:R-:W5:Y:S01]  /*161e0*/  LDL.LU R240, [R1+0x418] ;  /* 0x0004180001f07983 */ /* 0x000f620000300800 */
[----:B------:R-:W-:-:S03]  /*161f0*/  ISETP.GE.AND P0, PT, R224, UR4, PT ;  /* 0x00000004e0007c0c */ /* 0x000fc6000bf06270 */
[----:B---3--:R-:W-:Y:S01]  /*16200*/  @P6 STG.E desc[UR16][R234.64], R225 ;  /* 0x000000e1ea006986 */ /* 0x008fe2000c101910 */
[----:B------:R-:W-:Y:S01]  /*16210*/  VIADD R250, R9, 0xe ;  /* 0x0000000e09fa7836 */ /* 0x000fe20000000000 */
[----:B------:R-:W-:Y:S02]  /*16220*/  ULDC UR4, c[0x0][0x22c] ;  /* 0x00008b0000047ab9 */ /* 0x000fe40000000800 */
[----:B--2---:R1:W-:Y:S04]  /*16230*/  @P1 STG.E desc[UR16][R248.64], R8 ;  /* 0x00000008f8001986 */ /* 0x0043e8000c101910 */
[----:B------:R-:W2:Y:S04]  /*16240*/  LDL.LU R247, [R1+0x218] ;  /* 0x0002180001f77983 */ /* 0x000ea80000300800 */
[----:B------:R-:W3:Y:S01]  /*16250*/  LDL.LU R246, [R1+0x61c] ;  /* 0x00061c0001f67983 */ /* 0x000ee20000300800 */
[----:B-1----:R-:W-:-:S03]  /*16260*/  VIADD R8, R0, UR28 ;  /* 0x0000001c00087c36 */ /* 0x002fc60008000000 */
[----:B------:R-:W3:Y:S01]  /*16270*/  LDL.LU R245, [R1+0x1c] ;  /* 0x00001c0001f57983 */ /* 0x000ee20000300800 */
[----:B------:R-:W-:-:S03]  /*16280*/  VIADD R0, R8, UR28 ;  /* 0x0000001c08007c36 */ /* 0x000fc60008000000 */
[----:B------:R-:W3:Y:S01]  /*16290*/  LDL.LU R244, [R1+0x41c] ;  /* 0x00041c0001f47983 */ /* 0x000ee20000300800 */
[----:B------:R-:W-:-:S03]  /*162a0*/  IMAD.WIDE R224, R8, 0x4, R2 ;  /* 0x0000000408e07825 */ /* 0x000fc600078e0202 */
[----:B------:R-:W3:Y:S01]  /*162b0*/  LDL.LU R252, [R1+0x21c] ;  /* 0x00021c0001fc7983 */ /* 0x000ee20000300800 */
[----:B------:R-:W-:-:S03]  /*162c0*/  IMAD.WIDE R226, R8, 0x4, R232 ;  /* 0x0000000408e27825 */ /* 0x000fc600078e02e8 */
[----:B------:R-:W4:Y:S01]  /*162d0*/  LDL.LU R8, [R1+0x410] ;  /* 0x0004100001087983 */ /* 0x000f220000300800 */
[C---:B------:R-:W-:Y:S02]  /*162e0*/  ISETP.LT.AND P1, PT, R10.reuse, UR6, !P3 ;  /* 0x000000060a007c0c */ /* 0x040fe4000df21270 */
[----:B------:R-:W-:Y:S01]  /*162f0*/  ISETP.LT.AND P6, PT, R10, UR10, !P5 ;  /* 0x0000000a0a007c0c */ /* 0x000fe2000efc1270 */
[C---:B------:R-:W-:Y:S01]  /*16300*/  IMAD.WIDE R234, R0.reuse, 0x4, R2 ;  /* 0x0000000400ea7825 */ /* 0x040fe200078e0202 */
[C---:B------:R-:W-:Y:S01]  /*16310*/  ISETP.LT.AND P3, PT, R11.reuse, UR8, !P3 ;  /* 0x000000080b007c0c */ /* 0x040fe2000df61270 */
[----:B------:R-:W-:Y:S01]  /*16320*/  ULDC UR6, c[0x0][0x228] ;  /* 0x00008a0000067ab9 */ /* 0x000fe20000000800 */
[----:B------:R-:W-:Y:S01]  /*16330*/  ISETP.LT.AND P5, PT, R11, UR12, !P5 ;  /* 0x0000000c0b007c0c */ /* 0x000fe2000efa1270 */
[----:B------:R-:W-:Y:S01]  /*16340*/  IMAD.WIDE R248, R0, 0x4, R232 ;  /* 0x0000000400f87825 */ /* 0x000fe200078e02e8 */
[----:B------:R-:W-:Y:S01]  /*16350*/  ULDC UR8, c[0x0][0x228] ;  /* 0x00008a0000087ab9 */ /* 0x000fe20000000800 */
[----:B------:R-:W-:Y:S01]  /*16360*/  ULDC UR10, c[0x0][0x228] ;  /* 0x00008a00000a7ab9 */ /* 0x000fe20000000800 */
[----:B------:R-:W-:-:S03]  /*16370*/  ULDC UR12, c[0x0][0x228] ;  /* 0x00008a00000c7ab9 */ /* 0x000fc60000000800 */
[----:B----4-:R1:W-:Y:S04]  /*16380*/  @P1 STG.E desc[UR16][R224.64], R8 ;  /* 0x00000008e0001986 */ /* 0x0103e8000c101910 */
[----:B------:R4:W-:Y:S04]  /*16390*/  @P3 STG.E desc[UR16][R226.64], R239 ;  /* 0x000000efe2003986 */ /* 0x0009e8000c101910 */
[----:B-----5:R5:W-:Y:S01]  /*163a0*/  @P6 STG.E desc[UR16][R234.64], R238 ;  /* 0x000000eeea006986 */ /* 0x020be2000c101910 */
[----:B------:R-:W-:Y:S01]  /*163b0*/  ISETP.LT.AND P6, PT, R10, UR10, !P4 ;  /* 0x0000000a0a007c0c */ /* 0x000fe2000e7c1270 */
[----:B------:R-:W-:-:S02]  /*163c0*/  ULDC UR10, c[0x0][0x228] ;  /* 0x00008a00000a7ab9 */ /* 0x000fc40000000800 */
[----:B------:R2:W-:Y:S01]  /*163d0*/  @P5 STG.E desc[UR16][R248.64], R237 ;  /* 0x000000edf8005986 */ /* 0x0005e2000c101910 */
[----:B------:R-:W-:Y:S01]  /*163e0*/  ISETP.LT.AND P5, PT, R10, UR6, !P2 ;  /* 0x000000060a007c0c */ /* 0x000fe2000d7a1270 */
[----:B-1----:R-:W-:Y:S01]  /*163f0*/  VIADD R224, R9, 0xf ;  /* 0x0000000f09e07836 */ /* 0x002fe20000000000 */
        /* <DEDUP_REMOVED lines=8> */
[C---:B------:R-:W-:Y:S01]  /*16480*/  IMAD.WIDE R224, R8.reuse, 0x4, R2 ;  /* 0x0000000408e07825 */ /* 0x040fe200078e0202 */
[----:B------:R-:W-:Y:S01]  /*16490*/  ULDC UR8, c[0x0][0x228] ;  /* 0x00008a0000087ab9 */ /* 0x000fe20000000800 */
[----:B------:R-:W-:Y:S01]  /*164a0*/  ULDC UR12, c[0x0][0x228] ;  /* 0x00008a00000c7ab9 */ /* 0x000fe20000000800 */
[----:B------:R-:W-:Y:S01]  /*164b0*/  ULDC UR4, c[0x0][0x22c] ;  /* 0x00008b0000047ab9 */ /* 0x000fe20000000800 */
[----:B----4-:R-:W-:Y:S01]  /*164c0*/  IMAD.WIDE R226, R8, 0x4, R232 ;  /* 0x0000000408e27825 */ /* 0x010fe200078e02e8 */
[----:B------:R1:W-:Y:S03]  /*164d0*/  @P5 STG.E desc[UR16][R224.64], R236 ;  /* 0x000000ece0005986 */ /* 0x0003e6000c101910 */
[C---:B-----5:R-:W-:Y:S01]  /*164e0*/  IMAD.WIDE R234, R0.reuse, 0x4, R2 ;  /* 0x0000000400ea7825 */ /* 0x060fe200078e0202 */
[----:B------:R4:W-:Y:S03]  /*164f0*/  @P2 STG.E desc[UR16][R226.64], R243 ;  /* 0x000000f3e2002986 */ /* 0x0009e6000c101910 */
[----:B--2---:R-:W-:Y:S01]  /*16500*/  IMAD.WIDE R248, R0, 0x4, R232 ;  /* 0x0000000400f87825 */ /* 0x004fe200078e02e8 */
[----:B------:R2:W-:Y:S03]  /*16510*/  @P6 STG.E desc[UR16][R234.64], R242 ;  /* 0x000000f2ea006986 */ /* 0x0005e6000c101910 */
[C---:B------:R-:W-:Y:S01]  /*16520*/  VIADD R250, R9.reuse, 0x10 ;  /* 0x0000001009fa7836 */ /* 0x040fe20000000000 */
[----:B------:R5:W-:Y:S01]  /*16530*/  @P4 STG.E desc[UR16][R248.64], R241 ;  /* 0x000000f1f8004986 */ /* 0x000be2000c101910 */
[----:B------:R-:W-:Y:S01]  /*16540*/  ISETP.LT.AND P4, PT, R10, UR6, !P0 ;  /* 0x000000060a007c0c */ /* 0x000fe2000c781270 */
[----:B-1----:R-:W-:Y:S01]  /*16550*/  VIADD R224, R9, 0x11 ;  /* 0x0000001109e07836 */ /* 0x002fe20000000000 */
[C---:B------:R-:W-:Y:S01]  /*16560*/  ISETP.LT.AND P0, PT, R11.reuse, UR8, !P0 ;  /* 0x000000080b007c0c */ /* 0x040fe2000c701270 */
[----:B------:R-:W-:Y:S01]  /*16570*/  VIADD R8, R0, UR28 ;  /* 0x0000001c00087c36 */ /* 0x000fe20008000000 */
[----:B------:R-:W-:Y:S01]  /*16580*/  ISETP.LT.AND P6, PT, R10, UR10, !P1 ;  /* 0x0000000a0a007c0c */ /* 0x000fe2000cfc1270 */
[----:B------:R-:W-:Y:S01]  /*16590*/  ULDC UR6, c[0x0][0x228] ;  /* 0x00008a0000067ab9 */ /* 0x000fe20000000800 */
[----:B------:R-:W-:-:S02]  /*165a0*/  ISETP.LT.AND P1, PT, R11, UR12, !P1 ;  /* 0x0000000c0b007c0c */ /* 0x000fc4000cf21270 */
        /* <DEDUP_REMOVED lines=9> */
[----:B------:R1:W-:Y:S01]  /*16640*/  @P4 STG.E desc[UR16][R224.64], R240 ;  /* 0x000000f0e0004986 */ /* 0x0003e2000c101910 */
[----:B------:R-:W-:-:S02]  /*16650*/  ULDC UR12, c[0x0][0x228] ;  /* 0x00008a00000c7ab9 */ /* 0x000fc40000000800 */
[C---:B--2---:R-:W-:Y:S01]  /*16660*/  IMAD.WIDE R234, R0.reuse, 0x4, R2 ;  /* 0x0000000400ea7825 */ /* 0x044fe200078e0202 */
[----:B------:R2:W-:Y:S03]  /*16670*/  @P0 STG.E desc[UR16][R226.64], R247 ;  /* 0x000000f7e2000986 */ /* 0x0005e6000c101910 */
[----:B-----5:R-:W-:Y:S01]  /*16680*/  IMAD.WIDE R248, R0, 0x4, R232 ;  /* 0x0000000400f87825 */ /* 0x020fe200078e02e8 */
[----:B---3--:R3:W-:Y:S03]  /*16690*/  @P6 STG.E desc[UR16][R234.64], R246 ;  /* 0x000000f6ea006986 */ /* 0x0087e6000c101910 */
        /* <DEDUP_REMOVED lines=18> */
[----:B------:R-:W-:Y:S01]  /*167c0*/  VIADD R250, R9, 0x14 ;  /* 0x0000001409fa7836 */ /* 0x000fe20000000000 */
[----:B------:R-:W-:Y:S01]  /*167d0*/  ULDC UR8, c[0x0][0x22c] ;  /* 0x00008b0000087ab9 */ /* 0x000fe20000000800 */
[C---:B---3--:R-:W-:Y:S01]  /*167e0*/  IMAD.WIDE R234, R0.reuse, 0x4, R2 ;  /* 0x0000000400ea7825 */ /* 0x048fe200078e0202 */
[----:B------:R-:W-:Y:S01]  /*167f0*/  ULDC UR10, c[0x0][0x228] ;  /* 0x00008a00000a7ab9 */ /* 0x000fe20000000800 */
[----:B------:R-:W-:Y:S01]  /*16800*/  ULDC UR12, c[0x0][0x228] ;  /* 0x00008a00000c7ab9 */ /* 0x000fe20000000800 */
[----:B-1----:R-:W3:Y:S01]  /*16810*/  LDL.LU R225, [R1+0x620] ;  /* 0x0006200001e17983 */ /* 0x002ee20000300800 */
[----:B------:R-:W-:-:S03]  /*16820*/  IMAD.WIDE R248, R0, 0x4, R232 ;  /* 0x0000000400f87825 */ /* 0x000fc600078e02e8 */
[----:B------:R-:W4:Y:S01]  /*16830*/  LDL.LU R239, [R1+0x220] ;  /* 0x0002200001ef7983 */ /* 0x000f220000300800 */
[----:B------:R-:W-:Y:S01]  /*16840*/  ISETP.GE.AND P1, PT, R250, UR4, PT ;  /* 0x00000004fa007c0c */ /* 0x000fe2000bf26270 */
[----:B------:R-:W-:Y:S02]  /*16850*/  ULDC UR4, c[0x0][0x248] ;  /* 0x0000920000047ab9 */ /* 0x000fe40000000800 */
[----:B------:R-:W5:Y:S04]  /*16860*/  LDL.LU R238, [R1+0x624] ;  /* 0x0006240001ee7983 */ /* 0x000f680000300800 */
[----:B------:R-:W5:Y:S01]  /*16870*/  LDL.LU R237, [R1+0x24] ;  /* 0x0000240001ed7983 */ /* 0x000f620000300800 */
[----:B------:R-:W-:-:S03]  /*16880*/  VIADD R224, R9, 0x15 ;  /* 0x0000001509e07836 */ /* 0x000fc60000000000 */
[----:B------:R-:W5:Y:S04]  /*16890*/  LDL.LU R236, [R1+0x424] ;  /* 0x0004240001ec7983 */ /* 0x000f680000300800 */
[----:B------:R1:W-:Y:S04]  /*168a0*/  @P3 STG.E desc[UR16][R226.64], R252 ;  /* 0x000000fce2003986 */ /* 0x0003e8000c101910 */
[----:B------:R-:W5:Y:S04]  /*168b0*/  LDL.LU R243, [R1+0x224] ;  /* 0x0002240001f37983 */ /* 0x000f680000300800 */
[----:B------:R-:W5:Y:S04]  /*168c0*/  LDL.LU R242, [R1+0x628] ;  /* 0x0006280001f27983 */ /* 0x000f680000300800 */
[----:B------:R-:W5:Y:S04]  /*168d0*/  LDL.LU R241, [R1+0x28] ;  /* 0x0000280001f17983 */ /* 0x000f680000300800 */
[----:B------:R-:W5:Y:S01]  /*168e0*/  LDL.LU R240, [R1+0x428] ;  /* 0x0004280001f07983 */ /* 0x000f620000300800 */
[----:B------:R-:W-:Y:S01]  /*168f0*/  ISETP.GE.AND P3, PT, R224, UR8, PT ;  /* 0x00000008e0007c0c */ /* 0x000fe2000bf66270 */
[----:B------:R-:W-:Y:S01]  /*16900*/  VIADD R250, R9, 0x16 ;  /* 0x0000001609fa7836 */ /* 0x000fe20000000000 */
[----:B------:R-:W-:Y:S01]  /*16910*/  ULDC UR8, c[0x0][0x22c] ;  /* 0x00008b0000087ab9 */ /* 0x000fe20000000800 */
[----:B------:R-:W5:Y:S04]  /*16920*/  LDL.LU R247, [R1+0x228] ;  /* 0x0002280001f77983 */ /* 0x000f680000300800 */
[----:B------:R-:W5:Y:S04]  /*16930*/  LDL.LU R246, [R1+0x62c] ;  /* 0x00062c0001f67983 */ /* 0x000f680000300800 */
[----:B------:R-:W5:Y:S04]  /*16940*/  LDL.LU R245, [R1+0x2c] ;  /* 0x00002c0001f57983 */ /* 0x000f680000300800 */
[----:B------:R-:W5:Y:S04]  /*16950*/  LDL.LU R244, [R1+0x42c] ;  /* 0x00042c0001f47983 */ /* 0x000f680000300800 */
[----:B-1----:R-:W5:Y:S04]  /*16960*/  LDL.LU R252, [R1+0x22c] ;  /* 0x00022c0001fc7983 */ /* 0x002f680000300800 */
[----:B---3--:R-:W-:Y:S04]  /*16970*/  @P6 STG.E desc[UR16][R234.64], R225 ;  /* 0x000000e1ea006986 */ /* 0x008fe8000c101910 */
[----:B--2---:R1:W-:Y:S02]  /*16980*/  @P5 STG.E desc[UR16][R248.64], R8 ;  /* 0x00000008f8005986 */ /* 0x0043e4000c101910 */
[----:B-1----:R-:W-:Y:S01]  /*16990*/  VIADD R8, R0, UR4 ;  /* 0x0000000400087c36 */ /* 0x002fe20008000000 */
[----:B------:R-:W-:Y:S01]  /*169a0*/  ISETP.LT.AND P5, PT, R10, UR10, !P2 ;  /* 0x0000000a0a007c0c */ /* 0x000fe2000d7a1270 */
[----:B------:R-:W-:-:S02]  /*169b0*/  ULDC UR4, c[0x0][0x22c] ;  /* 0x00008b0000047ab9 */ /* 0x000fc40000000800 */
[C---:B------:R-:W-:Y:S02]  /*169c0*/  VIADD R0, R8.reuse, UR6 ;  /* 0x0000000608007c36 */ /* 0x040fe40008000000 */
[----:B------:R-:W-:-:S04]  /*169d0*/  IMAD.WIDE R224, R8, 0x4, R2 ;  /* 0x0000000408e07825 */ /* 0x000fc800078e0202 */
[----:B------:R-:W-:Y:S01]  /*169e0*/  IMAD.WIDE R226, R8, 0x4, R232 ;  /* 0x0000000408e27825 */ /* 0x000fe200078e02e8 */
[C---:B------:R-:W-:Y:S01]  /*169f0*/  ISETP.LT.AND P2, PT, R11.reuse, UR12, !P2 ;  /* 0x0000000c0b007c0c */ /* 0x040fe2000d741270 */
[----:B------:R-:W2:Y:S01]  /*16a00*/  LDL.LU R8, [R1+0x420] ;  /* 0x0004200001087983 */ /* 0x000ea20000300800 */
[----:B------:R-:W-:Y:S01]  /*16a10*/  ISETP.LT.AND P6, PT, R10, UR14, !P4 ;  /* 0x0000000e0a007c0c */ /* 0x000fe2000e7c1270 */
[C---:B------:R-:W-:Y:S01]  /*16a20*/  IMAD.WIDE R234, R0.reuse, 0x4, R2 ;  /* 0x0000000400ea7825 */ /* 0x040fe200078e0202 */
[----:B------:R-:W-:Y:S01]  /*16a30*/  ISETP.LT.AND P4, PT, R11, UR18, !P4 ;  /* 0x000000120b007c0c */ /* 0x000fe2000e781270 */
[----:B------:R-:W-:Y:S01]  /*16a40*/  ULDC UR10, c[0x0][0x228] ;  /* 0x00008a00000a7ab9 */ /* 0x000fe20000000800 */
[----:B------:R-:W-:Y:S01]  /*16a50*/  ULDC UR12, c[0x0][0x228] ;  /* 0x00008a00000c7ab9 */ /* 0x000fe20000000800 */
[----:B------:R-:W-:Y:S01]  /*16a60*/  IMAD.WIDE R248, R0, 0x4, R232 ;  /* 0x0000000400f87825 */ /* 0x000fe200078e02e8 */
[----:B------:R-:W-:Y:S01]  /*16a70*/  ULDC UR14, c[0x0][0x228] ;  /* 0x00008a00000e7ab9 */ /* 0x000fe20000000800 */
[----:B------:R-:W-:Y:S01]  /*16a80*/  ULDC UR18, c[0x0][0x228] ;  /* 0x00008a0000127ab9 */ /* 0x000fe20000000800 */
[----:B------:R-:W-:Y:S01]  /*16a90*/  ULDC UR6, c[0x0][0x248] ;  /* 0x0000920000067ab9 */ /* 0x000fe20000000800 */
[----:B--2---:R1:W-:Y:S01]  /*16aa0*/  @P5 STG.E desc[UR16][R224.64], R8 ;  /* 0x00000008e0005986 */ /* 0x0043e2000c101910 */
[----:B------:R-:W-:Y:S01]  /*16ab0*/  ISETP.GE.AND P5, PT, R250, UR4, PT ;  /* 0x00000004fa007c0c */ /* 0x000fe2000bfa6270 */
[----:B------:R-:W-:-:S02]  /*16ac0*/  ULDC UR4, c[0x0][0x248] ;  /* 0x0000920000047ab9 */ /* 0x000fc40000000800 */
[----:B----4-:R2:W-:Y:S04]  /*16ad0*/  @P2 STG.E desc[UR16][R226.64], R239 ;  /* 0x000000efe2002986 */ /* 0x0105e8000c101910 */
[----:B-----5:R3:W-:Y:S01]  /*16ae0*/  @P6 STG.E desc[UR16][R234.64], R238 ;  /* 0x000000eeea006986 */ /* 0x0207e2000c101910 */
[C---:B------:R-:W-:Y:S01]  /*16af0*/  ISETP.LT.AND P6, PT, R10.reuse, UR14, !P1 ;  /* 0x0000000e0a007c0c */ /* 0x040fe2000cfc1270 */
[----:B-1----:R-:W-:Y:S02]  /*16b00*/  VIADD R224, R9, 0x17 ;  /* 0x0000001709e07836 */ /* 0x002fe40000000000 */
[----:B------:R1:W-:Y:S01]  /*16b10*/  @P4 STG.E desc[UR16][R248.64], R237 ;  /* 0x000000edf8004986 */ /* 0x0003e2000c101910 */
        /* <DEDUP_REMOVED lines=8> */
[----:B------:R-:W-:Y:S01]  /*16ba0*/  ULDC UR4, c[0x0][0x22c] ;  /* 0x00008b0000047ab9 */ /* 0x000fe20000000800 */
[----:B------:R-:W-:Y:S01]  /*16bb0*/  ULDC UR10, c[0x0][0x228] ;  /* 0x00008a00000a7ab9 */ /* 0x000fe20000000800 */
[----:B------:R-:W-:Y:S01]  /*16bc0*/  ULDC UR12, c[0x0][0x228] ;  /* 0x00008a00000c7ab9 */ /* 0x000fe20000000800 */
[----:B--2---:R-:W-:Y:S01]  /*16bd0*/  IMAD.WIDE R226, R8, 0x4, R232 ;  /* 0x0000000408e27825 */ /* 0x004fe200078e02e8 */
[----:B------:R-:W-:Y:S01]  /*16be0*/  ULDC UR14, c[0x0][0x228] ;  /* 0x00008a00000e7ab9 */ /* 0x000fe20000000800 */
[----:B------:R-:W-:Y:S01]  /*16bf0*/  ULDC UR18, c[0x0][0x228] ;  /* 0x00008a0000127ab9 */ /* 0x000fe20000000800 */
[----:B------:R-:W-:Y:S01]  /*16c00*/  ULDC UR6, c[0x0][0x248] ;  /* 0x0000920000067ab9 */ /* 0x000fe20000000800 */
[C---:B---3--:R-:W-:Y:S01]  /*16c10*/  IMAD.WIDE R234, R0.reuse, 0x4, R2 ;  /* 0x0000000400ea7825 */ /* 0x048fe200078e0202 */
[----:B------:R2:W-:Y:S03]  /*16c20*/  @P4 STG.E desc[UR16][R224.64], R236 ;  /* 0x000000ece0004986 */ /* 0x0005e6000c101910 */
[--C-:B-1----:R-:W-:Y:S01]  /*16c30*/  IMAD.WIDE R248, R0, 0x4, R232.reuse ;  /* 0x0000000400f87825 */ /* 0x102fe200078e02e8 */
[----:B------:R1:W-:Y:S01]  /*16c40*/  @P0 STG.E desc[UR16][R226.64], R243 ;  /* 0x000000f3e2000986 */ /* 0x0003e2000c101910 */
[----:B------:R-:W-:Y:S01]  /*16c50*/  ISETP.GE.AND P4, PT, R250, UR4, PT ;  /* 0x00000004fa007c0c */ /* 0x000fe2000bf86270 */
[----:B------:R-:W-:Y:S01]  /*16c60*/  ULDC UR4, c[0x0][0x248] ;  /* 0x0000920000047ab9 */ /* 0x000fe20000000800 */
[----:B------:R-:W-:Y:S01]  /*16c70*/  ULDC UR8, c[0x0][0x22c] ;  /* 0x00008b0000087ab9 */ /* 0x000fe20000000800 */
[----:B------:R3:W-:Y:S01]  /*16c80*/  @P6 STG.E desc[UR16][R234.64], R242 ;  /* 0x000000f2ea006986 */ /* 0x0007e2000c101910 */
[----:B------:R-:W-:Y:S01]  /*16c90*/  VIADD R8, R0, UR4 ;  /* 0x0000000400087c36 */ /* 0x000fe20008000000 */
[C---:B------:R-:W-:Y:S01]  /*16ca0*/  ISETP.LT.AND P6, PT, R10.reuse, UR14, !P5 ;  /* 0x0000000e0a007c0c */ /* 0x040fe2000efc1270 */
[----:B--2---:R-:W-:Y:S01]  /*16cb0*/  VIADD R224, R9, 0x19 ;  /* 0x0000001909e07836 */ /* 0x004fe20000000000 */
[----:B------:R2:W-:Y:S01]  /*16cc0*/  @P1 STG.E desc[UR16][R248.64], R241 ;  /* 0x000000f1f8001986 */ /* 0x0005e2000c101910 */
[----:B------:R-:W-:Y:S01]  /*16cd0*/  ISETP.LT.AND P1, PT, R10, UR10, !P3 ;  /* 0x0000000a0a007c0c */ /* 0x000fe2000df21270 */
[C---:B------:R-:W-:Y:S01]  /*16ce0*/  VIADD R0, R8.reuse, UR6 ;  /* 0x0000000608007c36 */ /* 0x040fe20008000000 */
[C---:B------:R-:W-:Y:S01]  /*16cf0*/  ISETP.LT.AND P3, PT, R11.reuse, UR12, !P3 ;  /* 0x0000000c0b007c0c */ /* 0x040fe2000df61270 */
[----:B-1----:R-:W-:Y:S01]  /*16d00*/  IMAD.WIDE R226, R8, 0x4, R232 ;  /* 0x0000000408e27825 */ /* 0x002fe200078e02e8 */
[----:B------:R-:W-:Y:S01]  /*16d10*/  ISETP.LT.AND P5, PT, R11, UR18, !P5 ;  /* 0x000000120b007c0c */ /* 0x000fe2000efa1270 */
[----:B------:R-:W-:Y:S01]  /*16d20*/  ULDC UR10, c[0x0][0x228] ;  /* 0x00008a00000a7ab9 */ /* 0x000fe20000000800 */
[----:B------:R-:W-:Y:S01]  /*16d30*/  ISETP.GE.AND P0, PT, R224, UR8, PT ;  /* 0x00000008e0007c0c */ /* 0x000fe2000bf06270 */
[--C-:B------:R-:W-:Y:S01]  /*16d40*/  IMAD.WIDE R224, R8, 0x4, R2.reuse ;  /* 0x0000000408e07825 */ /* 0x100fe200078e0202 */
[----:B------:R-:W-:Y:S01]  /*16d50*/  ULDC UR4, c[0x0][0x22c] ;  /* 0x00008b0000047ab9 */ /* 0x000fe20000000800 */
[----:B------:R-:W-:Y:S01]  /*16d60*/  ULDC UR8, c[0x0][0x22c] ;  /* 0x00008b0000087ab9 */ /* 0x000fe20000000800 */
[----:B------:R-:W-:Y:S01]  /*16d70*/  ULDC UR6, c[0x0][0x248] ;  /* 0x0000920000067ab9 */ /* 0x000fe20000000800 */
[C---:B---3--:R-:W-:Y:S01]  /*16d80*/  IMAD.WIDE R234, R0.reuse, 0x4, R2 ;  /* 0x0000000400ea7825 */ /* 0x048fe200078e0202 */
[----:B------:R-:W-:Y:S01]  /*16d90*/  ULDC UR12, c[0x0][0x228] ;  /* 0x00008a00000c7ab9 */ /* 0x000fe20000000800 */
[----:B------:R1:W-:Y:S01]  /*16da0*/  @P1 STG.E desc[UR16][R224.64], R240 ;  /* 0x000000f0e0001986 */ /* 0x0003e2000c101910 */
[----:B------:R-:W-:Y:S01]  /*16db0*/  ULDC UR14, c[0x0][0x228] ;  /* 0x00008a00000e7ab9 */ /* 0x000fe20000000800 */
[----:B--2---:R-:W-:Y:S01]  /*16dc0*/  IMAD.WIDE R248, R0, 0x4, R232 ;  /* 0x0000000400f87825 */ /* 0x004fe200078e02e8 */
[----:B------:R-:W-:Y:S01]  /*16dd0*/  ULDC UR18, c[0x0][0x228] ;  /* 0x00008a0000127ab9 */ /* 0x000fe20000000800 */
[----:B------:R2:W-:Y:S02]  /*16de0*/  @P3 STG.E desc[UR16][R226.64], R247 ;  /* 0x000000f7e2003986 */ /* 0x0005e4000c101910 */
[----:B------:R-:W-:-:S02]  /*16df0*/  VIADD R250, R9, 0x1a ;  /* 0x0000001a09fa7836 */ /* 0x000fc40000000000 */
[----:B------:R-:W-:Y:S04]  /*16e00*/  @P6 STG.E desc[UR16][R234.64], R246 ;  /* 0x000000f6ea006986 */ /* 0x000fe8000c101910 */
[----:B------:R-:W-:Y:S01]  /*16e10*/  @P5 STG.E desc[UR16][R248.64], R245 ;  /* 0x000000f5f8005986 */ /* 0x000fe2000c101910 */
[----:B------:R-:W-:Y:S01]  /*16e20*/  ISETP.LT.AND P5, PT, R10, UR10, !P2 ;  /* 0x0000000a0a007c0c */ /* 0x000fe2000d7a1270 */
[----:B-1----:R-:W-:Y:S01]  /*16e30*/  VIADD R224, R9, 0x1b ;  /* 0x0000001b09e07836 */ /* 0x002fe20000000000 */
[----:B------:R-:W-:Y:S01]  /*16e40*/  ISETP.GE.AND P1, PT, R250, UR4, PT ;  /* 0x00000004fa007c0c */ /* 0x000fe2000bf26270 */
[----:B------:R-:W-:Y:S01]  /*16e50*/  ULDC UR4, c[0x0][0x248] ;  /* 0x0000920000047ab9 */ /* 0x000fe20000000800 */
[----:B------:R-:W-:Y:S01]  /*16e60*/  ISETP.LT.AND P6, PT, R10, UR14, !P4 ;  /* 0x0000000e0a007c0c */ /* 0x000fe2000e7c1270 */
[----:B------:R-:W-:Y:S01]  /*16e70*/  VIADD R8, R0, UR4 ;  /* 0x0000000400087c36 */ /* 0x000fe20008000000 */
[----:B------:R-:W-:Y:S01]  /*16e80*/  ISETP.GE.AND P3, PT, R224, UR8, PT ;  /* 0x00000008e0007c0c */ /* 0x000fe2000bf66270 */
[----:B------:R-:W-:Y:S01]  /*16e90*/  ULDC UR10, c[0x0][0x228] ;  /* 0x00008a00000a7ab9 */ /* 0x000fe20000000800 */
[C---:B------:R-:W-:Y:S01]  /*16ea0*/  ISETP.LT.AND P2, PT, R11.reuse, UR12, !P2 ;  /* 0x0000000c0b007c0c */ /* 0x040fe2000d741270 */
[C---:B------:R-:W-:Y:S01]  /*16eb0*/  IMAD.WIDE R224, R8.reuse, 0x4, R2 ;  /* 0x0000000408e07825 */ /* 0x040fe200078e0202 */
[----:B------:R-:W-:Y:S01]  /*16ec0*/  ISETP.LT.AND P4, PT, R11, UR18, !P4 ;  /* 0x000000120b007c0c */ /* 0x000fe2000e781270 */
[----:B------:R-:W-:Y:S01]  /*16ed0*/  ULDC UR4, c[0x0][0x22c] ;  /* 0x00008b0000047ab9 */ /* 0x000fe20000000800 */
[----:B------:R-:W-:Y:S01]  /*16ee0*/  ULDC UR8, c[0x0][0x22c] ;  /* 0x00008b0000087ab9 */ /* 0x000fe20000000800 */
[C---:B------:R-:W-:Y:S01]  /*16ef0*/  VIADD R0, R8.reuse, UR6 ;  /* 0x0000000608007c36 */ /* 0x040fe20008000000 */
[----:B------:R1:W-:Y:S01]  /*16f00*/  @P5 STG.E desc[UR16][R224.64], R244 ;  /* 0x000000f4e0005986 */ /* 0x0003e2000c101910 */
[----:B--2---:R-:W-:Y:S01]  /*16f10*/  IMAD.WIDE R226, R8, 0x4, R232 ;  /* 0x0000000408e27825 */ /* 0x004fe200078e02e8 */
[----:B------:R-:W-:Y:S01]  /*16f20*/  ULDC UR6, c[0x0][0x248] ;  /* 0x0000920000067ab9 */ /* 0x000fe20000000800 */
[----:B------:R-:W-:Y:S01]  /*16f30*/  ULDC UR12, c[0x0][0x228] ;  /* 0x00008a00000c7ab9 */ /* 0x000fe20000000800 */
[----:B------:R-:W2:Y:S01]  /*16f40*/  LDL.LU R8, [R1+0x30] ;  /* 0x0000300001087983 */ /* 0x000ea20000300800 */
[----:B------:R-:W-:Y:S01]  /*16f50*/  VIADD R250, R9, 0x1c ;  /* 0x0000001c09fa7836 */ /* 0x000fe20000000000 */
[----:B------:R-:W-:Y:S01]  /*16f60*/  ULDC UR14, c[0x0][0x228] ;  /* 0x00008a00000e7ab9 */ /* 0x000fe20000000800 */
[----:B------:R-:W-:Y:S01]  /*16f70*/  ULDC UR18, c[0x0][0x228] ;  /* 0x00008a0000127ab9 */ /* 0x000fe20000000800 */
[----:B-1----:R-:W3:Y:S01]  /*16f80*/  LDL.LU R225, [R1+0x630] ;  /* 0x0006300001e17983 */ /* 0x002ee20000300800 */
[----:B------:R-:W-:-:S03]  /*16f90*/  IMAD.WIDE R234, R0, 0x4, R2 ;  /* 0x0000000400ea7825 */ /* 0x000fc600078e0202 */
[----:B------:R-:W4:Y:S01]  /*16fa0*/  LDL.LU R239, [R1+0x230] ;  /* 0x0002300001ef7983 */ /* 0x000f220000300800 */
[----:B------:R-:W-:-:S03]  /*16fb0*/  IMAD.WIDE R248, R0, 0x4, R232 ;  /* 0x0000000400f87825 */ /* 0x000fc600078e02e8 */
[----:B------:R-:W5:Y:S01]  /*16fc0*/  LDL.LU R238, [R1+0x634] ;  /* 0x0006340001ee7983 */ /* 0x000f620000300800 */
[----:B------:R-:W-:Y:S01]  /*16fd0*/  ISETP.GE.AND P5, PT, R250, UR4, PT ;  /* 0x00000004fa007c0c */ /* 0x000fe2000bfa6270 */
[----:B------:R-:W-:Y:S02]  /*16fe0*/  ULDC UR4, c[0x0][0x248] ;  /* 0x0000920000047ab9 */ /* 0x000fe40000000800 */
        /* <DEDUP_REMOVED lines=869> */
[----:B----4-:R1:W-:Y:S01]  /*1a640*/  @P1 STG.E desc[UR16][R224.64], R236 ;  /* 0x000000ece0001986 */ /* 0x0103e2000c101910 */
[----:B------:R-:W-:Y:S01]  /*1a650*/  ULDC UR10, c[0x0][0x228] ;  /* 0x00008a00000a7ab9 */ /* 0x000fe20000000800 */
[----:B------:R-:W-:Y:S01]  /*1a660*/  IMAD.WIDE R248, R0, 0x4, R232 ;  /* 0x0000000400f87825 */ /* 0x000fe200078e02e8 */
[----:B------:R-:W-:Y:S01]  /*1a670*/  ISETP.GE.AND P1, PT, R250, UR4, PT ;  /* 0x00000004fa007c0c */ /* 0x000fe2000bf26270 */
[----:B------:R-:W-:Y:S01]  /*1a680*/  ULDC UR12, c[0x0][0x228] ;  /* 0x00008a00000c7ab9 */ /* 0x000fe20000000800 */
[----:B------:R-:W-:Y:S01]  /*1a690*/  ULDC UR4, c[0x0][0x248] ;  /* 0x0000920000047ab9 */ /* 0x000fe20000000800 */
[----:B------:R-:W-:Y:S01]  /*1a6a0*/  ULDC UR14, c[0x0][0x228] ;  /* 0x00008a00000e7ab9 */ /* 0x000fe20000000800 */
[----:B------:R-:W-:Y:S01]  /*1a6b0*/  ULDC UR18, c[0x0][0x228] ;  /* 0x00008a0000127ab9 */ /* 0x000fe20000000800 */
[----:B------:R-:W-:Y:S01]  /*1a6c0*/  ULDC UR6, c[0x0][0x248] ;  /* 0x0000920000067ab9 */ /* 0x000fe20000000800 */
[C---:B-1----:R-:W-:Y:S01]  /*1a6d0*/  VIADD R224, R9.reuse, 0x57 ;  /* 0x0000005709e07836 */ /* 0x042fe20000000000 */
[----:B------:R-:W3:Y:S01]  /*1a6e0*/  LDL.LU R236, [R1+0x7b8] ;  /* 0x0007b80001ec7983 */ /* 0x000ee20000300800 */
[----:B------:R-:W-:-:S03]  /*1a6f0*/  VIADD R250, R9, 0x58 ;  /* 0x0000005809fa7836 */ /* 0x000fc60000000000 */
[----:B--2---:R1:W-:Y:S04]  /*1a700*/  @P3 STG.E desc[UR16][R226.64], R8 ;  /* 0x00000008e2003986 */ /* 0x0043e8000c101910 */
[----:B-----5:R2:W-:Y:S01]  /*1a710*/  @P6 STG.E desc[UR16][R234.64], R239 ;  /* 0x000000efea006986 */ /* 0x0205e2000c101910 */
[C---:B------:R-:W-:Y:S01]  /*1a720*/  ISETP.LT.AND P6, PT, R10.reuse, UR14, !P4 ;  /* 0x0000000e0a007c0c */ /* 0x040fe2000e7c1270 */
[----:B------:R-:W-:Y:S02]  /*1a730*/  ULDC UR14, c[0x0][0x228] ;  /* 0x00008a00000e7ab9 */ /* 0x000fe40000000800 */
[----:B------:R4:W-:Y:S01]  /*1a740*/  @P5 STG.E desc[UR16][R248.64], R238 ;  /* 0x000000eef8005986 */ /* 0x0009e2000c101910 */
[----:B------:R-:W-:Y:S01]  /*1a750*/  ISETP.LT.AND P5, PT, R10, UR10, !P2 ;  /* 0x0000000a0a007c0c */ /* 0x000fe2000d7a1270 */
[----:B------:R-:W-:Y:S01]  /*1a760*/  ULDC UR10, c[0x0][0x228] ;  /* 0x00008a00000a7ab9 */ /* 0x000fe20000000800 */
[C---:B------:R-:W-:Y:S01]  /*1a770*/  ISETP.LT.AND P2, PT, R11.reuse, UR12, !P2 ;  /* 0x0000000c0b007c0c */ /* 0x040fe2000d741270 */
[----:B-1----:R-:W-:Y:S01]  /*1a780*/  VIADD R8, R0, UR4 ;  /* 0x0000000400087c36 */ /* 0x002fe20008000000 */
[----:B------:R-:W-:Y:S01]  /*1a790*/  ISETP.LT.AND P4, PT, R11, UR18, !P4 ;  /* 0x000000120b007c0c */ /* 0x000fe2000e781270 */
[----:B------:R-:W-:Y:S01]  /*1a7a0*/  ULDC UR4, c[0x0][0x22c] ;  /* 0x00008b0000047ab9 */ /* 0x000fe20000000800 */
[----:B------:R-:W-:Y:S01]  /*1a7b0*/  ISETP.GE.AND P3, PT, R224, UR8, PT ;  /* 0x00000008e0007c0c */ /* 0x000fe2000bf66270 */
[C---:B------:R-:W-:Y:S01]  /*1a7c0*/  VIADD R0, R8.reuse, UR6 ;  /* 0x0000000608007c36 */ /* 0x040fe20008000000 */
[----:B------:R-:W-:Y:S01]  /*1a7d0*/  ULDC UR12, c[0x0][0x228] ;  /* 0x00008a00000c7ab9 */ /* 0x000fe20000000800 */
[C---:B------:R-:W-:Y:S01]  /*1a7e0*/  IMAD.WIDE R224, R8.reuse, 0x4, R2 ;  /* 0x0000000408e07825 */ /* 0x040fe200078e0202 */
[----:B------:R-:W-:Y:S01]  /*1a7f0*/  ULDC UR18, c[0x0][0x228] ;  /* 0x00008a0000127ab9 */ /* 0x000fe20000000800 */
[----:B------:R-:W-:Y:S01]  /*1a800*/  ULDC UR6, c[0x0][0x248] ;  /* 0x0000920000067ab9 */ /* 0x000fe20000000800 */
[----:B------:R-:W-:Y:S01]  /*1a810*/  ULDC UR8, c[0x0][0x22c] ;  /* 0x00008b0000087ab9 */ /* 0x000fe20000000800 */
[----:B------:R-:W-:Y:S01]  /*1a820*/  IMAD.WIDE R226, R8, 0x4, R232 ;  /* 0x0000000408e27825 */ /* 0x000fe200078e02e8 */
[----:B------:R-:W-:Y:S03]  /*1a830*/  @P5 STG.E desc[UR16][R224.64], R237 ;  /* 0x000000ede0005986 */ /* 0x000fe6000c101910 */
[C---:B--2---:R-:W-:Y:S01]  /*1a840*/  IMAD.WIDE R234, R0.reuse, 0x4, R2 ;  /* 0x0000000400ea7825 */ /* 0x044fe200078e0202 */
[----:B------:R1:W-:Y:S03]  /*1a850*/  @P2 STG.E desc[UR16][R226.64], R243 ;  /* 0x000000f3e2002986 */ /* 0x0003e6000c101910 */
[----:B----4-:R-:W-:Y:S01]  /*1a860*/  IMAD.WIDE R248, R0, 0x4, R232 ;  /* 0x0000000400f87825 */ /* 0x010fe200078e02e8 */
[----:B------:R2:W-:Y:S01]  /*1a870*/  @P6 STG.E desc[UR16][R234.64], R242 ;  /* 0x000000f2ea006986 */ /* 0x0005e2000c101910 */
[----:B------:R-:W-:Y:S01]  /*1a880*/  ISETP.GE.AND P5, PT, R250, UR4, PT ;  /* 0x00000004fa007c0c */ /* 0x000fe2000bfa6270 */
[----:B------:R-:W-:-:S02]  /*1a890*/  ULDC UR4, c[0x0][0x248] ;  /* 0x0000920000047ab9 */ /* 0x000fc40000000800 */
[----:B------:R4:W-:Y:S01]  /*1a8a0*/  @P4 STG.E desc[UR16][R248.64], R241 ;  /* 0x000000f1f8004986 */ /* 0x0009e2000c101910 */
[----:B------:R-:W-:Y:S01]  /*1a8b0*/  ISETP.LT.AND P4, PT, R10, UR10, !P0 ;  /* 0x0000000a0a007c0c */ /* 0x000fe2000c781270 */
[----:B------:R-:W-:Y:S01]  /*1a8c0*/  VIADD R8, R9, 0x59 ;  /* 0x0000005909087836 */ /* 0x000fe20000000000 */
[C---:B------:R-:W-:Y:S01]  /*1a8d0*/  ISETP.LT.AND P0, PT, R11.reuse, UR12, !P0 ;  /* 0x0000000c0b007c0c */ /* 0x040fe2000c701270 */
[----:B-1----:R-:W-:Y:S01]  /*1a8e0*/  VIADD R226, R0, UR4 ;  /* 0x0000000400e27c36 */ /* 0x002fe20008000000 */
[----:B------:R-:W-:Y:S01]  /*1a8f0*/  ISETP.LT.AND P6, PT, R10, UR14, !P1 ;  /* 0x0000000e0a007c0c */ /* 0x000fe2000cfc1270 */
[----:B------:R-:W-:Y:S01]  /*1a900*/  ULDC UR10, c[0x0][0x228] ;  /* 0x00008a00000a7ab9 */ /* 0x000fe20000000800 */
[----:B------:R-:W-:Y:S01]  /*1a910*/  ISETP.LT.AND P1, PT, R11, UR18, !P1 ;  /* 0x000000120b007c0c */ /* 0x000fe2000cf21270 */
[----:B------:R-:W-:Y:S01]  /*1a920*/  VIADD R0, R226, UR6 ;  /* 0x00000006e2007c36 */ /* 0x000fe20008000000 */
[----:B------:R-:W-:Y:S01]  /*1a930*/  ISETP.GE.AND P2, PT, R8, UR8, PT ;  /* 0x0000000808007c0c */ /* 0x000fe2000bf46270 */
[C---:B------:R-:W-:Y:S01]  /*1a940*/  IMAD.WIDE R224, R226.reuse, 0x4, R2 ;  /* 0x00000004e2e07825 */ /* 0x040fe200078e0202 */
[----:B------:R-:W-:Y:S01]  /*1a950*/  ULDC UR4, c[0x0][0x22c] ;  /* 0x00008b0000047ab9 */ /* 0x000fe20000000800 */
[----:B------:R-:W-:Y:S01]  /*1a960*/  ULDC UR12, c[0x0][0x228] ;  /* 0x00008a00000c7ab9 */ /* 0x000fe20000000800 */
[----:B------:R-:W-:Y:S01]  /*1a970*/  ULDC UR14, c[0x0][0x228] ;  /* 0x00008a00000e7ab9 */ /* 0x000fe20000000800 */
[----:B------:R-:W-:Y:S01]  /*1a980*/  IMAD.WIDE R226, R226, 0x4, R232 ;  /* 0x00000004e2e27825 */ /* 0x000fe200078e02e8 */
[----:B------:R-:W-:Y:S01]  /*1a990*/  @P4 STG.E desc[UR16][R224.64], R240 ;  /* 0x000000f0e0004986 */ /* 0x000fe2000c101910 */
[----:B------:R-:W-:Y:S01]  /*1a9a0*/  ULDC UR18, c[0x0][0x228] ;  /* 0x00008a0000127ab9 */ /* 0x000fe20000000800 */
[----:B------:R-:W-:Y:S01]  /*1a9b0*/  ULDC UR6, c[0x0][0x248] ;  /* 0x0000920000067ab9 */ /* 0x000fe20000000800 */
[----:B--2---:R-:W-:Y:S01]  /*1a9c0*/  IMAD.WIDE R234, R0, 0x4, R2 ;  /* 0x0000000400ea7825 */ /* 0x004fe200078e0202 */
[----:B------:R1:W-:Y:S01]  /*1a9d0*/  @P0 STG.E desc[UR16][R226.64], R247 ;  /* 0x000000f7e2000986 */ /* 0x0003e2000c101910 */
[----:B------:R-:W-:-:S02]  /*1a9e0*/  ULDC UR8, c[0x0][0x22c] ;  /* 0x00008b0000087ab9 */ /* 0x000fc40000000800 */
[----:B----4-:R-:W-:Y:S01]  /*1a9f0*/  IMAD.WIDE R248, R0, 0x4, R232 ;  /* 0x0000000400f87825 */ /* 0x010fe200078e02e8 */
[----:B------:R-:W-:Y:S03]  /*1aa00*/  @P6 STG.E desc[UR16][R234.64], R246 ;  /* 0x000000f6ea006986 */ /* 0x000fe6000c101910 */
[----:B------:R-:W-:Y:S01]  /*1aa10*/  VIADD R8, R9, 0x5a ;  /* 0x0000005a09087836 */ /* 0x000fe20000000000 */
[----:B------:R-:W-:Y:S01]  /*1aa20*/  @P1 STG.E desc[UR16][R248.64], R245 ;  /* 0x000000f5f8001986 */ /* 0x000fe2000c101910 */
[----:B------:R-:W-:Y:S01]  /*1aa30*/  ISETP.LT.AND P1, PT, R10, UR10, !P3 ;  /* 0x0000000a0a007c0c */ /* 0x000fe2000df21270 */
[----:B------:R-:W-:Y:S02]  /*1aa40*/  ULDC UR10, c[0x0][0x228] ;  /* 0x00008a00000a7ab9 */ /* 0x000fe40000000800 */
[----:B------:R-:W-:Y:S01]  /*1aa50*/  ISETP.GE.AND P4, PT, R8, UR4, PT ;  /* 0x0000000408007c0c */ /* 0x000fe2000bf86270 */
[----:B------:R-:W-:-:S02]  /*1aa60*/  ULDC UR4, c[0x0][0x248] ;  /* 0x0000920000047ab9 */ /* 0x000fc40000000800 */
[----:B-1----:R-:W-:Y:S01]  /*1aa70*/  VIADD R226, R0, UR4 ;  /* 0x0000000400e27c36 */ /* 0x002fe20008000000 */
[C---:B------:R-:W-:Y:S02]  /*1aa80*/  ISETP.LT.AND P3, PT, R11.reuse, UR12, !P3 ;  /* 0x0000000c0b007c0c */ /* 0x040fe4000df61270 */
[----:B------:R-:W-:Y:S01]  /*1aa90*/  ISETP.LT.AND P6, PT, R10, UR14, !P5 ;  /* 0x0000000e0a007c0c */ /* 0x000fe2000efc1270 */
[C---:B------:R-:W-:Y:S01]  /*1aaa0*/  IMAD.WIDE R224, R226.reuse, 0x4, R2 ;  /* 0x00000004e2e07825 */ /* 0x040fe200078e0202 */
[----:B------:R-:W-:Y:S01]  /*1aab0*/  ULDC UR4, c[0x0][0x22c] ;  /* 0x00008b0000047ab9 */ /* 0x000fe20000000800 */
[----:B------:R-:W-:Y:S01]  /*1aac0*/  ULDC UR12, c[0x0][0x228] ;  /* 0x00008a00000c7ab9 */ /* 0x000fe20000000800 */
[----:B------:R-:W-:Y:S02]  /*1aad0*/  ULDC UR14, c[0x0][0x228] ;  /* 0x00008a00000e7ab9 */ /* 0x000fe40000000800 */
[----:B------:R1:W-:Y:S04]  /*1aae0*/  @P1 STG.E desc[UR16][R224.64], R244 ;  /* 0x000000f4e0001986 */ /* 0x0003e8000c101910 */
[----:B-1----:R-:W2:Y:S04]  /*1aaf0*/  LDL.LU R224, [R1+0x6b0] ;  /* 0x0006b00001e07983 */ /* 0x002ea80000300800 */
[----:B------:R-:W4:Y:S04]  /*1ab00*/  LDL.LU R225, [R1+0xb0] ;  /* 0x0000b00001e17983 */ /* 0x000f280000300800 */
[----:B------:R-:W5:Y:S01]  /*1ab10*/  LDL.LU R237, [R1+0x4b0] ;  /* 0x0004b00001ed7983 */ /* 0x000f620000300800 */
[----:B------:R-:W-:Y:S01]  /*1ab20*/  ISETP.LT.AND P5, PT, R11, UR18, !P5 ;  /* 0x000000120b007c0c */ /* 0x000fe2000efa1270 */
[C---:B------:R-:W-:Y:S01]  /*1ab30*/  VIADD R0, R226.reuse, UR6 ;  /* 0x00000006e2007c36 */ /* 0x040fe20008000000 */
[----:B------:R-:W-:Y:S01]  /*1ab40*/  ULDC UR18, c[0x0][0x228] ;  /* 0x00008a0000127ab9 */ /* 0x000fe20000000800 */
[----:B------:R-:W-:Y:S01]  /*1ab50*/  VIADD R8, R9, 0x5b ;  /* 0x0000005b09087836 */ /* 0x000fe20000000000 */
[----:B------:R-:W3:Y:S01]  /*1ab60*/  LDL.LU R250, [R1+0x6b4] ;  /* 0x0006b40001fa7983 */ /* 0x000ee20000300800 */
[----:B------:R-:W-:Y:S01]  /*1ab70*/  IMAD.WIDE R226, R226, 0x4, R232 ;  /* 0x00000004e2e27825 */ /* 0x000fe200078e02e8 */
[----:B------:R-:W-:-:S03]  /*1ab80*/  ULDC UR6, c[0x0][0x248] ;  /* 0x0000920000067ab9 */ /* 0x000fc60000000800 */
[----:B------:R-:W-:Y:S01]  /*1ab90*/  IMAD.WIDE R234, R0, 0x4, R2 ;  /* 0x0000000400ea7825 */ /* 0x000fe200078e0202 */
[----:B------:R-:W-:-:S03]  /*1aba0*/  ISETP.GE.AND P0, PT, R8, UR8, PT ;  /* 0x0000000808007c0c */ /* 0x000fc6000bf06270 */
[----:B------:R-:W-:Y:S01]  /*1abb0*/  IMAD.WIDE R248, R0, 0x4, R232 ;  /* 0x0000000400f87825 */ /* 0x000fe200078e02e8 */
[----:B------:R1:W-:Y:S01]  /*1abc0*/  @P3 STG.E desc[UR16][R226.64], R252 ;  /* 0x000000fce2003986 */ /* 0x0003e2000c101910 */
[----:B------:R-:W-:Y:S02]  /*1abd0*/  ULDC UR8, c[0x0][0x22c] ;  /* 0x00008b0000087ab9 */ /* 0x000fe40000000800 */
[----:B------:R-:W-:Y:S01]  /*1abe0*/  VIADD R8, R9, 0x5c ;  /* 0x0000005c09087836 */ /* 0x000fe20000000000 */
[----:B------:R-:W3:Y:S04]  /*1abf0*/  LDL.LU R239, [R1+0xb4] ;  /* 0x0000b40001ef7983 */ /* 0x000ee80000300800 */
[----:B------:R-:W-:Y:S01]  /*1ac00*/  ISETP.GE.AND P1, PT, R8, UR4, PT ;  /* 0x0000000408007c0c */ /* 0x000fe2000bf26270 */
[----:B------:R-:W-:Y:S01]  /*1ac10*/  ULDC UR4, c[0x0][0x248] ;  /* 0x0000920000047ab9 */ /* 0x000fe20000000800 */
[----:B------:R-:W3:Y:S01]  /*1ac20*/  LDL.LU R238, [R1+0x4b4] ;  /* 0x0004b40001ee7983 */ /* 0x000ee20000300800 */
[----:B-1----:R-:W-:Y:S01]  /*1ac30*/  VIADD R226, R0, UR4 ;  /* 0x0000000400e27c36 */ /* 0x002fe20008000000 */
[----:B------:R-:W-:-:S02]  /*1ac40*/  ULDC UR4, c[0x0][0x22c] ;  /* 0x00008b0000047ab9 */ /* 0x000fc40000000800 */
[----:B------:R-:W3:Y:S04]  /*1ac50*/  LDL.LU R243, [R1+0x2b4] ;  /* 0x0002b40001f37983 */ /* 0x000ee80000300800 */
        /* <DEDUP_REMOVED lines=8> */
[----:B--2---:R-:W-:Y:S04]  /*1ace0*/  @P6 STG.E desc[UR16][R234.64], R224 ;  /* 0x000000e0ea006986 */ /* 0x004fe8000c101910 */
[----:B----4-:R1:W-:Y:S01]  /*1acf0*/  @P5 STG.E desc[UR16][R248.64], R225 ;  /* 0x000000e1f8005986 */ /* 0x0103e2000c101910 */
[----:B------:R-:W-:Y:S01]  /*1ad00*/  ISETP.LT.AND P5, PT, R10, UR10, !P2 ;  /* 0x0000000a0a007c0c */ /* 0x000fe2000d7a1270 */
[----:B------:R-:W-:-:S02]  /*1ad10*/  VIADD R8, R9, 0x5d ;  /* 0x0000005d09087836 */ /* 0x000fc40000000000 */
[----:B-1----:R-:W-:Y:S01]  /*1ad20*/  IMAD.WIDE R224, R226, 0x4, R2 ;  /* 0x00000004e2e07825 */ /* 0x002fe200078e0202 */
[----:B------:R-:W-:Y:S01]  /*1ad30*/  ISETP.LT.AND P6, PT, R10, UR14, !P4 ;  /* 0x0000000e0a007c0c */ /* 0x000fe2000e7c1270 */
[----:B------:R-:W-:-:S08]  /*1ad40*/  ULDC UR10, c[0x0][0x228] ;  /* 0x00008a00000a7ab9 */ /* 0x000fd00000000800 */
[----:B-----5:R1:W-:Y:S01]  /*1ad50*/  @P5 STG.E desc[UR16][R224.64], R237 ;  /* 0x000000ede0005986 */ /* 0x0203e2000c101910 */
[C---:B------:R-:W-:Y:S01]  /*1ad60*/  ISETP.LT.AND P2, PT, R11.reuse, UR12, !P2 ;  /* 0x0000000c0b007c0c */ /* 0x040fe2000d741270 */
[C---:B------:R-:W-:Y:S01]  /*1ad70*/  VIADD R0, R226.reuse, UR6 ;  /* 0x00000006e2007c36 */ /* 0x040fe20008000000 */
[----:B------:R-:W-:Y:S01]  /*1ad80*/  ISETP.LT.AND P4, PT, R11, UR18, !P4 ;  /* 0x000000120b007c0c */ /* 0x000fe2000e781270 */
[----:B------:R-:W-:Y:S01]  /*1ad90*/  ULDC UR14, c[0x0][0x228] ;  /* 0x00008a00000e7ab9 */ /* 0x000fe20000000800 */
[----:B-1----:R-:W2:Y:S01]  /*1ada0*/  LDL.LU R237, [R1+0x7b4] ;  /* 0x0007b40001ed7983 */ /* 0x002ea20000300800 */
[----:B------:R-:W-:Y:S01]  /*1adb0*/  IMAD.WIDE R226, R226, 0x4, R232 ;  /* 0x00000004e2e27825 */ /* 0x000fe200078e02e8 */
[----:B------:R-:W-:Y:S01]  /*1adc0*/  ISETP.GE.AND P3, PT, R8, UR8, PT ;  /* 0x0000000808007c0c */ /* 0x000fe2000bf66270 */
[----:B------:R-:W-:Y:S01]  /*1add0*/  ULDC UR12, c[0x0][0x228] ;  /* 0x00008a00000c7ab9 */ /* 0x000fe20000000800 */
[----:B------:R-:W4:Y:S01]  /*1ade0*/  LDL.LU R225, [R1+0x2b0] ;  /* 0x0002b00001e17983 */ /* 0x000f220000300800 */
[----:B------:R-:W-:Y:S01]  /*1adf0*/  IMAD.WIDE R234, R0, 0x4, R2 ;  /* 0x0000000400ea7825 */ /* 0x000fe200078e0202 */
[----:B------:R-:W-:Y:S01]  /*1ae00*/  ULDC UR18, c[0x0][0x228] ;  /* 0x00008a0000127ab9 */ /* 0x000fe20000000800 */
[----:B------:R-:W-:Y:S01]  /*1ae10*/  ULDC UR6, c[0x0][0x248] ;  /* 0x0000920000067ab9 */ /* 0x000fe20000000800 */
[----:B------:R-:W-:Y:S01]  /*1ae20*/  ULDC UR8, c[0x0][0x22c] ;  /* 0x00008b0000087ab9 */ /* 0x000fe20000000800 */
[----:B------:R-:W-:-:S02]  /*1ae30*/  VIADD R8, R9, 0x5e ;  /* 0x0000005e09087836 */ /* 0x000fc40000000000 */
[----:B------:R-:W-:-:S03]  /*1ae40*/  IMAD.WIDE R248, R0, 0x4, R232 ;  /* 0x0000000400f87825 */ /* 0x000fc600078e02e8 */
[----:B------:R-:W-:Y:S01]  /*1ae50*/  ISETP.GE.AND P5, PT, R8, UR4, PT ;  /* 0x0000000408007c0c */ /* 0x000fe2000bfa6270 */
[----:B------:R-:W-:Y:S01]  /*1ae60*/  ULDC UR4, c[0x0][0x248] ;  /* 0x0000920000047ab9 */ /* 0x000fe20000000800 */
[----:B------:R-:W-:Y:S01]  /*1ae70*/  VIADD R8, R9, 0x5f ;  /* 0x0000005f09087836 */ /* 0x000fe20000000000 */
[----:B----4-:R1:W-:Y:S04]  /*1ae80*/  @P2 STG.E desc[UR16][R226.64], R225 ;  /* 0x000000e1e2002986 */ /* 0x0103e8000c101910 */
[----:B---3--:R3:W-:Y:S01]  /*1ae90*/  @P6 STG.E desc[UR16][R234.64], R250 ;  /* 0x000000faea006986 */ /* 0x0087e2000c101910 */
        /* <DEDUP_REMOVED lines=18> */
[----:B---3--:R-:W-:Y:S01]  /*1afc0*/  IMAD.WIDE R234, R0, 0x4, R2 ;  /* 0x0000000400ea7825 */ /* 0x008fe200078e0202 */
[----:B------:R1:W-:Y:S03]  /*1afd0*/  @P0 STG.E desc[UR16][R226.64], R243 ;  /* 0x000000f3e2000986 */ /* 0x0003e6000c101910 */
[----:B------:R-:W-:-:S02]  /*1afe0*/  VIADD R8, R9, 0x60 ;  /* 0x0000006009087836 */ /* 0x000fc40000000000 */
[----:B----4-:R-:W-:Y:S01]  /*1aff0*/  IMAD.WIDE R248, R0, 0x4, R232 ;  /* 0x0000000400f87825 */ /* 0x010fe200078e02e8 */
[----:B------:R3:W-:Y:S02]  /*1b000*/  @P6 STG.E desc[UR16][R234.64], R242 ;  /* 0x000000f2ea006986 */ /* 0x0007e4000c101910 */
[----:B------:R-:W-:Y:S01]  /*1b010*/  ISETP.GE.AND P4, PT, R8, UR4, PT ;  /* 0x0000000408007c0c */ /* 0x000fe2000bf86270 */
[----:B------:R-:W-:Y:S01]  /*1b020*/  ULDC UR4, c[0x0][0x248] ;  /* 0x0000920000047ab9 */ /* 0x000fe20000000800 */
[----:B------:R4:W-:Y:S01]  /*1b030*/  @P1 STG.E desc[UR16][R248.64], R241 ;  /* 0x000000f1f8001986 */ /* 0x0009e2000c101910 */
[----:B------:R-:W-:Y:S01]  /*1b040*/  ISETP.LT.AND P1, PT, R10, UR10, !P3 ;  /* 0x0000000a0a007c0c */ /* 0x000fe2000df21270 */
[----:B-1----:R-:W-:Y:S01]  /*1b050*/  VIADD R226, R0, UR4 ;  /* 0x0000000400e27c36 */ /* 0x002fe20008000000 */
[C---:B------:R-:W-:Y:S02]  /*1b060*/  ISETP.LT.AND P3, PT, R11.reuse, UR12, !P3 ;  /* 0x0000000c0b007c0c */ /* 0x040fe4000df61270 */
[----:B------:R-:W-:Y:S01]  /*1b070*/  ISETP.LT.AND P6, PT, R10, UR14, !P5 ;  /* 0x0000000e0a007c0c */ /* 0x000fe2000efc1270 */
[C---:B------:R-:W-:Y:S01]  /*1b080*/  VIADD R0, R226.reuse, UR6 ;  /* 0x00000006e2007c36 */ /* 0x040fe20008000000 */
[----:B------:R-:W-:Y:S01]  /*1b090*/  ISETP.LT.AND P5, PT, R11, UR18, !P5 ;  /* 0x000000120b007c0c */ /* 0x000fe2000efa1270 */
[----:B------:R-:W-:Y:S01]  /*1b0a0*/  VIADD R8, R9, 0x61 ;  /* 0x0000006109087836 */ /* 0x000fe20000000000 */
[----:B------:R-:W-:Y:S01]  /*1b0b0*/  ULDC UR10, c[0x0][0x228] ;  /* 0x00008a00000a7ab9 */ /* 0x000fe20000000800 */
[C---:B------:R-:W-:Y:S01]  /*1b0c0*/  IMAD.WIDE R224, R226.reuse, 0x4, R2 ;  /* 0x00000004e2e07825 */ /* 0x040fe200078e0202 */
[----:B------:R-:W-:Y:S01]  /*1b0d0*/  ULDC UR4, c[0x0][0x22c] ;  /* 0x00008b0000047ab9 */ /* 0x000fe20000000800 */
[----:B------:R-:W-:Y:S01]  /*1b0e0*/  ULDC UR12, c[0x0][0x228] ;  /* 0x00008a00000c7ab9 */ /* 0x000fe20000000800 */
[----:B------:R-:W-:Y:S01]  /*1b0f0*/  ULDC UR14, c[0x0][0x228] ;  /* 0x00008a00000e7ab9 */ /* 0x000fe20000000800 */
[----:B------:R-:W-:Y:S01]  /*1b100*/  IMAD.WIDE R226, R226, 0x4, R232 ;  /* 0x00000004e2e27825 */ /* 0x000fe200078e02e8 */
[----:B------:R-:W-:Y:S01]  /*1b110*/  ISETP.GE.AND P0, PT, R8, UR8, PT ;  /* 0x0000000808007c0c */ /* 0x000fe2000bf06270 */
[----:B------:R-:W-:-:S02]  /*1b120*/  ULDC UR6, c[0x0][0x248] ;  /* 0x0000920000067ab9 */ /* 0x000fc40000000800 */
[C---:B---3--:R-:W-:Y:S01]  /*1b130*/  IMAD.WIDE R234, R0.reuse, 0x4, R2 ;  /* 0x0000000400ea7825 */ /* 0x048fe200078e0202 */
[----:B------:R-:W-:Y:S01]  /*1b140*/  @P1 STG.E desc[UR16][R224.64], R240 ;  /* 0x000000f0e0001986 */ /* 0x000fe2000c101910 */
[----:B------:R-:W-:Y:S01]  /*1b150*/  ULDC UR18, c[0x0][0x228] ;  /* 0x00008a0000127ab9 */ /* 0x000fe20000000800 */
[----:B------:R-:W-:Y:S01]  /*1b160*/  ULDC UR8, c[0x0][0x22c] ;  /* 0x00008b0000087ab9 */ /* 0x000fe20000000800 */
[----:B----4-:R-:W-:Y:S01]  /*1b170*/  IMAD.WIDE R248, R0, 0x4, R232 ;  /* 0x0000000400f87825 */ /* 0x010fe200078e02e8 */
[----:B------:R1:W-:Y:S03]  /*1b180*/  @P3 STG.E desc[UR16][R226.64], R247 ;  /* 0x000000f7e2003986 */ /* 0x0003e6000c101910 */
[----:B------:R-:W-:Y:S01]  /*1b190*/  VIADD R8, R9, 0x62 ;  /* 0x0000006209087836 */ /* 0x000fe20000000000 */
[----:B------:R-:W-:Y:S04]  /*1b1a0*/  @P6 STG.E desc[UR16][R234.64], R246 ;  /* 0x000000f6ea006986 */ /* 0x000fe8000c101910 */
[----:B------:R-:W-:Y:S01]  /*1b1b0*/  @P5 STG.E desc[UR16][R248.64], R245 ;  /* 0x000000f5f8005986 */ /* 0x000fe2000c101910 */
[----:B------:R-:W-:Y:S01]  /*1b1c0*/  ISETP.LT.AND P5, PT, R10, UR10, !P2 ;  /* 0x0000000a0a007c0c */ /* 0x000fe2000d7a1270 */
[----:B------:R-:W-:Y:S01]  /*1b1d0*/  ULDC UR10, c[0x0][0x228] ;  /* 0x00008a00000a7ab9 */ /* 0x000fe20000000800 */
        /* <DEDUP_REMOVED lines=10> */
[----:B-1----:R-:W3:Y:S04]  /*1b280*/  LDL.LU R224, [R1+0x6c0] ;  /* 0x0006c00001e07983 */ /* 0x002ee80000300800 */
[----:B------:R-:W4:Y:S04]  /*1b290*/  LDL.LU R225, [R1+0xc0] ;  /* 0x0000c00001e17983 */ /* 0x000f280000300800 */
[----:B------:R-:W5:Y:S01]  /*1b2a0*/  LDL.LU R238, [R1+0x4c0] ;  /* 0x0004c00001ee7983 */ /* 0x000f620000300800 */
[----:B------:R-:W-:Y:S01]  /*1b2b0*/  ISETP.LT.AND P4, PT, R11, UR18, !P4 ;  /* 0x000000120b007c0c */ /* 0x000fe2000e781270 */
[C---:B------:R-:W-:Y:S01]  /*1b2c0*/  VIADD R0, R226.reuse, UR6 ;  /* 0x00000006e2007c36 */ /* 0x040fe20008000000 */
[----:B------:R-:W-:Y:S01]  /*1b2d0*/  ULDC UR18, c[0x0][0x228] ;  /* 0x00008a0000127ab9 */ /* 0x000fe20000000800 */
[----:B------:R-:W-:Y:S01]  /*1b2e0*/  VIADD R8, R9, 0x63 ;  /* 0x0000006309087836 */ /* 0x000fe20000000000 */
[----:B------:R-:W2:Y:S01]  /*1b2f0*/  LDL.LU R250, [R1+0xc4] ;  /* 0x0000c40001fa7983 */ /* 0x000ea20000300800 */
        /* <DEDUP_REMOVED lines=8> */
[----:B------:R-:W2:Y:S04]  /*1b380*/  LDL.LU R239, [R1+0x4c4] ;  /* 0x0004c40001ef7983 */ /* 0x000ea80000300800 */
[----:B------:R-:W-:Y:S01]  /*1b390*/  ISETP.GE.AND P5, PT, R8, UR4, PT ;  /* 0x0000000408007c0c */ /* 0x000fe2000bfa6270 */
[----:B------:R-:W-:Y:S01]  /*1b3a0*/  ULDC UR4, c[0x0][0x248] ;  /* 0x0000920000047ab9 */ /* 0x000fe20000000800 */
[----:B------:R-:W2:Y:S01]  /*1b3b0*/  LDL.LU R243, [R1+0x2c4] ;  /* 0x0002c40001f37983 */ /* 0x000ea20000300800 */
[----:B-1----:R-:W-:Y:S01]  /*1b3c0*/  VIADD R226, R0, UR4 ;  /* 0x0000000400e27c36 */ /* 0x002fe20008000000 */
[----:B------:R-:W-:-:S02]  /*1b3d0*/  ULDC UR4, c[0x0][0x22c] ;  /* 0x00008b0000047ab9 */ /* 0x000fc40000000800 */
[----:B------:R-:W2:Y:S04]  /*1b3e0*/  LDL.LU R242, [R1+0x6c8] ;  /* 0x0006c80001f27983 */ /* 0x000ea80000300800 */
[----:B------:R-:W2:Y:S04]  /*1b3f0*/  LDL.LU R241, [R1+0xc8] ;  /* 0x0000c80001f17983 */ /* 0x000ea80000300800 */
[----:B------:R-:W2:Y:S04]  /*1b400*/  LDL.LU R240, [R1+0x4c8] ;  /* 0x0004c80001f07983 */ /* 0x000ea80000300800 */
[----:B------:R-:W2:Y:S04]  /*1b410*/  LDL.LU R247, [R1+0x2c8] ;  /* 0x0002c80001f77983 */ /* 0x000ea80000300800 */
[----:B------:R-:W2:Y:S04]  /*1b420*/  LDL.LU R246, [R1+0x6cc] ;  /* 0x0006cc0001f67983 */ /* 0x000ea80000300800 */
[----:B------:R-:W2:Y:S04]  /*1b430*/  LDL.LU R245, [R1+0xcc] ;  /* 0x0000cc0001f57983 */ /* 0x000ea80000300800 */
[----:B------:R-:W2:Y:S04]  /*1b440*/  LDL.LU R244, [R1+0x4cc] ;  /* 0x0004cc0001f47983 */ /* 0x000ea80000300800 */
[----:B------:R-:W2:Y:S04]  /*1b450*/  LDL.LU R252, [R1+0x2cc] ;  /* 0x0002cc0001fc7983 */ /* 0x000ea80000300800 */
[----:B---3--:R-:W-:Y:S04]  /*1b460*/  @P6 STG.E desc[UR16][R234.64], R224 ;  /* 0x000000e0ea006986 */ /* 0x008fe8000c101910 */
        /* <DEDUP_REMOVED lines=11> */
[----:B-1----:R-:W3:Y:S01]  /*1b520*/  LDL.LU R238, [R1+0x7b0] ;  /* 0x0007b00001ee7983 */ /* 0x002ee20000300800 */
[----:B------:R-:W-:Y:S01]  /*1b530*/  IMAD.WIDE R226, R226, 0x4, R232 ;  /* 0x00000004e2e27825 */ /* 0x000fe200078e02e8 */
[----:B------:R-:W-:Y:S01]  /*1b540*/  ISETP.GE.AND P2, PT, R8, UR8, PT ;  /* 0x0000000808007c0c */ /* 0x000fe2000bf46270 */
[----:B------:R-:W-:Y:S01]  /*1b550*/  ULDC UR12, c[0x0][0x228] ;  /* 0x00008a00000c7ab9 */ /* 0x000fe20000000800 */
[----:B------:R-:W4:Y:S01]  /*1b560*/  LDL.LU R224, [R1+0x2c0] ;  /* 0x0002c00001e07983 */ /* 0x000f220000300800 */
[C---:B------:R-:W-:Y:S01]  /*1b570*/  IMAD.WIDE R234, R0.reuse, 0x4, R2 ;  /* 0x0000000400ea7825 */ /* 0x040fe200078e0202 */
[----:B------:R-:W-:Y:S01]  /*1b580*/  ULDC UR18, c[0x0][0x228] ;  /* 0x00008a0000127ab9 */ /* 0x000fe20000000800 */
[----:B------:R-:W-:Y:S01]  /*1b590*/  ULDC UR6, c[0x0][0x248] ;  /* 0x0000920000067ab9 */ /* 0x000fe20000000800 */
[----:B------:R-:W5:Y:S01]  /*1b5a0*/  LDL.LU R225, [R1+0x6c4] ;  /* 0x0006c40001e17983 */ /* 0x000f620000300800 */
[----:B------:R-:W-:Y:S01]  /*1b5b0*/  VIADD R8, R9, 0x66 ;  /* 0x0000006609087836 */ /* 0x000fe20000000000 */
[----:B------:R-:W-:Y:S01]  /*1b5c0*/  ULDC UR8, c[0x0][0x22c] ;  /* 0x00008b0000087ab9 */ /* 0x000fe20000000800 */
[----:B------:R-:W-:-:S03]  /*1b5d0*/  IMAD.WIDE R248, R0, 0x4, R232 ;  /* 0x0000000400f87825 */ /* 0x000fc600078e02e8 */
[----:B------:R-:W-:Y:S01]  /*1b5e0*/  ISETP.GE.AND P4, PT, R8, UR4, PT ;  /* 0x0000000408007c0c */ /* 0x000fe2000bf86270 */
[----:B------:R-:W-:Y:S01]  /*1b5f0*/  ULDC UR4, c[0x0][0x248] ;  /* 0x0000920000047ab9 */ /* 0x000fe20000000800 */
[----:B------:R-:W-:Y:S01]  /*1b600*/  VIADD R8, R9, 0x67 ;  /* 0x0000006709087836 */ /* 0x000fe20000000000 */
[----:B----4-:R1:W-:Y:S04]  /*1b610*/  @P0 STG.E desc[UR16][R226.64], R224 ;  /* 0x000000e0e2000986 */ /* 0x0103e8000c101910 */
[----:B-----5:R4:W-:Y:S01]  /*1b620*/  @P6 STG.E desc[UR16][R234.64], R225 ;  /* 0x000000e1ea006986 */ /* 0x0209e2000c101910 */
[C---:B------:R-:W-:Y:S01]  /*1b630*/  ISETP.LT.AND P6, PT, R10.reuse, UR14, !P5 ;  /* 0x0000000e0a007c0c */ /* 0x040fe2000efc1270 */
[----:B------:R-:W-:Y:S02]  /*1b640*/  ULDC UR14, c[0x0][0x228] ;  /* 0x00008a00000e7ab9 */ /* 0x000fe40000000800 */
[----:B--2---:R2:W-:Y:S01]  /*1b650*/  @P1 STG.E desc[UR16][R248.64], R250 ;  /* 0x000000faf8001986 */ /* 0x0045e2000c101910 */
        /* <DEDUP_REMOVED lines=9> */
[C---:B----4-:R-:W-:Y:S01]  /*1b6f0*/  IMAD.WIDE R224, R226.reuse, 0x4, R2 ;  /* 0x00000004e2e07825 */ /* 0x050fe200078e0202 */
[----:B------:R-:W-:Y:S01]  /*1b700*/  ULDC UR18, c[0x0][0x228] ;  /* 0x00008a0000127ab9 */ /* 0x000fe20000000800 */
[----:B------:R-:W-:Y:S01]  /*1b710*/  ULDC UR6, c[0x0][0x248] ;  /* 0x0000920000067ab9 */ /* 0x000fe20000000800 */
[----:B------:R-:W-:Y:S01]  /*1b720*/  ULDC UR8, c[0x0][0x22c] ;  /* 0x00008b0000087ab9 */ /* 0x000fe20000000800 */
[----:B------:R-:W-:Y:S01]  /*1b730*/  IMAD.WIDE R226, R226, 0x4, R232 ;  /* 0x00000004e2e27825 */ /* 0x000fe200078e02e8 */
[----:B------:R-:W-:Y:S03]  /*1b740*/  @P1 STG.E desc[UR16][R224.64], R239 ;  /* 0x000000efe0001986 */ /* 0x000fe6000c101910 */
[----:B------:R-:W-:Y:S01]  /*1b750*/  IMAD.WIDE R234, R0, 0x4, R2 ;  /* 0x0000000400ea7825 */ /* 0x000fe200078e0202 */
[----:B------:R1:W-:Y:S03]  /*1b760*/  @P3 STG.E desc[UR16][R226.64], R243 ;  /* 0x000000f3e2003986 */ /* 0x0003e6000c101910 */
[----:B------:R-:W-:-:S02]  /*1b770*/  VIADD R8, R9, 0x68 ;  /* 0x0000006809087836 */ /* 0x000fc40000000000 */
[----:B--2---:R-:W-:Y:S01]  /*1b780*/  IMAD.WIDE R248, R0, 0x4, R232 ;  /* 0x0000000400f87825 */ /* 0x004fe200078e02e8 */
        /* <DEDUP_REMOVED lines=19> */
[C---:B--2---:R-:W-:Y:S01]  /*1b8c0*/  IMAD.WIDE R234, R0.reuse, 0x4, R2 ;  /* 0x0000000400ea7825 */ /* 0x044fe200078e0202 */
        /* <DEDUP_REMOVED lines=35> */
[C---:B------:R-:W-:Y:S01]  /*1bb00*/  VIADD R8, R9.reuse, 0x6c ;  /* 0x0000006c09087836 */ /* 0x040fe20000000000 */
[----:B------:R-:W3:Y:S04]  /*1bb10*/  LDL.LU R243, [R1+0x2d4] ;  /* 0x0002d40001f37983 */ /* 0x000ee80000300800 */
[----:B------:R-:W-:Y:S01]  /*1bb20*/  ISETP.GE.AND P4, PT, R8, UR4, PT ;  /* 0x0000000408007c0c */ /* 0x000fe2000bf86270 */
[----:B------:R-:W-:Y:S01]  /*1bb30*/  ULDC UR4, c[0x0][0x248] ;  /* 0x0000920000047ab9 */ /* 0x000fe20000000800 */
[----:B------:R-:W-:Y:S01]  /*1bb40*/  VIADD R8, R9, 0x6d ;  /* 0x0000006d09087836 */ /* 0x000fe20000000000 */
[----:B------:R-:W3:Y:S01]  /*1bb50*/  LDL.LU R242, [R1+0x6d8] ;  /* 0x0006d80001f27983 */ /* 0x000ee20000300800 */
[----:B-1----:R-:W-:Y:S01]  /*1bb60*/  VIADD R226, R0, UR4 ;  /* 0x0000000400e27c36 */ /* 0x002fe20008000000 */
[----:B------:R-:W-:-:S02]  /*1bb70*/  ULDC UR4, c[0x0][0x22c] ;  /* 0x00008b0000047ab9 */ /* 0x000fc40000000800 */
[----:B------:R-:W3:Y:S01]  /*1bb80*/  LDL.LU R241, [R1+0xd8] ;  /* 0x0000d80001f17983 */ /* 0x000ee20000300800 */
[----:B------:R-:W-:-:S03]  /*1bb90*/  ISETP.GE.AND P0, PT, R8, UR8, PT ;  /* 0x0000000808007c0c */ /* 0x000fc6000bf06270 */
[----:B------:R-:W3:Y:S01]  /*1bba0*/  LDL.LU R240, [R1+0x4d8] ;  /* 0x0004d80001f07983 */ /* 0x000ee20000300800 */
[----:B------:R-:W-:Y:S01]  /*1bbb0*/  VIADD R8, R9, 0x6e ;  /* 0x0000006e09087836 */ /* 0x000fe20000000000 */
[----:B------:R-:W-:Y:S02]  /*1bbc0*/  ULDC UR8, c[0x0][0x22c] ;  /* 0x00008b0000087ab9 */ /* 0x000fe40000000800 */
        /* <DEDUP_REMOVED lines=8> */
[----:B------:R-:W-:-:S02]  /*1bc50*/  VIADD R0, R226, UR6 ;  /* 0x00000006e2007c36 */ /* 0x000fc40008000000 */
[----:B-1----:R-:W-:Y:S01]  /*1bc60*/  IMAD.WIDE R224, R226, 0x4, R2 ;  /* 0x00000004e2e07825 */ /* 0x002fe200078e0202 */
[----:B------:R-:W-:Y:S01]  /*1bc70*/  ISETP.LT.AND P3, PT, R11, UR12, !P3 ;  /* 0x0000000c0b007c0c */ /* 0x000fe2000df61270 */
[----:B------:R-:W-:Y:S01]  /*1bc80*/  ULDC UR10, c[0x0][0x228] ;  /* 0x00008a00000a7ab9 */ /* 0x000fe20000000800 */
[----:B------:R-:W-:Y:S01]  /*1bc90*/  ISETP.LT.AND P6, PT, R10, UR14, !P5 ;  /* 0x0000000e0a007c0c */ /* 0x000fe2000efc1270 */
[----:B------:R-:W-:-:S06]  /*1bca0*/  IMAD.WIDE R226, R226, 0x4, R232 ;  /* 0x00000004e2e27825 */ /* 0x000fcc00078e02e8 */
[----:B-----5:R1:W-:Y:S01]  /*1bcb0*/  @P1 STG.E desc[UR16][R224.64], R239 ;  /* 0x000000efe0001986 */ /* 0x0203e2000c101910 */
[----:B------:R-:W-:Y:S01]  /*1bcc0*/  ISETP.GE.AND P1, PT, R8, UR4, PT ;  /* 0x0000000408007c0c */ /* 0x000fe2000bf26270 */
[----:B------:R-:W-:Y:S01]  /*1bcd0*/  ULDC UR12, c[0x0][0x228] ;  /* 0x00008a00000c7ab9 */ /* 0x000fe20000000800 */
[----:B------:R-:W-:Y:S01]  /*1bce0*/  ISETP.LT.AND P5, PT, R11, UR18, !P5 ;  /* 0x000000120b007c0c */ /* 0x000fe2000efa1270 */
[C---:B------:R-:W-:Y:S01]  /*1bcf0*/  IMAD.WIDE R234, R0.reuse, 0x4, R2 ;  /* 0x0000000400ea7825 */ /* 0x040fe200078e0202 */
[----:B------:R-:W-:Y:S01]  /*1bd00*/  ULDC UR4, c[0x0][0x248] ;  /* 0x0000920000047ab9 */ /* 0x000fe20000000800 */
[----:B------:R-:W-:Y:S01]  /*1bd10*/  ULDC UR14, c[0x0][0x228] ;  /* 0x00008a00000e7ab9 */ /* 0x000fe20000000800 */
[----:B------:R-:W-:Y:S01]  /*1bd20*/  ULDC UR18, c[0x0][0x228] ;  /* 0x00008a0000127ab9 */ /* 0x000fe20000000800 */
[----:B------:R-:W-:Y:S01]  /*1bd30*/  ULDC UR6, c[0x0][0x248] ;  /* 0x0000920000067ab9 */ /* 0x000fe20000000800 */
[----:B-1----:R-:W2:Y:S04]  /*1bd40*/  LDL.LU R239, [R1+0x7ac] ;  /* 0x0007ac0001ef7983 */ /* 0x002ea80000300800 */
[----:B------:R-:W4:Y:S04]  /*1bd50*/  LDL.LU R224, [R1+0x6d4] ;  /* 0x0006d40001e07983 */ /* 0x000f280000300800 */
[----:B------:R-:W5:Y:S04]  /*1bd60*/  LDL.LU R225, [R1+0xd4] ;  /* 0x0000d40001e17983 */ /* 0x000f680000300800 */
[----:B------:R-:W3:Y:S01]  /*1bd70*/  LDL.LU R8, [R1+0x2d0] ;  /* 0x0002d00001087983 */ /* 0x000ee20000300800 */
[----:B------:R-:W-:-:S03]  /*1bd80*/  IMAD.WIDE R248, R0, 0x4, R232 ;  /* 0x0000000400f87825 */ /* 0x000fc600078e02e8 */
[----:B---3--:R1:W-:Y:S04]  /*1bd90*/  @P3 STG.E desc[UR16][R226.64], R8 ;  /* 0x00000008e2003986 */ /* 0x0083e8000c101910 */
[----:B----4-:R-:W-:Y:S01]  /*1bda0*/  @P6 STG.E desc[UR16][R234.64], R224 ;  /* 0x000000e0ea006986 */ /* 0x010fe2000c101910 */
[C---:B------:R-:W-:Y:S01]  /*1bdb0*/  ISETP.LT.AND P6, PT, R10.reuse, UR14, !P4 ;  /* 0x0000000e0a007c0c */ /* 0x040fe2000e7c1270 */
[----:B------:R-:W-:Y:S02]  /*1bdc0*/  ULDC UR14, c[0x0][0x228] ;  /* 0x00008a00000e7ab9 */ /* 0x000fe40000000800 */
[----:B-----5:R3:W-:Y:S01]  /*1bdd0*/  @P5 STG.E desc[UR16][R248.64], R225 ;  /* 0x000000e1f8005986 */ /* 0x0207e2000c101910 */
[----:B------:R-:W-:Y:S01]  /*1bde0*/  ISETP.LT.AND P5, PT, R10, UR10, !P2 ;  /* 0x0000000a0a007c0c */ /* 0x000fe2000d7a1270 */
[----:B------:R-:W-:Y:S01]  /*1bdf0*/  ULDC UR10, c[0x0][0x228] ;  /* 0x00008a00000a7ab9 */ /* 0x000fe20000000800 */
[C---:B------:R-:W-:Y:S01]  /*1be00*/  ISETP.LT.AND P2, PT, R11.reuse, UR12, !P2 ;  /* 0x0000000c0b007c0c */ /* 0x040fe2000d741270 */
[----:B-1----:R-:W-:Y:S01]  /*1be10*/  VIADD R226, R0, UR4 ;  /* 0x0000000400e27c36 */ /* 0x002fe20008000000 */
[----:B------:R-:W-:Y:S01]  /*1be20*/  ISETP.LT.AND P4, PT, R11, UR18, !P4 ;  /* 0x000000120b007c0c */ /* 0x000fe2000e781270 */
[C---:B------:R-:W-:Y:S01]  /*1be30*/  VIADD R8, R9.reuse, 0x6f ;  /* 0x0000006f09087836 */ /* 0x040fe20000000000 */
[----:B------:R-:W-:Y:S01]  /*1be40*/  ULDC UR4, c[0x0][0x22c] ;  /* 0x00008b0000047ab9 */ /* 0x000fe20000000800 */
[C---:B------:R-:W-:Y:S01]  /*1be50*/  VIADD R0, R226.reuse, UR6 ;  /* 0x00000006e2007c36 */ /* 0x040fe20008000000 */
[----:B------:R-:W-:Y:S01]  /*1be60*/  ULDC UR12, c[0x0][0x228] ;  /* 0x00008a00000c7ab9 */ /* 0x000fe20000000800 */
[----:B------:R-:W-:Y:S01]  /*1be70*/  ULDC UR18, c[0x0][0x228] ;  /* 0x00008a0000127ab9 */ /* 0x000fe20000000800 */
[----:B---3--:R-:W-:Y:S01]  /*1be80*/  IMAD.WIDE R224, R226, 0x4, R2 ;  /* 0x00000004e2e07825 */ /* 0x008fe200078e0202 */
[----:B------:R-:W-:Y:S01]  /*1be90*/  ISETP.GE.AND P3, PT, R8, UR8, PT ;  /* 0x0000000808007c0c */ /* 0x000fe2000bf66270 */
[----:B------:R-:W-:Y:S01]  /*1bea0*/  ULDC UR6, c[0x0][0x248] ;  /* 0x0000920000067ab9 */ /* 0x000fe20000000800 */
[----:B------:R-:W-:Y:S01]  /*1beb0*/  ULDC UR8, c[0x0][0x22c] ;  /* 0x00008b0000087ab9 */ /* 0x000fe20000000800 */
[----:B------:R-:W-:Y:S01]  /*1bec0*/  IMAD.WIDE R226, R226, 0x4, R232 ;  /* 0x00000004e2e27825 */ /* 0x000fe200078e02e8 */
[----:B------:R-:W-:Y:S03]  /*1bed0*/  @P5 STG.E desc[UR16][R224.64], R250 ;  /* 0x000000fae0005986 */ /* 0x000fe6000c101910 */
[----:B------:R-:W-:Y:S01]  /*1bee0*/  IMAD.WIDE R234, R0, 0x4, R2 ;  /* 0x0000000400ea7825 */ /* 0x000fe200078e0202 */
[----:B------:R1:W-:Y:S03]  /*1bef0*/  @P2 STG.E desc[UR16][R226.64], R243 ;  /* 0x000000f3e2002986 */ /* 0x0003e6000c101910 */
[----:B------:R-:W-:-:S02]  /*1bf00*/  VIADD R8, R9, 0x70 ;  /* 0x0000007009087836 */ /* 0x000fc40000000000 */
[----:B------:R-:W-:Y:S01]  /*1bf10*/  IMAD.WIDE R248, R0, 0x4, R232 ;  /* 0x0000000400f87825 */ /* 0x000fe200078e02e8 */
        /* <DEDUP_REMOVED lines=56> */
[----:B------:R-:W2:Y:S04]  /*1c2a0*/  LDL.LU R250, [R1+0x6e8] ;  /* 0x0006e80001fa7983 */ /* 0x000ea80000300800 */
[----:B------:R-:W-:Y:S01]  /*1c2b0*/  ISETP.GE.AND P1, PT, R8, UR4, PT ;  /* 0x0000000408007c0c */ /* 0x000fe2000bf26270 */
[----:B------:R-:W-:Y:S01]  /*1c2c0*/  ULDC UR4, c[0x0][0x248] ;  /* 0x0000920000047ab9 */ /* 0x000fe20000000800 */
[----:B------:R-:W-:Y:S01]  /*1c2d0*/  VIADD R8, R9, 0x75 ;  /* 0x0000007509087836 */ /* 0x000fe20000000000 */
[----:B------:R-:W2:Y:S01]  /*1c2e0*/  LDL.LU R243, [R1+0xe8] ;  /* 0x0000e80001f37983 */ /* 0x000ea20000300800 */
[----:B-1----:R-:W-:Y:S01]  /*1c2f0*/  VIADD R226, R0, UR4 ;  /* 0x0000000400e27c36 */ /* 0x002fe20008000000 */
[----:B------:R-:W-:-:S02]  /*1c300*/  ULDC UR4, c[0x0][0x22c] ;  /* 0x00008b0000047ab9 */ /* 0x000fc40000000800 */
[----:B------:R-:W2:Y:S01]  /*1c310*/  LDL.LU R242, [R1+0x4e8] ;  /* 0x0004e80001f27983 */ /* 0x000ea20000300800 */
[----:B------:R-:W-:Y:S01]  /*1c320*/  ISETP.GE.AND P3, PT, R8, UR8, PT ;  /* 0x0000000808007c0c */ /* 0x000fe2000bf66270 */
[----:B------:R-:W-:Y:S01]  /*1c330*/  VIADD R8, R9, 0x76 ;  /* 0x0000007609087836 */ /* 0x000fe20000000000 */
[----:B------:R-:W-:Y:S01]  /*1c340*/  ULDC UR8, c[0x0][0x22c] ;  /* 0x00008b0000087ab9 */ /* 0x000fe20000000800 */
        /* <DEDUP_REMOVED lines=17> */
[C---:B------:R-:W-:Y:S01]  /*1c460*/  IMAD.WIDE R234, R0.reuse, 0x4, R2 ;  /* 0x0000000400ea7825 */ /* 0x040fe200078e0202 */
[----:B------:R-:W-:Y:S01]  /*1c470*/  ULDC UR12, c[0x0][0x228] ;  /* 0x00008a00000c7ab9 */ /* 0x000fe20000000800 */
[----:B------:R-:W-:Y:S01]  /*1c480*/  ULDC UR14, c[0x0][0x228] ;  /* 0x00008a00000e7ab9 */ /* 0x000fe20000000800 */
[----:B------:R-:W-:Y:S01]  /*1c490*/  ULDC UR6, c[0x0][0x248] ;  /* 0x0000920000067ab9 */ /* 0x000fe20000000800 */
[----:B-1----:R-:W3:Y:S04]  /*1c4a0*/  LDL.LU R240, [R1+0x7a8] ;  /* 0x0007a80001f07983 */ /* 0x002ee80000300800 */
[----:B------:R-:W4:Y:S04]  /*1c4b0*/  LDL.LU R224, [R1+0x6e4] ;  /* 0x0006e40001e07983 */ /* 0x000f280000300800 */
[----:B------:R-:W5:Y:S04]  /*1c4c0*/  LDL.LU R225, [R1+0xe4] ;  /* 0x0000e40001e17983 */ /* 0x000f680000300800 */
[----:B------:R-:W2:Y:S01]  /*1c4d0*/  LDL.LU R8, [R1+0x2e0] ;  /* 0x0002e00001087983 */ /* 0x000ea20000300800 */
[C---:B------:R-:W-:Y:S01]  /*1c4e0*/  ISETP.LT.AND P4, PT, R11.reuse, UR18, !P4 ;  /* 0x000000120b007c0c */ /* 0x040fe2000e781270 */
[----:B------:R-:W-:Y:S01]  /*1c4f0*/  IMAD.WIDE R248, R0, 0x4, R232 ;  /* 0x0000000400f87825 */ /* 0x000fe200078e02e8 */
[----:B------:R-:W-:Y:S01]  /*1c500*/  ULDC UR18, c[0x0][0x228] ;  /* 0x00008a0000127ab9 */ /* 0x000fe20000000800 */
[----:B--2---:R1:W-:Y:S04]  /*1c510*/  @P2 STG.E desc[UR16][R226.64], R8 ;  /* 0x00000008e2002986 */ /* 0x0043e8000c101910 */
[----:B----4-:R-:W-:Y:S06]  /*1c520*/  @P6 STG.E desc[UR16][R234.64], R224 ;  /* 0x000000e0ea006986 */ /* 0x010fec000c101910 */
[----:B-----5:R2:W-:Y:S01]  /*1c530*/  @P4 STG.E desc[UR16][R248.64], R225 ;  /* 0x000000e1f8004986 */ /* 0x0205e2000c101910 */
[----:B------:R-:W-:Y:S01]  /*1c540*/  ISETP.LT.AND P4, PT, R10, UR10, !P0 ;  /* 0x0000000a0a007c0c */ /* 0x000fe2000c781270 */
[----:B------:R-:W-:Y:S01]  /*1c550*/  ULDC UR10, c[0x0][0x228] ;  /* 0x00008a00000a7ab9 */ /* 0x000fe20000000800 */
[----:B-1----:R-:W-:Y:S01]  /*1c560*/  VIADD R226, R0, UR4 ;  /* 0x0000000400e27c36 */ /* 0x002fe20008000000 */
[----:B------:R-:W-:Y:S01]  /*1c570*/  ISETP.LT.AND P0, PT, R11, UR12, !P0 ;  /* 0x0000000c0b007c0c */ /* 0x000fe2000c701270 */
[----:B------:R-:W-:Y:S01]  /*1c580*/  VIADD R8, R9, 0x77 ;  /* 0x0000007709087836 */ /* 0x000fe20000000000 */
[----:B------:R-:W-:Y:S01]  /*1c590*/  ISETP.LT.AND P6, PT, R10, UR14, !P1 ;  /* 0x0000000e0a007c0c */ /* 0x000fe2000cfc1270 */
[----:B------:R-:W-:Y:S01]  /*1c5a0*/  ULDC UR4, c[0x0][0x22c] ;  /* 0x00008b0000047ab9 */ /* 0x000fe20000000800 */
[----:B--2---:R-:W-:-:S04]  /*1c5b0*/  IMAD.WIDE R224, R226, 0x4, R2 ;  /* 0x00000004e2e07825 */ /* 0x004fc800078e0202 */
[C---:B------:R-:W-:Y:S02]  /*1c5c0*/  VIADD R0, R226.reuse, UR6 ;  /* 0x00000006e2007c36 */ /* 0x040fe40008000000 */
[----:B------:R1:W-:Y:S01]  /*1c5d0*/  @P4 STG.E desc[UR16][R224.64], R241 ;  /* 0x000000f1e0004986 */ /* 0x0003e2000c101910 */
[----:B------:R-:W-:Y:S01]  /*1c5e0*/  ISETP.LT.AND P1, PT, R11, UR18, !P1 ;  /* 0x000000120b007c0c */ /* 0x000fe2000cf21270 */
[----:B------:R-:W-:Y:S01]  /*1c5f0*/  IMAD.WIDE R226, R226, 0x4, R232 ;  /* 0x00000004e2e27825 */ /* 0x000fe200078e02e8 */
[----:B------:R-:W-:Y:S01]  /*1c600*/  ISETP.GE.AND P2, PT, R8, UR8, PT ;  /* 0x0000000808007c0c */ /* 0x000fe2000bf46270 */
[----:B------:R-:W-:Y:S01]  /*1c610*/  ULDC UR12, c[0x0][0x228] ;  /* 0x00008a00000c7ab9 */ /* 0x000fe20000000800 */
[----:B------:R-:W-:Y:S01]  /*1c620*/  ULDC UR14, c[0x0][0x228] ;  /* 0x00008a00000e7ab9 */ /* 0x000fe20000000800 */
[----:B------:R-:W-:Y:S01]  /*1c630*/  ULDC UR6, c[0x0][0x248] ;  /* 0x0000920000067ab9 */ /* 0x000fe20000000800 */
[----:B-1----:R-:W2:Y:S01]  /*1c640*/  LDL.LU R241, [R1+0x7a4] ;  /* 0x0007a40001f17983 */ /* 0x002ea20000300800 */
[----:B------:R-:W-:Y:S01]  /*1c650*/  IMAD.WIDE R234, R0, 0x4, R2 ;  /* 0x0000000400ea7825 */ /* 0x000fe200078e0202 */
[----:B------:R-:W-:Y:S01]  /*1c660*/  ULDC UR18, c[0x0][0x228] ;  /* 0x00008a0000127ab9 */ /* 0x000fe20000000800 */
[----:B------:R-:W-:Y:S01]  /*1c670*/  ULDC UR8, c[0x0][0x22c] ;  /* 0x00008b0000087ab9 */ /* 0x000fe20000000800 */
[----:B------:R-:W4:Y:S01]  /*1c680*/  LDL.LU R225, [R1+0x2e4] ;  /* 0x0002e40001e17983 */ /* 0x000f220000300800 */
[----:B------:R-:W-:-:S02]  /*1c690*/  VIADD R8, R9, 0x78 ;  /* 0x0000007809087836 */ /* 0x000fc40000000000 */
[----:B------:R-:W-:-:S03]  /*1c6a0*/  IMAD.WIDE R248, R0, 0x4, R232 ;  /* 0x0000000400f87825 */ /* 0x000fc600078e02e8 */
[----:B------:R-:W-:Y:S01]  /*1c6b0*/  ISETP.GE.AND P4, PT, R8, UR4, PT ;  /* 0x0000000408007c0c */ /* 0x000fe2000bf86270 */
[----:B------:R-:W-:Y:S01]  /*1c6c0*/  ULDC UR4, c[0x0][0x248] ;  /* 0x0000920000047ab9 */ /* 0x000fe20000000800 */
[----:B------:R-:W-:Y:S01]  /*1c6d0*/  VIADD R8, R9, 0x79 ;  /* 0x0000007909087836 */ /* 0x000fe20000000000 */
[----:B----4-:R1:W-:Y:S04]  /*1c6e0*/  @P0 STG.E desc[UR16][R226.64], R225 ;  /* 0x000000e1e2000986 */ /* 0x0103e8000c101910 */
[----:B------:R4:W-:Y:S01]  /*1c6f0*/  @P6 STG.E desc[UR16][R234.64], R250 ;  /* 0x000000faea006986 */ /* 0x0009e2000c101910 */
        /* <DEDUP_REMOVED lines=18> */
[C---:B----4-:R-:W-:Y:S01]  /*1c820*/  IMAD.WIDE R234, R0.reuse, 0x4, R2 ;  /* 0x0000000400ea7825 */ /* 0x050fe200078e0202 */
[----:B------:R1:W-:Y:S03]  /*1c830*/  @P3 STG.E desc[UR16][R226.64], R247 ;  /* 0x000000f7e2003986 */ /* 0x0003e6000c101910 */
[----:B-----5:R-:W-:Y:S01]  /*1c840*/  IMAD.WIDE R248, R0, 0x4, R232 ;  /* 0x0000000400f87825 */ /* 0x020fe200078e02e8 */
[----:B------:R-:W-:Y:S03]  /*1c850*/  @P6 STG.E desc[UR16][R234.64], R246 ;  /* 0x000000f6ea006986 */ /* 0x000fe6000c101910 */
[----:B------:R-:W-:Y:S01]  /*1c860*/  VIADD R8, R9, 0x7a ;  /* 0x0000007a09087836 */ /* 0x000fe20000000000 */
[----:B------:R-:W-:Y:S01]  /*1c870*/  @P5 STG.E desc[UR16][R248.64], R245 ;  /* 0x000000f5f8005986 */ /* 0x000fe2000c101910 */
[----:B------:R-:W-:Y:S01]  /*1c880*/  ISETP.LT.AND P5, PT, R10, UR10, !P2 ;  /* 0x0000000a0a007c0c */ /* 0x000fe2000d7a1270 */
[----:B------:R-:W-:-:S02]  /*1c890*/  ULDC UR10, c[0x0][0x228] ;  /* 0x00008a00000a7ab9 */ /* 0x000fc40000000800 */
[----:B------:R-:W-:Y:S01]  /*1c8a0*/  ISETP.GE.AND P1, PT, R8, UR4, PT ;  /* 0x0000000408007c0c */ /* 0x000fe2000bf26270 */
[----:B------:R-:W-:Y:S02]  /*1c8b0*/  ULDC UR4, c[0x0][0x248] ;  /* 0x0000920000047ab9 */ /* 0x000fe40000000800 */
[----:B-1----:R-:W-:Y:S01]  /*1c8c0*/  VIADD R226, R0, UR4 ;  /* 0x0000000400e27c36 */ /* 0x002fe20008000000 */
[----:B------:R-:W-:Y:S02]  /*1c8d0*/  ISETP.LT.AND P2, PT, R11, UR12, !P2 ;  /* 0x0000000c0b007c0c */ /* 0x000fe4000d741270 */
[----:B------:R-:W-:Y:S01]  /*1c8e0*/  ISETP.LT.AND P6, PT, R10, UR14, !P4 ;  /* 0x0000000e0a007c0c */ /* 0x000fe2000e7c1270 */
[----:B------:R-:W-:Y:S01]  /*1c8f0*/  IMAD.WIDE R224, R226, 0x4, R2 ;  /* 0x00000004e2e07825 */ /* 0x000fe200078e0202 */
[----:B------:R-:W-:Y:S01]  /*1c900*/  ULDC UR4, c[0x0][0x22c] ;  /* 0x00008b0000047ab9 */ /* 0x000fe20000000800 */
[----:B------:R-:W-:Y:S01]  /*1c910*/  ULDC UR12, c[0x0][0x228] ;  /* 0x00008a00000c7ab9 */ /* 0x000fe20000000800 */
[----:B------:R-:W-:-:S02]  /*1c920*/  ULDC UR14, c[0x0][0x228] ;  /* 0x00008a00000e7ab9 */ /* 0x000fc40000000800 */
[----:B------:R1:W-:Y:S04]  /*1c930*/  @P5 STG.E desc[UR16][R224.64], R244 ;  /* 0x000000f4e0005986 */ /* 0x0003e8000c101910 */
[----:B-1----:R-:W4:Y:S04]  /*1c940*/  LDL.LU R224, [R1+0x6f0] ;  /* 0x0006f00001e07983 */ /* 0x002f280000300800 */
[----:B------:R-:W5:Y:S04]  /*1c950*/  LDL.LU R225, [R1+0xf0] ;  /* 0x0000f00001e17983 */ /* 0x000f680000300800 */
[----:B------:R-:W3:Y:S01]  /*1c960*/  LDL.LU R242, [R1+0x4f0] ;  /* 0x0004f00001f27983 */ /* 0x000ee20000300800 */
        /* <DEDUP_REMOVED lines=27> */
[----:B----4-:R-:W-:Y:S04]  /*1cb20*/  @P6 STG.E desc[UR16][R234.64], R224 ;  /* 0x000000e0ea006986 */ /* 0x010fe8000c101910 */
[----:B-----5:R1:W-:Y:S01]  /*1cb30*/  @P4 STG.E desc[UR16][R248.64], R225 ;  /* 0x000000e1f8004986 */ /* 0x0203e2000c101910 */
[----:B------:R-:W-:Y:S01]  /*1cb40*/  ISETP.LT.AND P4, PT, R10, UR10, !P0 ;  /* 0x0000000a0a007c0c */ /* 0x000fe2000c781270 */
[----:B------:R-:W-:-:S02]  /*1cb50*/  VIADD R0, R226, UR6 ;  /* 0x00000006e2007c36 */ /* 0x000fc40008000000 */
[----:B-1----:R-:W-:Y:S01]  /*1cb60*/  IMAD.WIDE R224, R226, 0x4, R2 ;  /* 0x00000004e2e07825 */ /* 0x002fe200078e0202 */
[----:B------:R-:W-:Y:S01]  /*1cb70*/  ISETP.LT.AND P0, PT, R11, UR12, !P0 ;  /* 0x0000000c0b007c0c */ /* 0x000fe2000c701270 */
[----:B------:R-:W-:Y:S01]  /*1cb80*/  ULDC UR10, c[0x0][0x228] ;  /* 0x00008a00000a7ab9 */ /* 0x000fe20000000800 */
[----:B------:R-:W-:Y:S01]  /*1cb90*/  ISETP.LT.AND P6, PT, R10, UR14, !P1 ;  /* 0x0000000e0a007c0c */ /* 0x000fe2000cfc1270 */
[----:B------:R-:W-:-:S06]  /*1cba0*/  IMAD.WIDE R226, R226, 0x4, R232 ;  /* 0x00000004e2e27825 */ /* 0x000fcc00078e02e8 */
[----:B---3--:R1:W-:Y:S01]  /*1cbb0*/  @P4 STG.E desc[UR16][R224.64], R242 ;  /* 0x000000f2e0004986 */ /* 0x0083e2000c101910 */
        /* <DEDUP_REMOVED lines=10> */
[----:B------:R-:W-:Y:S01]  /*1cc60*/  ISETP.LT.AND P1, PT, R11, UR18, !P1 ;  /* 0x000000120b007c0c */ /* 0x000fe2000cf21270 */
        /* <DEDUP_REMOVED lines=8> */
[----:B------:R-:W-:Y:S01]  /*1ccf0*/  ULDC UR4, c[0x0][0x22c] ;  /* 0x00008b0000047ab9 */ /* 0x000fe20000000800 */
[----:B------:R-:W-:-:S02]  /*1cd00*/  VIADD R8, R9, 0x7f ;  /* 0x0000007f09087836 */ /* 0x000fc40000000000 */
[----:B--2---:R-:W-:-:S03]  /*1cd10*/  IMAD.WIDE R224, R226, 0x4, R2 ;  /* 0x00000004e2e07825 */ /* 0x004fc600078e0202 */
[----:B------:R-:W-:Y:S01]  /*1cd20*/  ISETP.GE.AND P0, PT, R8, UR8, PT ;  /* 0x0000000808007c0c */ /* 0x000fe2000bf06270 */
[----:B------:R-:W-:Y:S01]  /*1cd30*/  ULDC UR8, c[0x0][0x22c] ;  /* 0x00008b0000087ab9 */ /* 0x000fe20000000800 */
[----:B------:R-:W-:Y:S02]  /*1cd40*/  VIADD R8, R9, 0x80 ;  /* 0x0000008009087836 */ /* 0x000fe40000000000 */
[----:B------:R1:W-:Y:S03]  /*1cd50*/  @P1 STG.E desc[UR16][R224.64], R243 ;  /* 0x000000f3e0001986 */ /* 0x0003e6000c101910 */
[----:B------:R-:W-:Y:S02]  /*1cd60*/  ISETP.GE.AND P1, PT, R8, UR4, PT ;  /* 0x0000000408007c0c */ /* 0x000fe4000bf26270 */
[C---:B------:R-:W-:Y:S02]  /*1cd70*/  ISETP.LT.AND P3, PT, R11.reuse, UR12, !P3 ;  /* 0x0000000c0b007c0c */ /* 0x040fe4000df61270 */
[----:B------:R-:W-:Y:S01]  /*1cd80*/  ISETP.LT.AND P6, PT, R10, UR14, !P5 ;  /* 0x0000000e0a007c0c */ /* 0x000fe2000efc1270 */
[C---:B------:R-:W-:Y:S01]  /*1cd90*/  VIADD R0, R226.reuse, UR6 ;  /* 0x00000006e2007c36 */ /* 0x040fe20008000000 */
[----:B-1----:R-:W2:Y:S01]  /*1cda0*/  LDL.LU R243, [R1+0x79c] ;  /* 0x00079c0001f37983 */ /* 0x002ea20000300800 */
[----:B------:R-:W-:Y:S01]  /*1cdb0*/  ISETP.LT.AND P5, PT, R11, UR18, !P5 ;  /* 0x000000120b007c0c */ /* 0x000fe2000efa1270 */
[----:B------:R-:W-:Y:S01]  /*1cdc0*/  IMAD.WIDE R226, R226, 0x4, R232 ;  /* 0x00000004e2e27825 */ /* 0x000fe200078e02e8 */
[----:B------:R-:W-:Y:S01]  /*1cdd0*/  ULDC UR12, c[0x0][0x228] ;  /* 0x00008a00000c7ab9 */ /* 0x000fe20000000800 */
[----:B------:R-:W4:Y:S01]  /*1cde0*/  LDL.LU R224, [R1+0x6f8] ;  /* 0x0006f80001e07983 */ /* 0x000f220000300800 */
[----:B------:R-:W-:Y:S01]  /*1cdf0*/  ULDC UR4, c[0x0][0x248] ;  /* 0x0000920000047ab9 */ /* 0x000fe20000000800 */
[----:B------:R-:W-:Y:S01]  /*1ce00*/  IMAD.WIDE R234, R0, 0x4, R2 ;  /* 0x0000000400ea7825 */ /* 0x000fe200078e0202 */
[----:B------:R-:W-:Y:S01]  /*1ce10*/  ULDC UR14, c[0x0][0x228] ;  /* 0x00008a00000e7ab9 */ /* 0x000fe20000000800 */
[----:B------:R-:W5:Y:S01]  /*1ce20*/  LDL.LU R225, [R1+0xf8] ;  /* 0x0000f80001e17983 */ /* 0x000f620000300800 */
[----:B------:R-:W-:Y:S01]  /*1ce30*/  ULDC UR18, c[0x0][0x228] ;  /* 0x00008a0000127ab9 */ /* 0x000fe20000000800 */
[----:B------:R-:W-:-:S02]  /*1ce40*/  ULDC UR6, c[0x0][0x248] ;  /* 0x0000920000067ab9 */ /* 0x000fc40000000800 */
        /* <DEDUP_REMOVED lines=22> */
[----:B------:R1:W-:Y:S03]  /*1cfb0*/  @P5 STG.E desc[UR16][R224.64], R244 ;  /* 0x000000f4e0005986 */ /* 0x0003e6000c101910 */
[C---:B------:R-:W-:Y:S01]  /*1cfc0*/  IMAD.WIDE R234, R0.reuse, 0x4, R2 ;  /* 0x0000000400ea7825 */ /* 0x040fe200078e0202 */
[----:B------:R3:W-:Y:S03]  /*1cfd0*/  @P2 STG.E desc[UR16][R226.64], R250 ;  /* 0x000000fae2002986 */ /* 0x0007e6000c101910 */
[----:B------:R-:W-:Y:S01]  /*1cfe0*/  IMAD.WIDE R248, R0, 0x4, R232 ;  /* 0x0000000400f87825 */ /* 0x000fe200078e02e8 */
[----:B------:R-:W-:Y:S03]  /*1cff0*/  @P6 STG.E desc[UR16][R234.64], R247 ;  /* 0x000000f7ea006986 */ /* 0x000fe6000c101910 */
[----:B------:R-:W-:Y:S01]  /*1d000*/  VIADD R8, R9, 0x82 ;  /* 0x0000008209087836 */ /* 0x000fe20000000000 */
[----:B------:R4:W-:Y:S01]  /*1d010*/  @P4 STG.E desc[UR16][R248.64], R245 ;  /* 0x000000f5f8004986 */ /* 0x0009e2000c101910 */
[----:B------:R-:W-:Y:S01]  /*1d020*/  ISETP.LT.AND P4, PT, R10, UR10, !P0 ;  /* 0x0000000a0a007c0c */ /* 0x000fe2000c781270 */
[----:B------:R-:W-:-:S02]  /*1d030*/  ULDC UR10, c[0x0][0x228] ;  /* 0x00008a00000a7ab9 */ /* 0x000fc40000000800 */
[----:B------:R-:W-:Y:S01]  /*1d040*/  ISETP.GE.AND P5, PT, R8, UR4, PT ;  /* 0x0000000408007c0c */ /* 0x000fe2000bfa6270 */
[----:B------:R-:W-:Y:S01]  /*1d050*/  ULDC UR4, c[0x0][0x248] ;  /* 0x0000920000047ab9 */ /* 0x000fe20000000800 */
[----:B-1----:R-:W5:Y:S01]  /*1d060*/  LDL.LU R244, [R1+0x798] ;  /* 0x0007980001f47983 */ /* 0x002f620000300800 */
[----:B---3--:R-:W-:Y:S01]  /*1d070*/  VIADD R226, R0, UR4 ;  /* 0x0000000400e27c36 */ /* 0x008fe20008000000 */
[C---:B------:R-:W-:Y:S02]  /*1d080*/  ISETP.LT.AND P0, PT, R11.reuse, UR12, !P0 ;  /* 0x0000000c0b007c0c */ /* 0x040fe4000c701270 */
[----:B------:R-:W-:Y:S01]  /*1d090*/  ISETP.LT.AND P6, PT, R10, UR14, !P1 ;  /* 0x0000000e0a007c0c */ /* 0x000fe2000cfc1270 */
[C---:B------:R-:W-:Y:S01]  /*1d0a0*/  IMAD.WIDE R224, R226.reuse, 0x4, R2 ;  /* 0x00000004e2e07825 */ /* 0x040fe200078e0202 */
[----:B----4-:R-:W3:Y:S01]  /*1d0b0*/  LDL.LU R245, [R1+0x500] ;  /* 0x0005000001f57983 */ /* 0x010ee20000300800 */
[----:B------:R-:W-:Y:S01]  /*1d0c0*/  ULDC UR4, c[0x0][0x22c] ;  /* 0x00008b0000047ab9 */ /* 0x000fe20000000800 */
[----:B------:R-:W-:Y:S01]  /*1d0d0*/  ULDC UR12, c[0x0][0x228] ;  /* 0x00008a00000c7ab9 */ /* 0x000fe20000000800 */
[C---:B------:R-:W-:Y:S01]  /*1d0e0*/  VIADD R0, R226.reuse, UR6 ;  /* 0x00000006e2007c36 */ /* 0x040fe20008000000 */
[----:B------:R1:W-:Y:S01]  /*1d0f0*/  @P4 STG.E desc[UR16][R224.64], R246 ;  /* 0x000000f6e0004986 */ /* 0x0003e2000c101910 */
[----:B------:R-:W-:Y:S01]  /*1d100*/  ISETP.LT.AND P1, PT, R11, UR18, !P1 ;  /* 0x000000120b007c0c */ /* 0x000fe2000cf21270 */
[----:B------:R-:W-:Y:S01]  /*1d110*/  VIADD R8, R9, 0x83 ;  /* 0x0000008309087836 */ /* 0x000fe20000000000 */
[----:B------:R-:W-:Y:S01]  /*1d120*/  ULDC UR14, c[0x0][0x228] ;  /* 0x00008a00000e7ab9 */ /* 0x000fe20000000800 */
[----:B------:R-:W-:Y:S01]  /*1d130*/  IMAD.WIDE R226, R226, 0x4, R232 ;  /* 0x00000004e2e27825 */ /* 0x000fe200078e02e8 */
[----:B------:R-:W-:Y:S01]  /*1d140*/  ULDC UR18, c[0x0][0x228] ;  /* 0x00008a0000127ab9 */ /* 0x000fe20000000800 */
[----:B------:R-:W-:Y:S01]  /*1d150*/  ULDC UR6, c[0x0][0x248] ;  /* 0x0000920000067ab9 */ /* 0x000fe20000000800 */
[----:B-1----:R-:W4:Y:S04]  /*1d160*/  LDL.LU R224, [R1+0x700] ;  /* 0x0007000001e07983 */ /* 0x002f280000300800 */
[----:B------:R-:W2:Y:S01]  /*1d170*/  LDL.LU R225, [R1+0x100] ;  /* 0x0001000001e17983 */ /* 0x000ea20000300800 */
[----:B------:R-:W-:Y:S01]  /*1d180*/  IMAD.WIDE R234, R0, 0x4, R2 ;  /* 0x0000000400ea7825 */ /* 0x000fe200078e0202 */
[----:B------:R-:W-:Y:S01]  /*1d190*/  ISETP.GE.AND P2, PT, R8, UR8, PT ;  /* 0x0000000808007c0c */ /* 0x000fe2000bf46270 */
[----:B------:R-:W-:-:S02]  /*1d1a0*/  ULDC UR8, c[0x0][0x22c] ;  /* 0x00008b0000087ab9 */ /* 0x000fc40000000800 */
[----:B------:R-:W-:Y:S01]  /*1d1b0*/  IMAD.WIDE R248, R0, 0x4, R232 ;  /* 0x0000000400f87825 */ /* 0x000fe200078e02e8 */
[----:B------:R1:W-:Y:S03]  /*1d1c0*/  @P0 STG.E desc[UR16][R226.64], R252 ;  /* 0x000000fce2000986 */ /* 0x0003e6000c101910 */
[C---:B------:R-:W-:Y:S01]  /*1d1d0*/  VIADD R8, R9.reuse, 0x84 ;  /* 0x0000008409087836 */ /* 0x040fe20000000000 */
[----:B------:R-:W5:Y:S04]  /*1d1e0*/  LDL.LU R246, [R1+0x504] ;  /* 0x0005040001f67983 */ /* 0x000f680000300800 */
[----:B------:R-:W-:Y:S01]  /*1d1f0*/  ISETP.GE.AND P4, PT, R8, UR4, PT ;  /* 0x0000000408007c0c */ /* 0x000fe2000bf86270 */
[----:B------:R-:W-:Y:S01]  /*1d200*/  ULDC UR4, c[0x0][0x248] ;  /* 0x0000920000047ab9 */ /* 0x000fe20000000800 */
[----:B------:R-:W-:Y:S01]  /*1d210*/  VIADD R8, R9, 0x85 ;  /* 0x0000008509087836 */ /* 0x000fe20000000000 */
[----:B------:R-:W5:Y:S01]  /*1d220*/  LDL.LU R247, [R1+0x508] ;  /* 0x0005080001f77983 */ /* 0x000f620000300800 */
[----:B-1----:R-:W-:Y:S01]  /*1d230*/  VIADD R226, R0, UR4 ;  /* 0x0000000400e27c36 */ /* 0x002fe20008000000 */
[----:B------:R-:W-:-:S02]  /*1d240*/  ULDC UR4, c[0x0][0x22c] ;  /* 0x00008b0000047ab9 */ /* 0x000fc40000000800 */
[----:B------:R-:W-:Y:S01]  /*1d250*/  ISETP.GE.AND P0, PT, R8, UR8, PT ;  /* 0x0000000808007c0c */ /* 0x000fe2000bf06270 */
[----:B------:R-:W-:Y:S01]  /*1d260*/  VIADD R8, R9, 0x86 ;  /* 0x0000008609087836 */ /* 0x000fe20000000000 */
[----:B------:R-:W5:Y:S04]  /*1d270*/  LDL.LU R252, [R1+0x50c] ;  /* 0x00050c0001fc7983 */ /* 0x000f680000300800 */
[----:B----4-:R-:W-:Y:S01]  /*1d280*/  @P6 STG.E desc[UR16][R234.64], R224 ;  /* 0x000000e0ea006986 */ /* 0x010fe2000c101910 */
[----:B------:R-:W-:Y:S01]  /*1d290*/  VIADD R0, R226, UR6 ;  /* 0x00000006e2007c36 */ /* 0x000fe20008000000 */
[----:B------:R-:W-:Y:S02]  /*1d2a0*/  ULDC UR8, c[0x0][0x22c] ;  /* 0x00008b0000087ab9 */ /* 0x000fe40000000800 */
[----:B------:R-:W4:Y:S01]  /*1d2b0*/  LDL.LU R250, [R1+0x30c] ;  /* 0x00030c0001fa7983 */ /* 0x000f220000300800 */
[----:B------:R-:W-:Y:S01]  /*1d2c0*/  ISETP.LT.AND P6, PT, R10, UR14, !P5 ;  /* 0x0000000e0a007c0c */ /* 0x000fe2000efc1270 */
[----:B------:R-:W-:-:S02]  /*1d2d0*/  ULDC UR14, c[0x0][0x228] ;  /* 0x00008a00000e7ab9 */ /* 0x000fc40000000800 */
[----:B--2---:R1:W-:Y:S01]  /*1d2e0*/  @P1 STG.E desc[UR16][R248.64], R225 ;  /* 0x000000e1f8001986 */ /* 0x0043e2000c101910 */
[----:B------:R-:W-:Y:S01]  /*1d2f0*/  ISETP.LT.AND P1, PT, R10, UR10, !P3 ;  /* 0x0000000a0a007c0c */ /* 0x000fe2000df21270 */
[----:B------:R-:W-:Y:S01]  /*1d300*/  ULDC UR10, c[0x0][0x228] ;  /* 0x00008a00000a7ab9 */ /* 0x000fe20000000800 */
[----:B------:R-:W-:Y:S01]  /*1d310*/  ULDC UR6, c[0x0][0x248] ;  /* 0x0000920000067ab9 */ /* 0x000fe20000000800 */
[----:B-1----:R-:W-:-:S10]  /*1d320*/  IMAD.WIDE R224, R226, 0x4, R2 ;  /* 0x00000004e2e07825 */ /* 0x002fd400078e0202 */
[----:B---3--:R1:W-:Y:S01]  /*1d330*/  @P1 STG.E desc[UR16][R224.64], R245 ;  /* 0x000000f5e0001986 */ /* 0x0083e2000c101910 */
[----:B------:R-:W-:Y:S02]  /*1d340*/  ISETP.GE.AND P1, PT, R8, UR4, PT ;  /* 0x0000000408007c0c */ /* 0x000fe4000bf26270 */
[C---:B------:R-:W-:Y:S02]  /*1d350*/  ISETP.LT.AND P3, PT, R11.reuse, UR12, !P3 ;  /* 0x0000000c0b007c0c */ /* 0x040fe4000df61270 */
[----:B------:R-:W-:Y:S01]  /*1d360*/  ISETP.LT.AND P5, PT, R11, UR18, !P5 ;  /* 0x000000120b007c0c */ /* 0x000fe2000efa1270 */
[----:B------:R-:W-:Y:S01]  /*1d370*/  IMAD.WIDE R226, R226, 0x4, R232 ;  /* 0x00000004e2e27825 */ /* 0x000fe200078e02e8 */
[----:B------:R-:W-:Y:S01]  /*1d380*/  ULDC UR4, c[0x0][0x248] ;  /* 0x0000920000047ab9 */ /* 0x000fe20000000800 */
[----:B------:R-:W-:Y:S01]  /*1d390*/  ULDC UR12, c[0x0][0x228] ;  /* 0x00008a00000c7ab9 */ /* 0x000fe20000000800 */
[----:B------:R-:W-:Y:S01]  /*1d3a0*/  ULDC UR18, c[0x0][0x228] ;  /* 0x00008a0000127ab9 */ /* 0x000fe20000000800 */
[----:B-1----:R-:W2:Y:S04]  /*1d3b0*/  LDL.LU R245, [R1+0x794] ;  /* 0x0007940001f57983 */ /* 0x002ea80000300800 */
[----:B------:R-:W3:Y:S04]  /*1d3c0*/  LDL.LU R224, [R1+0x704] ;  /* 0x0007040001e07983 */ /* 0x000ee80000300800 */
[----:B------:R-:W5:Y:S04]  /*1d3d0*/  LDL.LU R225, [R1+0x104] ;  /* 0x0001040001e17983 */ /* 0x000f680000300800 */
[----:B------:R-:W4:Y:S01]  /*1d3e0*/  LDL.LU R8, [R1+0x300] ;  /* 0x0003000001087983 */ /* 0x000f220000300800 */
[----:B------:R-:W-:-:S04]  /*1d3f0*/  IMAD.WIDE R234, R0, 0x4, R2 ;  /* 0x0000000400ea7825 */ /* 0x000fc800078e0202 */
[----:B------:R-:W-:Y:S01]  /*1d400*/  IMAD.WIDE R248, R0, 0x4, R232 ;  /* 0x0000000400f87825 */ /* 0x000fe200078e02e8 */
[----:B----4-:R1:W-:Y:S04]  /*1d410*/  @P3 STG.E desc[UR16][R226.64], R8 ;  /* 0x00000008e2003986 */ /* 0x0103e8000c101910 */
[----:B---3--:R-:W-:Y:S04]  /*1d420*/  @P6 STG.E desc[UR16][R234.64], R224 ;  /* 0x000000e0ea006986 */ /* 0x008fe8000c101910 */
[----:B-----5:R3:W-:Y:S01]  /*1d430*/  @P5 STG.E desc[UR16][R248.64], R225 ;  /* 0x000000e1f8005986 */ /* 0x0207e2000c101910 */
[----:B------:R-:W-:Y:S01]  /*1d440*/  ISETP.LT.AND P5, PT, R10, UR10, !P2 ;  /* 0x0000000a0a007c0c */ /* 0x000fe2000d7a1270 */
[----:B------:R-:W-:Y:S01]  /*1d450*/  ULDC UR10, c[0x0][0x228] ;  /* 0x00008a00000a7ab9 */ /* 0x000fe20000000800 */
[----:B-1----:R-:W-:Y:S01]  /*1d460*/  VIADD R226, R0, UR4 ;  /* 0x0000000400e27c36 */ /* 0x002fe20008000000 */
[----:B------:R-:W-:Y:S01]  /*1d470*/  ULDC UR4, c[0x0][0x22c] ;  /* 0x00008b0000047ab9 */ /* 0x000fe20000000800 */
[----:B------:R-:W-:-:S02]  /*1d480*/  VIADD R8, R9, 0x87 ;  /* 0x0000008709087836 */ /* 0x000fc40000000000 */
[----:B---3--:R-:W-:-:S03]  /*1d490*/  IMAD.WIDE R224, R226, 0x4, R2 ;  /* 0x00000004e2e07825 */ /* 0x008fc600078e0202 */
        /* <DEDUP_REMOVED lines=8> */
[----:B-1----:R-:W3:Y:S01]  /*1d520*/  LDL.LU R246, [R1+0x790] ;  /* 0x0007900001f67983 */ /* 0x002ee20000300800 */
        /* <DEDUP_REMOVED lines=10> */
[----:B------:R-:W2:Y:S01]  /*1d5d0*/  LDL.LU R8, [R1+0x304] ;  /* 0x0003040001087983 */ /* 0x000ea20000300800 */
[----:B------:R-:W-:-:S03]  /*1d5e0*/  IMAD.WIDE R248, R0, 0x4, R232 ;  /* 0x0000000400f87825 */ /* 0x000fc600078e02e8 */
[----:B--2---:R1:W-:Y:S04]  /*1d5f0*/  @P2 STG.E desc[UR16][R226.64], R8 ;  /* 0x00000008e2002986 */ /* 0x0043e8000c101910 */
[----:B----4-:R-:W-:Y:S04]  /*1d600*/  @P6 STG.E desc[UR16][R234.64], R224 ;  /* 0x000000e0ea006986 */ /* 0x010fe8000c101910 */
        /* <DEDUP_REMOVED lines=16> */
[C---:B------:R-:W-:Y:S01]  /*1d710*/  ISETP.LT.AND P1, PT, R11.reuse, UR18, !P1 ;  /* 0x000000120b007c0c */ /* 0x040fe2000cf21270 */
[----:B------:R-:W-:Y:S01]  /*1d720*/  IMAD.WIDE R226, R226, 0x4, R232 ;  /* 0x00000004e2e27825 */ /* 0x000fe200078e02e8 */
[----:B------:R-:W-:Y:S01]  /*1d730*/  ULDC UR4, c[0x0][0x248] ;  /* 0x0000920000047ab9 */ /* 0x000fe20000000800 */
[----:B------:R-:W4:Y:S01]  /*1d740*/  LDL.LU R224, [R1+0x70c] ;  /* 0x00070c0001e07983 */ /* 0x000f220000300800 */
[----:B------:R-:W-:Y:S01]  /*1d750*/  ULDC UR12, c[0x0][0x228] ;  /* 0x00008a00000c7ab9 */ /* 0x000fe20000000800 */
[C---:B------:R-:W-:Y:S01]  /*1d760*/  IMAD.WIDE R234, R0.reuse, 0x4, R2 ;  /* 0x0000000400ea7825 */ /* 0x040fe200078e0202 */
[----:B------:R-:W-:Y:S01]  /*1d770*/  ULDC UR14, c[0x0][0x228] ;  /* 0x00008a00000e7ab9 */ /* 0x000fe20000000800 */
[----:B------:R-:W5:Y:S01]  /*1d780*/  LDL.LU R225, [R1+0x10c] ;  /* 0x00010c0001e17983 */ /* 0x000f620000300800 */
[----:B------:R-:W-:Y:S01]  /*1d790*/  ULDC UR6, c[0x0][0x248] ;  /* 0x0000920000067ab9 */ /* 0x000fe20000000800 */
[----:B------:R-:W-:Y:S01]  /*1d7a0*/  IMAD.WIDE R248, R0, 0x4, R232 ;  /* 0x0000000400f87825 */ /* 0x000fe200078e02e8 */
[----:B------:R-:W-:Y:S01]  /*1d7b0*/  ULDC UR18, c[0x0][0x228] ;  /* 0x00008a0000127ab9 */ /* 0x000fe20000000800 */
[----:B------:R-:W3:Y:S04]  /*1d7c0*/  LDL.LU R8, [R1+0x308] ;  /* 0x0003080001087983 */ /* 0x000ee80000300800 */
[----:B---3--:R1:W-:Y:S04]  /*1d7d0*/  @P0 STG.E desc[UR16][R226.64], R8 ;  /* 0x00000008e2000986 */ /* 0x0083e8000c101910 */
[----:B----4-:R-:W-:Y:S04]  /*1d7e0*/  @P6 STG.E desc[UR16][R234.64], R224 ;  /* 0x000000e0ea006986 */ /* 0x010fe8000c101910 */
        /* <DEDUP_REMOVED lines=8> */
[----:B---3--:R-:W-:Y:S01]  /*1d870*/  IMAD.WIDE R224, R227, 0x4, R2 ;  /* 0x00000004e3e07825 */ /* 0x008fe200078e0202 */
[----:B------:R-:W-:Y:S01]  /*1d880*/  ULDC UR10, c[0x0][0x228] ;  /* 0x00008a00000a7ab9 */ /* 0x000fe20000000800 */
[----:B------:R-:W-:-:S04]  /*1d890*/  ULDC UR12, c[0x0][0x228] ;  /* 0x00008a00000c7ab9 */ /* 0x000fc80000000800 */
[----:B------:R1:W-:Y:S04]  /*1d8a0*/  @P1 STG.E desc[UR16][R224.64], R252 ;  /* 0x000000fce0001986 */ /* 0x0003e8000c101910 */
[----:B-1----:R-:W3:Y:S04]  /*1d8b0*/  LDL.LU R252, [R1+0x788] ;  /* 0x0007880001fc7983 */ /* 0x002ee80000300800 */
[----:B------:R-:W4:Y:S01]  /*1d8c0*/  LDL.LU R225, [R1+0x710] ;  /* 0x0007100001e17983 */ /* 0x000f220000300800 */
[----:B------:R-:W-:Y:S01]  /*1d8d0*/  ISETP.LT.AND P5, PT, R11, UR14, !P5 ;  /* 0x0000000e0b007c0c */ /* 0x000fe2000efa1270 */
[C---:B------:R-:W-:Y:S01]  /*1d8e0*/  VIADD R0, R227.reuse, UR6 ;  /* 0x00000006e3007c36 */ /* 0x040fe20008000000 */
[----:B------:R-:W-:Y:S01]  /*1d8f0*/  ISETP.GE.AND P0, PT, R8, UR4, PT ;  /* 0x0000000408007c0c */ /* 0x000fe2000bf06270 */
[----:B------:R-:W-:Y:S01]  /*1d900*/  IMAD.WIDE R226, R227, 0x4, R232 ;  /* 0x00000004e3e27825 */ /* 0x000fe200078e02e8 */
[----:B------:R-:W-:Y:S01]  /*1d910*/  ULDC UR4, c[0x0][0x248] ;  /* 0x0000920000047ab9 */ /* 0x000fe20000000800 */
[----:B------:R-:W-:Y:S01]  /*1d920*/  ULDC UR14, c[0x0][0x228] ;  /* 0x00008a00000e7ab9 */ /* 0x000fe20000000800 */
[----:B------:R-:W-:Y:S01]  /*1d930*/  ULDC UR6, c[0x0][0x248] ;  /* 0x0000920000067ab9 */ /* 0x000fe20000000800 */
[C---:B------:R-:W-:Y:S01]  /*1d940*/  IMAD.WIDE R234, R0.reuse, 0x4, R2 ;  /* 0x0000000400ea7825 */ /* 0x040fe200078e0202 */
[----:B------:R1:W-:Y:S03]  /*1d950*/  @P3 STG.E desc[UR16][R226.64], R250 ;  /* 0x000000fae2003986 */ /* 0x0003e6000c101910 */
[----:B------:R-:W-:Y:S01]  /*1d960*/  IMAD.WIDE R248, R0, 0x4, R232 ;  /* 0x0000000400f87825 */ /* 0x000fe200078e02e8 */
[----:B-1----:R-:W5:Y:S04]  /*1d970*/  LDL.LU R250, [R1+0x718] ;  /* 0x0007180001fa7983 */ /* 0x002f680000300800 */
[----:B----4-:R-:W-:Y:S04]  /*1d980*/  @P6 STG.E desc[UR16][R234.64], R225 ;  /* 0x000000e1ea006986 */ /* 0x010fe8000c101910 */
[----:B------:R1:W-:Y:S04]  /*1d990*/  @P5 STG.E desc[UR16][R248.64], R244 ;  /* 0x000000f4f8005986 */ /* 0x0003e8000c101910 */
[----:B-1----:R-:W4:Y:S01]  /*1d9a0*/  LDL.LU R244, [R1+0x714] ;  /* 0x0007140001f47983 */ /* 0x002f220000300800 */
[----:B------:R-:W-:Y:S01]  /*1d9b0*/  VIADD R8, R9, 0xfe ;  /* 0x000000fe09087836 */ /* 0x000fe20000000000 */
[----:B------:R-:W-:Y:S01]  /*1d9c0*/  ISETP.LT.AND P3, PT, R10, UR10, !P2 ;  /* 0x0000000a0a007c0c */ /* 0x000fe2000d761270 */
[----:B------:R-:W-:Y:S01]  /*1d9d0*/  VIADD R227, R0, UR4 ;  /* 0x0000000400e37c36 */ /* 0x000fe20008000000 */
[----:B------:R-:W-:Y:S01]  /*1d9e0*/  ISETP.LT.AND P2, PT, R11, UR12, !P2 ;  /* 0x0000000c0b007c0c */ /* 0x000fe2000d741270 */
[----:B------:R-:W-:Y:S01]  /*1d9f0*/  ULDC UR4, c[0x0][0x22c] ;  /* 0x00008b0000047ab9 */ /* 0x000fe20000000800 */
[----:B------:R-:W-:Y:S01]  /*1da00*/  ISETP.GE.AND P1, PT, R8, UR27, PT ;  /* 0x0000001b08007c0c */ /* 0x000fe2000bf26270 */
[----:B------:R-:W-:Y:S01]  /*1da10*/  VIADD R8, R9, 0x8c ;  /* 0x0000008c09087836 */ /* 0x000fe20000000000 */
[----:B------:R-:W-:Y:S01]  /*1da20*/  ISETP.LT.AND P6, PT, R10, UR14, !P4 ;  /* 0x0000000e0a007c0c */ /* 0x000fe2000e7c1270 */
[----:B------:R-:W-:Y:S01]  /*1da30*/  VIADD R0, R227, UR6 ;  /* 0x00000006e3007c36 */ /* 0x000fe20008000000 */
[----:B------:R-:W-:Y:S01]  /*1da40*/  ISETP.LT.AND P4, PT, R11, UR18, !P4 ;  /* 0x000000120b007c0c */ /* 0x000fe2000e781270 */
[C---:B------:R-:W-:Y:S01]  /*1da50*/  IMAD.WIDE R224, R227.reuse, 0x4, R2 ;  /* 0x00000004e3e07825 */ /* 0x040fe200078e0202 */
[----:B------:R-:W-:Y:S01]  /*1da60*/  ISETP.GE.AND P5, PT, R8, UR8, PT ;  /* 0x0000000808007c0c */ /* 0x000fe2000bfa6270 */
[----:B------:R-:W-:Y:S01]  /*1da70*/  ULDC UR10, c[0x0][0x228] ;  /* 0x00008a00000a7ab9 */ /* 0x000fe20000000800 */
[----:B------:R-:W-:Y:S01]  /*1da80*/  ULDC UR12, c[0x0][0x228] ;  /* 0x00008a00000c7ab9 */ /* 0x000fe20000000800 */
[----:B------:R-:W-:Y:S01]  /*1da90*/  IMAD.WIDE R226, R227, 0x4, R232 ;  /* 0x00000004e3e27825 */ /* 0x000fe200078e02e8 */
[----:B------:R-:W-:Y:S01]  /*1daa0*/  @P3 STG.E desc[UR16][R224.64], R240 ;  /* 0x000000f0e0003986 */ /* 0x000fe2000c101910 */
[----:B------:R-:W-:Y:S01]  /*1dab0*/  ULDC UR14, c[0x0][0x228] ;  /* 0x00008a00000e7ab9 */ /* 0x000fe20000000800 */
[----:B------:R-:W-:Y:S01]  /*1dac0*/  ULDC UR6, c[0x0][0x248] ;  /* 0x0000920000067ab9 */ /* 0x000fe20000000800 */
[----:B------:R-:W-:-:S02]  /*1dad0*/  VIADD R8, R9, 0x8d ;  /* 0x0000008d09087836 */ /* 0x000fc40000000000 */
[----:B------:R-:W-:Y:S01]  /*1dae0*/  IMAD.WIDE R234, R0, 0x4, R2 ;  /* 0x0000000400ea7825 */ /* 0x000fe200078e0202 */
[----:B------:R1:W-:Y:S01]  /*1daf0*/  @P2 STG.E desc[UR16][R226.64], R236 ;  /* 0x000000ece2002986 */ /* 0x0003e2000c101910 */
[----:B------:R-:W-:Y:S01]  /*1db00*/  ISETP.LT.AND P2, PT, R10, UR10, !P0 ;  /* 0x0000000a0a007c0c */ /* 0x000fe2000c741270 */
[----:B------:R-:W-:Y:S01]  /*1db10*/  ULDC UR18, c[0x0][0x228] ;  /* 0x00008a0000127ab9 */ /* 0x000fe20000000800 */
[----:B------:R-:W-:Y:S01]  /*1db20*/  ISETP.GE.AND P3, PT, R8, UR4, PT ;  /* 0x0000000408007c0c */ /* 0x000fe2000bf66270 */
[C---:B------:R-:W-:Y:S01]  /*1db30*/  IMAD.WIDE R248, R0.reuse, 0x4, R232 ;  /* 0x0000000400f87825 */ /* 0x040fe200078e02e8 */
[----:B------:R-:W-:Y:S01]  /*1db40*/  ULDC UR4, c[0x0][0x248] ;  /* 0x0000920000047ab9 */ /* 0x000fe20000000800 */
[----:B------:R-:W-:Y:S01]  /*1db50*/  ISETP.LT.AND P0, PT, R11, UR12, !P0 ;  /* 0x0000000c0b007c0c */ /* 0x000fe2000c701270 */
[----:B------:R-:W-:Y:S01]  /*1db60*/  ULDC UR8, c[0x0][0x22c] ;  /* 0x00008b0000087ab9 */ /* 0x000fe20000000800 */
[C---:B------:R-:W-:Y:S01]  /*1db70*/  VIADD R8, R9.reuse, 0x8e ;  /* 0x0000008e09087836 */ /* 0x040fe20000000000 */
[----:B------:R-:W-:Y:S01]  /*1db80*/  ULDC UR10, c[0x0][0x228] ;  /* 0x00008a00000a7ab9 */ /* 0x000fe20000000800 */
[----:B------:R-:W-:Y:S01]  /*1db90*/  ULDC UR12, c[0x0][0x228] ;  /* 0x00008a00000c7ab9 */ /* 0x000fe20000000800 */
[----:B-1----:R-:W-:Y:S01]  /*1dba0*/  VIADD R227, R0, UR4 ;  /* 0x0000000400e37c36 */ /* 0x002fe20008000000 */
[----:B------:R-:W-:Y:S01]  /*1dbb0*/  ULDC UR4, c[0x0][0x22c] ;  /* 0x00008b0000047ab9 */ /* 0x000fe20000000800 */
[----:B------:R-:W-:-:S02]  /*1dbc0*/  VIADD R0, R9, 0x8f ;  /* 0x0000008f09007836 */ /* 0x000fc40000000000 */
[----:B------:R-:W-:Y:S01]  /*1dbd0*/  IMAD.WIDE R224, R227, 0x4, R2 ;  /* 0x00000004e3e07825 */ /* 0x000fe200078e0202 */
[----:B----4-:R-:W-:Y:S01]  /*1dbe0*/  @P6 STG.E desc[UR16][R234.64], R244 ;  /* 0x000000f4ea006986 */ /* 0x010fe2000c101910 */
[----:B------:R-:W-:Y:S01]  /*1dbf0*/  ISETP.LT.AND P6, PT, R10, UR14, !P5 ;  /* 0x0000000e0a007c0c */ /* 0x000fe2000efc1270 */
[----:B------:R-:W-:Y:S02]  /*1dc00*/  ULDC UR14, c[0x0][0x228] ;  /* 0x00008a00000e7ab9 */ /* 0x000fe40000000800 */
[----:B------:R1:W-:Y:S01]  /*1dc10*/  @P4 STG.E desc[UR16][R248.64], R245 ;  /* 0x000000f5f8004986 */ /* 0x0003e2000c101910 */
[----:B------:R-:W-:Y:S01]  /*1dc20*/  ISETP.LT.AND P5, PT, R11, UR18, !P5 ;  /* 0x000000120b007c0c */ /* 0x000fe2000efa1270 */
[----:B------:R-:W-:Y:S01]  /*1dc30*/  ULDC UR18, c[0x0][0x228] ;  /* 0x00008a0000127ab9 */ /* 0x000fe20000000800 */
[----:B------:R-:W-:Y:S01]  /*1dc40*/  ISETP.GE.AND P4, PT, R8, UR8, PT ;  /* 0x0000000808007c0c */ /* 0x000fe2000bf86270 */
[----:B------:R-:W-:Y:S01]  /*1dc50*/  @P2 STG.E desc[UR16][R224.64], R241 ;  /* 0x000000f1e0002986 */ /* 0x000fe2000c101910 */
[----:B------:R-:W-:Y:S01]  /*1dc60*/  ISETP.GE.AND P2, PT, R0, UR4, PT ;  /* 0x0000000400007c0c */ /* 0x000fe2000bf46270 */
[----:B------:R-:W-:Y:S01]  /*1dc70*/  ULDC UR4, c[0x0][0x248] ;  /* 0x0000920000047ab9 */ /* 0x000fe20000000800 */
[C---:B-1----:R-:W-:Y:S01]  /*1dc80*/  VIADD R249, R227.reuse, UR6 ;  /* 0x00000006e3f97c36 */ /* 0x042fe20008000000 */
[----:B------:R-:W-:Y:S01]  /*1dc90*/  ULDC UR6, c[0x0][0x248] ;  /* 0x0000920000067ab9 */ /* 0x000fe20000000800 */
[----:B------:R-:W-:Y:S01]  /*1dca0*/  IMAD.WIDE R226, R227, 0x4, R232 ;  /* 0x00000004e3e27825 */ /* 0x000fe200078e02e8 */
[----:B------:R-:W-:-:S03]  /*1dcb0*/  ULDC UR8, c[0x0][0x22c] ;  /* 0x00008b0000087ab9 */ /* 0x000fc60000000800 */
[----:B------:R-:W-:Y:S01]  /*1dcc0*/  IMAD.WIDE R234, R249, 0x4, R2 ;  /* 0x00000004f9ea7825 */ /* 0x000fe200078e0202 */
[----:B------:R1:W-:Y:S01]  /*1dcd0*/  @P0 STG.E desc[UR16][R226.64], R237 ;  /* 0x000000ede2000986 */ /* 0x0003e2000c101910 */
[C---:B------:R-:W-:Y:S01]  /*1dce0*/  ISETP.LT.AND P0, PT, R10.reuse, UR10, !P3 ;  /* 0x0000000a0a007c0c */ /* 0x040fe2000df01270 */
[----:B------:R-:W-:Y:S01]  /*1dcf0*/  ULDC UR10, c[0x0][0x228] ;  /* 0x00008a00000a7ab9 */ /* 0x000fe20000000800 */
[----:B------:R-:W-:Y:S01]  /*1dd00*/  ISETP.LT.AND P3, PT, R11, UR12, !P3 ;  /* 0x0000000c0b007c0c */ /* 0x000fe2000df61270 */
[----:B-----5:R4:W-:Y:S01]  /*1dd10*/  @P6 STG.E desc[UR16][R234.64], R250 ;  /* 0x000000faea006986 */ /* 0x0209e2000c101910 */
[----:B------:R-:W-:Y:S01]  /*1dd20*/  ISETP.LT.AND P6, PT, R10, UR14, !P4 ;  /* 0x0000000e0a007c0c */ /* 0x000fe2000e7c1270 */
[----:B------:R-:W-:Y:S01]  /*1dd30*/  IMAD.WIDE R244, R249, 0x4, R232 ;  /* 0x00000004f9f47825 */ /* 0x000fe200078e02e8 */
[----:B------:R-:W-:Y:S01]  /*1dd40*/  ISETP.LT.AND P4, PT, R11, UR18, !P4 ;  /* 0x000000120b007c0c */ /* 0x000fe2000e781270 */
[----:B------:R-:W-:Y:S01]  /*1dd50*/  ULDC UR12, c[0x0][0x228] ;  /* 0x00008a00000c7ab9 */ /* 0x000fe20000000800 */
[----:B------:R-:W-:Y:S01]  /*1dd60*/  ULDC UR14, c[0x0][0x228] ;  /* 0x00008a00000e7ab9 */ /* 0x000fe20000000800 */
[----:B------:R-:W-:-:S02]  /*1dd70*/  VIADD R0, R9, 0x90 ;  /* 0x0000009009007836 */ /* 0x000fc40000000000 */
[----:B-1----:R-:W-:Y:S01]  /*1dd80*/  VIADD R227, R249, UR4 ;  /* 0x00000004f9e37c36 */ /* 0x002fe20008000000 */
[----:B------:R-:W-:Y:S01]  /*1dd90*/  @P5 STG.E desc[UR16][R244.64], R246 ;  /* 0x000000f6f4005986 */ /* 0x000fe2000c101910 */
[----:B------:R-:W-:Y:S01]  /*1dda0*/  ULDC UR4, c[0x0][0x22c] ;  /* 0x00008b0000047ab9 */ /* 0x000fe20000000800 */
[----:B------:R-:W-:Y:S01]  /*1ddb0*/  ULDC UR18, c[0x0][0x228] ;  /* 0x00008a0000127ab9 */ /* 0x000fe20000000800 */
[C---:B------:R-:W-:Y:S01]  /*1ddc0*/  VIADD R241, R227.reuse, UR6 ;  /* 0x00000006e3f17c36 */ /* 0x040fe20008000000 */
[----:B------:R-:W1:Y:S01]  /*1ddd0*/  LDS.128 R248, [R251] ;  /* 0x00000000fbf87984 */ /* 0x000e620000000c00 */
[C---:B------:R-:W-:Y:S01]  /*1dde0*/  IMAD.WIDE R224, R227.reuse, 0x4, R2 ;  /* 0x00000004e3e07825 */ /* 0x040fe200078e0202 */
[----:B------:R-:W-:Y:S01]  /*1ddf0*/  ISETP.GE.AND P5, PT, R0, UR8, PT ;  /* 0x0000000800007c0c */ /* 0x000fe2000bfa6270 */
[----:B------:R-:W-:Y:S01]  /*1de00*/  ULDC UR6, c[0x0][0x248] ;  /* 0x0000920000067ab9 */ /* 0x000fe20000000800 */
[----:B------:R-:W-:Y:S01]  /*1de10*/  ULDC UR8, c[0x0][0x22c] ;  /* 0x00008b0000087ab9 */ /* 0x000fe20000000800 */
[----:B------:R-:W-:Y:S01]  /*1de20*/  IMAD.WIDE R226, R227, 0x4, R232 ;  /* 0x00000004e3e27825 */ /* 0x000fe200078e02e8 */
[----:B------:R-:W-:Y:S03]  /*1de30*/  @P0 STG.E desc[UR16][R224.64], R242 ;  /* 0x000000f2e0000986 */ /* 0x000fe6000c101910 */
[C---:B----4-:R-:W-:Y:S01]  /*1de40*/  IMAD.WIDE R234, R241.reuse, 0x4, R2 ;  /* 0x00000004f1ea7825 */ /* 0x050fe200078e0202 */
[----:B------:R4:W-:Y:S03]  /*1de50*/  @P3 STG.E desc[UR16][R226.64], R238 ;  /* 0x000000eee2003986 */ /* 0x0009e6000c101910 */
[----:B------:R-:W-:Y:S01]  /*1de60*/  IMAD.WIDE R236, R241, 0x4, R232 ;  /* 0x00000004f1ec7825 */ /* 0x000fe200078e02e8 */
[----:B---3--:R3:W-:Y:S03]  /*1de70*/  @P6 STG.E desc[UR16][R234.64], R252 ;  /* 0x000000fcea006986 */ /* 0x0087e6000c101910 */
[----:B------:R-:W-:Y:S01]  /*1de80*/  VIADD R0, R9, 0x91 ;  /* 0x0000009109007836 */ /* 0x000fe20000000000 */
[----:B--2---:R2:W-:Y:S01]  /*1de90*/  @P4 STG.E desc[UR16][R236.64], R247 ;  /* 0x000000f7ec004986 */ /* 0x0045e2000c101910 */
[----:B------:R-:W-:Y:S01]  /*1dea0*/  ISETP.LT.AND P4, PT, R10, UR10, !P2 ;  /* 0x0000000a0a007c0c */ /* 0x000fe2000d781270 */
[----:B------:R-:W-:Y:S01]  /*1deb0*/  ULDC UR10, c[0x0][0x228] ;  /* 0x00008a00000a7ab9 */ /* 0x000fe20000000800 */
[----:B------:R-:W-:Y:S01]  /*1dec0*/  ISETP.LT.AND P2, PT, R11, UR12, !P2 ;  /* 0x0000000c0b007c0c */ /* 0x000fe2000d741270 */
[----:B------:R-:W-:Y:S01]  /*1ded0*/  ULDC UR12, c[0x0][0x228] ;  /* 0x00008a00000c7ab9 */ /* 0x000fe20000000800 */
[----:B------:R-:W-:Y:S01]  /*1dee0*/  ISETP.GE.AND P0, PT, R0, UR4, PT ;  /* 0x0000000400007c0c */ /* 0x000fe2000bf06270 */
[----:B------:R-:W-:Y:S01]  /*1def0*/  ULDC UR4, c[0x0][0x248] ;  /* 0x0000920000047ab9 */ /* 0x000fe20000000800 */
[----:B------:R-:W-:Y:S01]  /*1df00*/  VIADD R0, R9, 0x92 ;  /* 0x0000009209007836 */ /* 0x000fe20000000000 */
[----:B------:R-:W-:Y:S01]  /*1df10*/  ISETP.LT.AND P6, PT, R10, UR14, !P5 ;  /* 0x0000000e0a007c0c */ /* 0x000fe2000efc1270 */
[----:B----4-:R-:W-:Y:S01]  /*1df20*/  VIADD R227, R241, UR4 ;  /* 0x00000004f1e37c36 */ /* 0x010fe20008000000 */
[----:B------:R-:W-:Y:S01]  /*1df30*/  ISETP.LT.AND P5, PT, R11, UR18, !P5 ;  /* 0x000000120b007c0c */ /* 0x000fe2000efa1270 */
[----:B------:R-:W-:Y:S01]  /*1df40*/  ULDC UR4, c[0x0][0x22c] ;  /* 0x00008b0000047ab9 */ /* 0x000fe20000000800 */
[----:B------:R-:W-:Y:S01]  /*1df50*/  ISETP.GE.AND P3, PT, R0, UR8, PT ;  /* 0x0000000800007c0c */ /* 0x000fe2000bf66270 */
[C---:B------:R-:W-:Y:S01]  /*1df60*/  VIADD R241, R227.reuse, UR6 ;  /* 0x00000006e3f17c36 */ /* 0x040fe20008000000 */
[----:B------:R-:W-:Y:S01]  /*1df70*/  ULDC UR14, c[0x0][0x228] ;  /* 0x00008a00000e7ab9 */ /* 0x000fe20000000800 */
[----:B------:R-:W-:Y:S01]  /*1df80*/  IMAD.WIDE R224, R227, 0x4, R2 ;  /* 0x00000004e3e07825 */ /* 0x000fe200078e0202 */
[----:B------:R-:W-:Y:S01]  /*1df90*/  ULDC UR18, c[0x0][0x228] ;  /* 0x00008a0000127ab9 */ /* 0x000fe20000000800 */
[----:B------:R-:W-:Y:S01]  /*1dfa0*/  ULDC UR6, c[0x0][0x248] ;  /* 0x0000920000067ab9 */ /* 0x000fe20000000800 */
[----:B------:R-:W-:Y:S01]  /*1dfb0*/  ULDC UR8, c[0x0][0x22c] ;  /* 0x00008b0000087ab9 */ /* 0x000fe20000000800 */
[----:B------:R-:W-:-:S02]  /*1dfc0*/  VIADD R0, R9, 0x93 ;  /* 0x0000009309007836 */ /* 0x000fc40000000000 */
[----:B------:R-:W-:Y:S01]  /*1dfd0*/  IMAD.WIDE R226, R227, 0x4, R232 ;  /* 0x00000004e3e27825 */ /* 0x000fe200078e02e8 */
[----:B------:R-:W-:Y:S03]  /*1dfe0*/  @P4 STG.E desc[UR16][R224.64], R243 ;  /* 0x000000f3e0004986 */ /* 0x000fe6000c101910 */
[C---:B---3--:R-:W-:Y:S01]  /*1dff0*/  IMAD.WIDE R234, R241.reuse, 0x4, R2 ;  /* 0x00000004f1ea7825 */ /* 0x048fe200078e0202 */
[----:B------:R-:W-:Y:S01]  /*1e000*/  ISETP.GE.AND P4, PT, R0, UR4, PT ;  /* 0x0000000400007c0c */ /* 0x000fe2000bf86270 */
[----:B------:R3:W-:Y:S01]  /*1e010*/  @P2 STG.E desc[UR16][R226.64], R239 ;  /* 0x000000efe2002986 */ /* 0x0007e2000c101910 */
[----:B------:R-:W-:Y:S01]  /*1e020*/  ULDC UR4, c[0x0][0x248] ;  /* 0x0000920000047ab9 */ /* 0x000fe20000000800 */
[C---:B------:R-:W-:Y:S01]  /*1e030*/  ISETP.LT.AND P2, PT, R10.reuse, UR10, !P0 ;  /* 0x0000000a0a007c0c */ /* 0x040fe2000c741270 */
[----:B--2---:R-:W-:Y:S01]  /*1e040*/  IMAD.WIDE R236, R241, 0x4, R232 ;  /* 0x00000004f1ec7825 */ /* 0x004fe200078e02e8 */
[----:B------:R2:W-:Y:S01]  /*1e050*/  @P6 STG.E desc[UR16][R234.64], R4 ;  /* 0x00000004ea006986 */ /* 0x0005e2000c101910 */
[----:B------:R-:W-:Y:S01]  /*1e060*/  ISETP.LT.AND P0, PT, R11, UR12, !P0 ;  /* 0x0000000c0b007c0c */ /* 0x000fe2000c701270 */
[----:B------:R-:W-:Y:S01]  /*1e070*/  ULDC UR10, c[0x0][0x228] ;  /* 0x00008a00000a7ab9 */ /* 0x000fe20000000800 */
[----:B------:R-:W-:Y:S01]  /*1e080*/  ISETP.LT.AND P6, PT, R10, UR14, !P3 ;  /* 0x0000000e0a007c0c */ /* 0x000fe2000dfc1270 */
[----:B------:R-:W-:Y:S01]  /*1e090*/  VIADD R0, R9, 0x94 ;  /* 0x0000009409007836 */ /* 0x000fe20000000000 */
[----:B------:R-:W-:Y:S01]  /*1e0a0*/  ISETP.LT.AND P3, PT, R11, UR18, !P3 ;  /* 0x000000120b007c0c */ /* 0x000fe2000df61270 */
[----:B---3--:R-:W-:Y:S01]  /*1e0b0*/  VIADD R227, R241, UR4 ;  /* 0x00000004f1e37c36 */ /* 0x008fe20008000000 */
[----:B------:R3:W-:Y:S02]  /*1e0c0*/  @P5 STG.E desc[UR16][R236.64], R24 ;  /* 0x00000018ec005986 */ /* 0x0007e4000c101910 */
[----:B------:R-:W-:Y:S01]  /*1e0d0*/  ISETP.GE.AND P5, PT, R0, UR8, PT ;  /* 0x0000000800007c0c */ /* 0x000fe2000bfa6270 */
[----:B------:R-:W-:Y:S01]  /*1e0e0*/  ULDC UR4, c[0x0][0x22c] ;  /* 0x00008b0000047ab9 */ /* 0x000fe20000000800 */
[C---:B------:R-:W-:Y:S01]  /*1e0f0*/  VIADD R239, R227.reuse, UR6 ;  /* 0x00000006e3ef7c36 */ /* 0x040fe20008000000 */
[----:B------:R-:W-:Y:S01]  /*1e100*/  ULDC UR12, c[0x0][0x228] ;  /* 0x00008a00000c7ab9 */ /* 0x000fe20000000800 */
[----:B------:R-:W-:Y:S01]  /*1e110*/  IMAD.WIDE R224, R227, 0x4, R2 ;  /* 0x00000004e3e07825 */ /* 0x000fe200078e0202 */
[----:B------:R-:W-:Y:S01]  /*1e120*/  ULDC UR14, c[0x0][0x228] ;  /* 0x00008a00000e7ab9 */ /* 0x000fe20000000800 */
[----:B------:R-:W-:Y:S01]  /*1e130*/  ULDC UR18, c[0x0][0x228] ;  /* 0x00008a0000127ab9 */ /* 0x000fe20000000800 */
[----:B------:R-:W-:Y:S01]  /*1e140*/  ULDC UR6, c[0x0][0x248] ;  /* 0x0000920000067ab9 */ /* 0x000fe20000000800 */
[----:B------:R-:W-:Y:S01]  /*1e150*/  VIADD R0, R9, 0x95 ;  /* 0x0000009509007836 */ /* 0x000fe20000000000 */
[----:B------:R-:W-:Y:S01]  /*1e160*/  ULDC UR8, c[0x0][0x22c] ;  /* 0x00008b0000087ab9 */ /* 0x000fe20000000800 */
[----:B------:R-:W-:Y:S01]  /*1e170*/  IMAD.WIDE R226, R227, 0x4, R232 ;  /* 0x00000004e3e27825 */ /* 0x000fe200078e02e8 */
[----:B------:R-:W-:Y:S03]  /*1e180*/  @P2 STG.E desc[UR16][R224.64], R20 ;  /* 0x00000014e0002986 */ /* 0x000fe6000c101910 */
[----:B--2---:R-:W-:Y:S01]  /*1e190*/  IMAD.WIDE R234, R239, 0x4, R2 ;  /* 0x00000004efea7825 */ /* 0x004fe200078e0202 */
[----:B------:R-:W-:-:S03]  /*1e1a0*/  ISETP.GE.AND P2, PT, R0, UR4, PT ;  /* 0x0000000400007c0c */ /* 0x000fc6000bf46270 */
[----:B---3--:R-:W-:Y:S01]  /*1e1b0*/  IMAD.WIDE R236, R239, 0x4, R232 ;  /* 0x00000004efec7825 */ /* 0x008fe200078e02e8 */
[----:B------:R-:W-:Y:S01]  /*1e1c0*/  @P0 STG.E desc[UR16][R226.64], R16 ;  /* 0x00000010e2000986 */ /* 0x000fe2000c101910 */
[----:B------:R-:W-:Y:S01]  /*1e1d0*/  ULDC UR4, c[0x0][0x248] ;  /* 0x0000920000047ab9 */ /* 0x000fe20000000800 */
[C---:B------:R-:W-:Y:S01]  /*1e1e0*/  ISETP.LT.AND P0, PT, R10.reuse, UR10, !P4 ;  /* 0x0000000a0a007c0c */ /* 0x040fe2000e701270 */
[----:B------:R-:W-:Y:S01]  /*1e1f0*/  VIADD R0, R9, 0x96 ;  /* 0x0000009609007836 */ /* 0x000fe20000000000 */
[----:B------:R-:W-:Y:S01]  /*1e200*/  @P6 STG.E desc[UR16][R234.64], R5 ;  /* 0x00000005ea006986 */ /* 0x000fe2000c101910 */
[C---:B------:R-:W-:Y:S01]  /*1e210*/  ISETP.LT.AND P4, PT, R11.reuse, UR12, !P4 ;  /* 0x0000000c0b007c0c */ /* 0x040fe2000e781270 */
[----:B------:R-:W-:Y:S01]  /*1e220*/  ULDC UR10, c[0x0][0x228] ;  /* 0x00008a00000a7ab9 */ /* 0x000fe20000000800 */
[----:B------:R-:W-:Y:S01]  /*1e230*/  ISETP.LT.AND P6, PT, R10, UR14, !P5 ;  /* 0x0000000e0a007c0c */ /* 0x000fe2000efc1270 */
[----:B------:R2:W-:Y:S01]  /*1e240*/  @P3 STG.E desc[UR16][R236.64], R25 ;  /* 0x00000019ec003986 */ /* 0x0005e2000c101910 */
[----:B------:R-:W-:Y:S01]  /*1e250*/  ISETP.LT.AND P5, PT, R11, UR18, !P5 ;  /* 0x000000120b007c0c */ /* 0x000fe2000efa1270 */
[----:B------:R-:W-:Y:S01]  /*1e260*/  ULDC UR12, c[0x0][0x228] ;  /* 0x00008a00000c7ab9 */ /* 0x000fe20000000800 */
[----:B------:R-:W-:Y:S01]  /*1e270*/  ISETP.GE.AND P3, PT, R0, UR8, PT ;  /* 0x0000000800007c0c */ /* 0x000fe2000bf66270 */
[----:B------:R-:W-:Y:S01]  /*1e280*/  ULDC UR14, c[0x0][0x228] ;  /* 0x00008a00000e7ab9 */ /* 0x000fe20000000800 */
[----:B--2---:R-:W-:Y:S01]  /*1e290*/  VIADD R25, R239, UR4 ;  /* 0x00000004ef197c36 */ /* 0x004fe20008000000 */
[----:B------:R-:W-:Y:S01]  /*1e2a0*/  ULDC UR4, c[0x0][0x22c] ;  /* 0x00008b0000047ab9 */ /* 0x000fe20000000800 */
[----:B------:R-:W-:Y:S01]  /*1e2b0*/  VIADD R0, R9, 0x97 ;  /* 0x0000009709007836 */ /* 0x000fe20000000000 */
[----:B------:R-:W-:Y:S01]  /*1e2c0*/  ULDC UR18, c[0x0][0x228] ;  /* 0x00008a0000127ab9 */ /* 0x000fe20000000800 */
[C---:B------:R-:W-:Y:S01]  /*1e2d0*/  VIADD R235, R25.reuse, UR6 ;  /* 0x0000000619eb7c36 */ /* 0x040fe20008000000 */
[----:B------:R-:W-:Y:S01]  /*1e2e0*/  ULDC UR6, c[0x0][0x248] ;  /* 0x0000920000067ab9 */ /* 0x000fe20000000800 */
[----:B------:R-:W-:Y:S01]  /*1e2f0*/  IMAD.WIDE R4, R25, 0x4, R2 ;  /* 0x0000000419047825 */ /* 0x000fe200078e0202 */
[----:B------:R-:W-:-:S03]  /*1e300*/  ULDC UR8, c[0x0][0x22c] ;  /* 0x00008b0000087ab9 */ /* 0x000fc60000000800 */
[----:B------:R-:W-:Y:S01]  /*1e310*/  IMAD.WIDE R24, R25, 0x4, R232 ;  /* 0x0000000419187825 */ /* 0x000fe200078e02e8 */
[----:B------:R-:W-:Y:S03]  /*1e320*/  @P0 STG.E desc[UR16][R4.64], R21 ;  /* 0x0000001504000986 */ /* 0x000fe6000c101910 */
[C---:B------:R-:W-:Y:S01]  /*1e330*/  IMAD.WIDE R224, R235.reuse, 0x4, R2 ;  /* 0x00000004ebe07825 */ /* 0x040fe200078e0202 */
[----:B------:R2:W-:Y:S03]  /*1e340*/  @P4 STG.E desc[UR16][R24.64], R17 ;  /* 0x0000001118004986 */ /* 0x0005e6000c101910 */
[----:B------:R-:W-:Y:S01]  /*1e350*/  IMAD.WIDE R226, R235, 0x4, R232 ;  /* 0x00000004ebe27825 */ /* 0x000fe200078e02e8 */
[----:B------:R3:W-:Y:S01]  /*1e360*/  @P6 STG.E desc[UR16][R224.64], R6 ;  /* 0x00000006e0006986 */ /* 0x0007e2000c101910 */
[----:B------:R-:W-:Y:S01]  /*1e370*/  ISETP.GE.AND P0, PT, R0, UR4, PT ;  /* 0x0000000400007c0c */ /* 0x000fe2000bf06270 */
[----:B------:R-:W-:-:S02]  /*1e380*/  ULDC UR4, c[0x0][0x248] ;  /* 0x0000920000047ab9 */ /* 0x000fc40000000800 */
[----:B------:R-:W-:Y:S01]  /*1e390*/  @P5 STG.E desc[UR16][R226.64], R26 ;  /* 0x0000001ae2005986 */ /* 0x000fe2000c101910 */
[C---:B------:R-:W-:Y:S02]  /*1e3a0*/  ISETP.LT.AND P5, PT, R10.reuse, UR10, !P2 ;  /* 0x0000000a0a007c0c */ /* 0x040fe4000d7a1270 */
[----:B------:R-:W-:Y:S01]  /*1e3b0*/  ISETP.LT.AND P6, PT, R10, UR14, !P3 ;  /* 0x0000000e0a007c0c */ /* 0x000fe2000dfc1270 */
[----:B--2---:R-:W-:Y:S01]  /*1e3c0*/  VIADD R17, R235, UR4 ;  /* 0x00000004eb117c36 */ /* 0x004fe20008000000 */
[----:B------:R-:W-:Y:S01]  /*1e3d0*/  ISETP.LT.AND P2, PT, R11, UR12, !P2 ;  /* 0x0000000c0b007c0c */ /* 0x000fe2000d741270 */
[----:B------:R-:W-:Y:S01]  /*1e3e0*/  VIADD R0, R9, 0x98 ;  /* 0x0000009809007836 */ /* 0x000fe20000000000 */
[----:B------:R-:W-:Y:S01]  /*1e3f0*/  ISETP.LT.AND P3, PT, R11, UR18, !P3 ;  /* 0x000000120b007c0c */ /* 0x000fe2000df61270 */
[C---:B---3--:R-:W-:Y:S01]  /*1e400*/  VIADD R225, R17.reuse, UR6 ;  /* 0x0000000611e17c36 */ /* 0x048fe20008000000 */
[----:B------:R-:W-:Y:S01]  /*1e410*/  ULDC UR4, c[0x0][0x22c] ;  /* 0x00008b0000047ab9 */ /* 0x000fe20000000800 */
        /* <DEDUP_REMOVED lines=14> */
[----:B------:R2:W-:Y:S02]  /*1e500*/  @P6 STG.E desc[UR16][R20.64], R7 ;  /* 0x0000000714006986 */ /* 0x0005e4000c101910 */
[----:B------:R-:W-:Y:S01]  /*1e510*/  ISETP.GE.AND P5, PT, R0, UR4, PT ;  /* 0x0000000400007c0c */ /* 0x000fe2000bfa6270 */
[----:B------:R-:W-:Y:S01]  /*1e520*/  ULDC UR4, c[0x0][0x248] ;  /* 0x0000920000047ab9 */ /* 0x000fe20000000800 */
[----:B------:R3:W-:Y:S01]  /*1e530*/  @P3 STG.E desc[UR16][R24.64], R27 ;  /* 0x0000001b18003986 */ /* 0x0007e2000c101910 */
[C---:B------:R-:W-:Y:S02]  /*1e540*/  ISETP.LT.AND P3, PT, R10.reuse, UR10, !P0 ;  /* 0x0000000a0a007c0c */ /* 0x040fe4000c761270 */
[----:B------:R-:W-:Y:S01]  /*1e550*/  ISETP.LT.AND P6, PT, R10, UR14, !P4 ;  /* 0x0000000e0a007c0c */ /* 0x000fe2000e7c1270 */
[----:B------:R-:W-:Y:S01]  /*1e560*/  VIADD R0, R9, 0x9a ;  /* 0x0000009a09007836 */ /* 0x000fe20000000000 */
[C---:B------:R-:W-:Y:S01]  /*1e570*/  ISETP.LT.AND P0, PT, R11.reuse, UR12, !P0 ;  /* 0x0000000c0b007c0c */ /* 0x040fe2000c701270 */
[----:B------:R-:W-:Y:S01]  /*1e580*/  ULDC UR10, c[0x0][0x228] ;  /* 0x00008a00000a7ab9 */ /* 0x000fe20000000800 */
[----:B------:R-:W-:Y:S01]  /*1e590*/  ISETP.LT.AND P4, PT, R11, UR18, !P4 ;  /* 0x000000120b007c0c */ /* 0x000fe2000e781270 */
[----:B--2---:R-:W-:Y:S01]  /*1e5a0*/  VIADD R7, R225, UR4 ;  /* 0x00000004e1077c36 */ /* 0x004fe20008000000 */
[----:B------:R-:W-:Y:S01]  /*1e5b0*/  ISETP.GE.AND P2, PT, R0, UR8, PT ;  /* 0x0000000800007c0c */ /* 0x000fe2000bf46270 */
[----:B------:R-:W-:Y:S01]  /*1e5c0*/  ULDC UR4, c[0x0][0x22c] ;  /* 0x00008b0000047ab9 */ /* 0x000fe20000000800 */
[----:B------:R-:W-:Y:S01]  /*1e5d0*/  ULDC UR12, c[0x0][0x228] ;  /* 0x00008a00000c7ab9 */ /* 0x000fe20000000800 */
[C---:B---3--:R-:W-:Y:S01]  /*1e5e0*/  VIADD R25, R7.reuse, UR6 ;  /* 0x0000000607197c36 */ /* 0x048fe20008000000 */
[----:B------:R-:W-:Y:S01]  /*1e5f0*/  ULDC UR14, c[0x0][0x228] ;  /* 0x00008a00000e7ab9 */ /* 0x000fe20000000800 */
[C---:B------:R-:W-:Y:S01]  /*1e600*/  IMAD.WIDE R4, R7.reuse, 0x4, R2 ;  /* 0x0000000407047825 */ /* 0x040fe200078e0202 */
        /* <DEDUP_REMOVED lines=8> */
[C---:B------:R-:W-:Y:S01]  /*1e690*/  IMAD.WIDE R20, R25.reuse, 0x4, R232 ;  /* 0x0000000419147825 */ /* 0x040fe200078e02e8 */
[----:B------:R-:W-:Y:S02]  /*1e6a0*/  @P6 STG.E desc[UR16][R16.64], R12 ;  /* 0x0000000c10006986 */ /* 0x000fe4000c101910 */
[----:B------:R-:W-:Y:S01]  /*1e6b0*/  ISETP.GE.AND P3, PT, R0, UR4, PT ;  /* 0x0000000400007c0c */ /* 0x000fe2000bf66270 */
[----:B------:R-:W-:Y:S01]  /*1e6c0*/  ULDC UR4, c[0x0][0x248] ;  /* 0x0000920000047ab9 */ /* 0x000fe20000000800 */
[----:B------:R3:W-:Y:S01]  /*1e6d0*/  @P4 STG.E desc[UR16][R20.64], R40 ;  /* 0x0000002814004986 */ /* 0x0007e2000c101910 */
[C---:B------:R-:W-:Y:S01]  /*1e6e0*/  ISETP.LT.AND P4, PT, R10.reuse, UR10, !P5 ;  /* 0x0000000a0a007c0c */ /* 0x040fe2000ef81270 */
[----:B--2---:R-:W-:Y:S01]  /*1e6f0*/  VIADD R7, R25, UR4 ;  /* 0x0000000419077c36 */ /* 0x004fe20008000000 */
[----:B------:R-:W-:Y:S02]  /*1e700*/  ISETP.LT.AND P5, PT, R11, UR12, !P5 ;  /* 0x0000000c0b007c0c */ /* 0x000fe4000efa1270 */
[----:B------:R-:W-:Y:S01]  /*1e710*/  ISETP.LT.AND P6, PT, R10, UR14, !P2 ;  /* 0x0000000e0a007c0c */ /* 0x000fe2000d7c1270 */
[----:B------:R-:W-:Y:S01]  /*1e720*/  VIADD R0, R9, 0x9c ;  /* 0x0000009c09007836 */ /* 0x000fe20000000000 */
[----:B------:R-:W-:Y:S01]  /*1e730*/  ISETP.LT.AND P2, PT, R11, UR18, !P2 ;  /* 0x000000120b007c0c */ /* 0x000fe2000d741270 */
[----:B------:R-:W-:Y:S01]  /*1e740*/  IMAD.WIDE R4, R7, 0x4, R2 ;  /* 0x0000000407047825 */ /* 0x000fe200078e0202 */
[----:B------:R-:W-:Y:S01]  /*1e750*/  ULDC UR10, c[0x0][0x228] ;  /* 0x00008a00000a7ab9 */ /* 0x000fe20000000800 */
[----:B------:R-:W-:-:S02]  /*1e760*/  ULDC UR4, c[0x0][0x22c] ;  /* 0x00008b0000047ab9 */ /* 0x000fc40000000800 */
[C---:B---3--:R-:W-:Y:S01]  /*1e770*/  VIADD R21, R7.reuse, UR6 ;  /* 0x0000000607157c36 */ /* 0x048fe20008000000 */
[----:B------:R-:W-:Y:S01]  /*1e780*/  ISETP.GE.AND P0, PT, R0, UR8, PT ;  /* 0x0000000800007c0c */ /* 0x000fe2000bf06270 */
[----:B------:R-:W-:Y:S01]  /*1e790*/  IMAD.WIDE R6, R7, 0x4, R232 ;  /* 0x0000000407067825 */ /* 0x000fe200078e02e8 */
[----:B------:R-:W-:Y:S01]  /*1e7a0*/  @P4 STG.E desc[UR16][R4.64], R36 ;  /* 0x0000002404004986 */ /* 0x000fe2000c101910 */
[----:B------:R-:W-:Y:S01]  /*1e7b0*/  ULDC UR12, c[0x0][0x228] ;  /* 0x00008a00000c7ab9 */ /* 0x000fe20000000800 */
[----:B------:R-:W-:Y:S01]  /*1e7c0*/  ULDC UR6, c[0x0][0x248] ;  /* 0x0000920000067ab9 */ /* 0x000fe20000000800 */
[C---:B------:R-:W-:Y:S01]  /*1e7d0*/  IMAD.WIDE R16, R21.reuse, 0x4, R2 ;  /* 0x0000000415107825 */ /* 0x040fe200078e0202 */
[----:B------:R2:W-:Y:S01]  /*1e7e0*/  @P5 STG.E desc[UR16][R6.64], R32 ;  /* 0x0000002006005986 */ /* 0x0005e2000c101910 */
[----:B------:R-:W-:Y:S01]  /*1e7f0*/  ULDC UR14, c[0x0][0x228] ;  /* 0x00008a00000e7ab9 */ /* 0x000fe20000000800 */
[----:B------:R-:W-:Y:S01]  /*1e800*/  ULDC UR18, c[0x0][0x228] ;  /* 0x00008a0000127ab9 */ /* 0x000fe20000000800 */
[----:B------:R-:W-:Y:S01]  /*1e810*/  IMAD.WIDE R18, R21, 0x4, R232 ;  /* 0x0000000415127825 */ /* 0x000fe200078e02e8 */
[----:B------:R-:W-:Y:S01]  /*1e820*/  @P6 STG.E desc[UR16][R16.64], R13 ;  /* 0x0000000d10006986 */ /* 0x000fe2000c101910 */
[----:B------:R-:W-:-:S02]  /*1e830*/  ULDC UR8, c[0x0][0x22c] ;  /* 0x00008b0000087ab9 */ /* 0x000fc40000000800 */
[----:B------:R-:W-:Y:S01]  /*1e840*/  VIADD R0, R9, 0x9d ;  /* 0x0000009d09007836 */ /* 0x000fe20000000000 */
[----:B------:R3:W-:Y:S01]  /*1e850*/  @P2 STG.E desc[UR16][R18.64], R41 ;  /* 0x0000002912002986 */ /* 0x0007e2000c101910 */
[----:B------:R-:W-:Y:S01]  /*1e860*/  ISETP.LT.AND P2, PT, R10, UR10, !P3 ;  /* 0x0000000a0a007c0c */ /* 0x000fe2000df41270 */
[----:B------:R-:W-:Y:S01]  /*1e870*/  ULDC UR10, c[0x0][0x228] ;  /* 0x00008a00000a7ab9 */ /* 0x000fe20000000800 */
[----:B------:R-:W-:Y:S01]  /*1e880*/  ISETP.LT.AND P3, PT, R11, UR12, !P3 ;  /* 0x0000000c0b007c0c */ /* 0x000fe2000df61270 */
[----:B------:R-:W-:Y:S01]  /*1e890*/  ULDC UR12, c[0x0][0x228] ;  /* 0x00008a00000c7ab9 */ /* 0x000fe20000000800 */
[----:B------:R-:W-:Y:S01]  /*1e8a0*/  ISETP.GE.AND P4, PT, R0, UR4, PT ;  /* 0x0000000400007c0c */ /* 0x000fe2000bf86270 */
[----:B------:R-:W-:Y:S01]  /*1e8b0*/  ULDC UR4, c[0x0][0x248] ;  /* 0x0000920000047ab9 */ /* 0x000fe20000000800 */
[----:B------:R-:W-:Y:S02]  /*1e8c0*/  VIADD R0, R9, 0x9e ;  /* 0x0000009e09007836 */ /* 0x000fe40000000000 */
[----:B--2---:R-:W-:Y:S01]  /*1e8d0*/  VIADD R7, R21, UR4 ;  /* 0x0000000415077c36 */ /* 0x004fe20008000000 */
[----:B------:R-:W-:Y:S01]  /*1e8e0*/  ISETP.LT.AND P5, PT, R10, UR14, !P0 ;  /* 0x0000000e0a007c0c */ /* 0x000fe2000c7a1270 */
[----:B------:R-:W-:Y:S01]  /*1e8f0*/  ULDC UR4, c[0x0][0x22c] ;  /* 0x00008b0000047ab9 */ /* 0x000fe20000000800 */
[----:B------:R-:W-:Y:S01]  /*1e900*/  ISETP.LT.AND P6, PT, R11, UR18, !P0 ;  /* 0x000000120b007c0c */ /* 0x000fe2000c7c1270 */
[----:B---3--:R-:W-:-:S02]  /*1e910*/  VIADD R19, R7, UR6 ;  /* 0x0000000607137c36 */ /* 0x008fc40008000000 */
        /* <DEDUP_REMOVED lines=8> */
[----:B------:R-:W-:Y:S01]  /*1e9a0*/  VIADD R0, R9, 0x9f ;  /* 0x0000009f09007836 */ /* 0x000fe20000000000 */
[----:B------:R2:W-:Y:S01]  /*1e9b0*/  @P3 STG.E desc[UR16][R6.64], R33 ;  /* 0x0000002106003986 */ /* 0x0005e2000c101910 */
[----:B------:R-:W-:Y:S01]  /*1e9c0*/  ISETP.LT.AND P3, PT, R10, UR10, !P4 ;  /* 0x0000000a0a007c0c */ /* 0x000fe2000e761270 */
[----:B------:R-:W-:Y:S01]  /*1e9d0*/  IMAD.WIDE R12, R19, 0x4, R2 ;  /* 0x00000004130c7825 */ /* 0x000fe200078e0202 */
[----:B------:R-:W-:Y:S01]  /*1e9e0*/  ISETP.LT.AND P4, PT, R11, UR12, !P4 ;  /* 0x0000000c0b007c0c */ /* 0x000fe2000e781270 */
[----:B------:R-:W-:Y:S01]  /*1e9f0*/  ULDC UR10, c[0x0][0x228] ;  /* 0x00008a00000a7ab9 */ /* 0x000fe20000000800 */
[----:B------:R-:W-:Y:S01]  /*1ea00*/  ISETP.GE.AND P2, PT, R0, UR4, PT ;  /* 0x0000000400007c0c */ /* 0x000fe2000bf46270 */
[----:B------:R-:W-:Y:S01]  /*1ea10*/  ULDC UR4, c[0x0][0x248] ;  /* 0x0000920000047ab9 */ /* 0x000fe20000000800 */
[----:B------:R-:W-:Y:S01]  /*1ea20*/  IMAD.WIDE R16, R19, 0x4, R232 ;  /* 0x0000000413107825 */ /* 0x000fe200078e02e8 */
[----:B------:R3:W-:Y:S01]  /*1ea30*/  @P5 STG.E desc[UR16][R12.64], R14 ;  /* 0x0000000e0c005986 */ /* 0x0007e2000c101910 */
[----:B------:R-:W-:-:S02]  /*1ea40*/  ULDC UR12, c[0x0][0x228] ;  /* 0x00008a00000c7ab9 */ /* 0x000fc40000000800 */
[----:B------:R-:W-:Y:S02]  /*1ea50*/  VIADD R0, R9, 0xa0 ;  /* 0x000000a009007836 */ /* 0x000fe40000000000 */
[----:B--2---:R-:W-:Y:S01]  /*1ea60*/  VIADD R7, R19, UR4 ;  /* 0x0000000413077c36 */ /* 0x004fe20008000000 */
[----:B------:R2:W-:Y:S01]  /*1ea70*/  @P6 STG.E desc[UR16][R16.64], R42 ;  /* 0x0000002a10006986 */ /* 0x0005e2000c101910 */
[----:B------:R-:W-:Y:S01]  /*1ea80*/  ISETP.LT.AND P5, PT, R10, UR14, !P0 ;  /* 0x0000000e0a007c0c */ /* 0x000fe2000c7a1270 */
[----:B------:R-:W-:Y:S01]  /*1ea90*/  ULDC UR4, c[0x0][0x22c] ;  /* 0x00008b0000047ab9 */ /* 0x000fe20000000800 */
        /* <DEDUP_REMOVED lines=13> */
[----:B---3--:R-:W-:Y:S01]  /*1eb70*/  IMAD.WIDE R12, R19, 0x4, R2 ;  /* 0x00000004130c7825 */ /* 0x008fe200078e0202 */
[----:B------:R-:W-:Y:S01]  /*1eb80*/  ISETP.LT.AND P2, PT, R11, UR12, !P2 ;  /* 0x0000000c0b007c0c */ /* 0x000fe2000d741270 */
[----:B------:R-:W-:Y:S01]  /*1eb90*/  ULDC UR10, c[0x0][0x228] ;  /* 0x00008a00000a7ab9 */ /* 0x000fe20000000800 */
[----:B------:R-:W-:Y:S01]  /*1eba0*/  ISETP.GE.AND P3, PT, R0, UR4, PT ;  /* 0x0000000400007c0c */ /* 0x000fe2000bf66270 */
[----:B--2---:R-:W-:Y:S01]  /*1ebb0*/  IMAD.WIDE R16, R19, 0x4, R232 ;  /* 0x0000000413107825 */ /* 0x004fe200078e02e8 */
[----:B------:R-:W-:Y:S01]  /*1ebc0*/  ULDC UR4, c[0x0][0x248] ;  /* 0x0000920000047ab9 */ /* 0x000fe20000000800 */
[----:B------:R-:W-:Y:S01]  /*1ebd0*/  @P5 STG.E desc[UR16][R12.64], R15 ;  /* 0x0000000f0c005986 */ /* 0x000fe2000c101910 */
[----:B------:R-:W-:Y:S01]  /*1ebe0*/  ULDC UR12, c[0x0][0x228] ;  /* 0x00008a00000c7ab9 */ /* 0x000fe20000000800 */
[----:B------:R-:W-:-:S02]  /*1ebf0*/  VIADD R0, R9, 0xa2 ;  /* 0x000000a209007836 */ /* 0x000fc40000000000 */
[----:B----4-:R-:W-:Y:S01]  /*1ec00*/  VIADD R7, R19, UR4 ;  /* 0x0000000413077c36 */ /* 0x010fe20008000000 */
[----:B------:R2:W-:Y:S01]  /*1ec10*/  @P6 STG.E desc[UR16][R16.64], R43 ;  /* 0x0000002b10006986 */ /* 0x0005e2000c101910 */
[----:B------:R-:W-:Y:S01]  /*1ec20*/  ISETP.LT.AND P5, PT, R10, UR14, !P0 ;  /* 0x0000000e0a007c0c */ /* 0x000fe2000c7a1270 */
[----:B------:R-:W-:Y:S01]  /*1ec30*/  ULDC UR4, c[0x0][0x22c] ;  /* 0x00008b0000047ab9 */ /* 0x000fe20000000800 */
[----:B------:R-:W-:Y:S01]  /*1ec40*/  IMAD.WIDE R4, R7, 0x4, R2 ;  /* 0x0000000407047825 */ /* 0x000fe200078e0202 */
[----:B------:R-:W-:Y:S01]  /*1ec50*/  ISETP.LT.AND P6, PT, R11, UR18, !P0 ;  /* 0x000000120b007c0c */ /* 0x000fe2000c7c1270 */
[----:B------:R-:W-:Y:S01]  /*1ec60*/  ULDC UR14, c[0x0][0x228] ;  /* 0x00008a00000e7ab9 */ /* 0x000fe20000000800 */
[----:B------:R-:W-:Y:S01]  /*1ec70*/  ISETP.GE.AND P0, PT, R0, UR8, PT ;  /* 0x0000000800007c0c */ /* 0x000fe2000bf06270 */
[----:B------:R-:W-:Y:S02]  /*1ec80*/  VIADD R0, R9, 0xa3 ;  /* 0x000000a309007836 */ /* 0x000fe40000000000 */
[C---:B--2---:R-:W-:Y:S01]  /*1ec90*/  VIADD R17, R7.reuse, UR6 ;  /* 0x0000000607117c36 */ /* 0x044fe20008000000 */
[----:B------:R-:W-:Y:S01]  /*1eca0*/  @P4 STG.E desc[UR16][R4.64], R39 ;  /* 0x0000002704004986 */ /* 0x000fe2000c101910 */
[----:B------:R-:W-:Y:S01]  /*1ecb0*/  IMAD.WIDE R6, R7, 0x4, R232 ;  /* 0x0000000407067825 */ /* 0x000fe200078e02e8 */
[----:B------:R-:W-:Y:S01]  /*1ecc0*/  ISETP.GE.AND P4, PT, R0, UR4, PT ;  /* 0x0000000400007c0c */ /* 0x000fe2000bf86270 */
[----:B------:R-:W-:Y:S01]  /*1ecd0*/  ULDC UR4, c[0x0][0x248] ;  /* 0x0000920000047ab9 */ /* 0x000fe20000000800 */
[----:B------:R-:W-:Y:S01]  /*1ece0*/  ULDC UR6, c[0x0][0x248] ;  /* 0x0000920000067ab9 */ /* 0x000fe20000000800 */
[----:B------:R-:W-:Y:S01]  /*1ecf0*/  ULDC UR18, c[0x0][0x228] ;  /* 0x00008a0000127ab9 */ /* 0x000fe20000000800 */
[----:B------:R2:W-:Y:S01]  /*1ed00*/  @P2 STG.E desc[UR16][R6.64], R35 ;  /* 0x0000002306002986 */ /* 0x0005e2000c101910 */
[----:B------:R-:W-:Y:S01]  /*1ed10*/  ISETP.LT.AND P2, PT, R10, UR10, !P3 ;  /* 0x0000000a0a007c0c */ /* 0x000fe2000df41270 */
[----:B------:R-:W-:Y:S01]  /*1ed20*/  IMAD.WIDE R12, R17, 0x4, R2 ;  /* 0x00000004110c7825 */ /* 0x000fe200078e0202 */
[----:B------:R-:W-:Y:S01]  /*1ed30*/  ISETP.LT.AND P3, PT, R11, UR12, !P3 ;  /* 0x0000000c0b007c0c */ /* 0x000fe2000df61270 */
[----:B------:R-:W-:Y:S01]  /*1ed40*/  ULDC UR8, c[0x0][0x22c] ;  /* 0x00008b0000087ab9 */ /* 0x000fe20000000800 */
[----:B------:R-:W-:Y:S01]  /*1ed50*/  ULDC UR10, c[0x0][0x228] ;  /* 0x00008a00000a7ab9 */ /* 0x000fe20000000800 */
[----:B------:R-:W-:Y:S01]  /*1ed60*/  IMAD.WIDE R14, R17, 0x4, R232 ;  /* 0x00000004110e7825 */ /* 0x000fe200078e02e8 */
[----:B------:R3:W-:Y:S03]  /*1ed70*/  @P5 STG.E desc[UR16][R12.64], R28 ;  /* 0x0000001c0c005986 */ /* 0x0007e6000c101910 */
[----:B------:R-:W-:-:S02]  /*1ed80*/  VIADD R0, R9, 0xa4 ;  /* 0x000000a409007836 */ /* 0x000fc40000000000 */
        /* <DEDUP_REMOVED lines=21> */
[----:B------:R-:W-:Y:S01]  /*1eee0*/  ULDC UR4, c[0x0][0x248] ;  /* 0x0000920000047ab9 */ /* 0x000fe20000000800 */
[----:B--2---:R-:W-:Y:S01]  /*1eef0*/  IMAD.WIDE R14, R17, 0x4, R232 ;  /* 0x00000004110e7825 */ /* 0x004fe200078e02e8 */
[----:B------:R2:W-:Y:S01]  /*1ef00*/  @P5 STG.E desc[UR16][R12.64], R29 ;  /* 0x0000001d0c005986 */ /* 0x0005e2000c101910 */
[----:B------:R-:W-:Y:S01]  /*1ef10*/  ULDC UR10, c[0x0][0x228] ;  /* 0x00008a00000a7ab9 */ /* 0x000fe20000000800 */
[----:B------:R-:W-:Y:S01]  /*1ef20*/  ULDC UR12, c[0x0][0x228] ;  /* 0x00008a00000c7ab9 */ /* 0x000fe20000000800 */
[----:B------:R-:W-:-:S02]  /*1ef30*/  VIADD R0, R9, 0xa6 ;  /* 0x000000a609007836 */ /* 0x000fc40000000000 */
[----:B----4-:R-:W-:Y:S01]  /*1ef40*/  VIADD R7, R17, UR4 ;  /* 0x0000000411077c36 */ /* 0x010fe20008000000 */
        /* <DEDUP_REMOVED lines=16> */
[----:B--2---:R-:W-:Y:S01]  /*1f050*/  IMAD.WIDE R12, R17, 0x4, R2 ;  /* 0x00000004110c7825 */ /* 0x004fe200078e0202 */
[----:B------:R-:W-:Y:S01]  /*1f060*/  ISETP.LT.AND P2, PT, R11, UR12, !P2 ;  /* 0x0000000c0b007c0c */ /* 0x000fe2000d741270 */
[----:B------:R-:W-:Y:S01]  /*1f070*/  ULDC UR10, c[0x0][0x228] ;  /* 0x00008a00000a7ab9 */ /* 0x000fe20000000800 */
[----:B------:R-:W-:Y:S01]  /*1f080*/  ISETP.GE.AND P3, PT, R0, UR4, PT ;  /* 0x0000000400007c0c */ /* 0x000fe2000bf66270 */
[----:B------:R-:W-:Y:S01]  /*1f090*/  ULDC UR4, c[0x0][0x248] ;  /* 0x0000920000047ab9 */ /* 0x000fe20000000800 */
[----:B---3--:R-:W-:Y:S01]  /*1f0a0*/  IMAD.WIDE R14, R17, 0x4, R232 ;  /* 0x00000004110e7825 */ /* 0x008fe200078e02e8 */
[----:B------:R2:W-:Y:S01]  /*1f0b0*/  @P5 STG.E desc[UR16][R12.64], R30 ;  /* 0x0000001e0c005986 */ /* 0x0005e2000c101910 */
[----:B------:R-:W-:-:S02]  /*1f0c0*/  ULDC UR12, c[0x0][0x228] ;  /* 0x00008a00000c7ab9 */ /* 0x000fc40000000800 */
[----:B------:R-:W-:Y:S02]  /*1f0d0*/  VIADD R0, R9, 0xa8 ;  /* 0x000000a809007836 */ /* 0x000fe40000000000 */
        /* <DEDUP_REMOVED lines=804> */
[----:B------:R-:W-:Y:S01]  /*22320*/  ISETP.LT.AND P5, PT, R10, UR14, !P0 ;  /* 0x0000000e0a007c0c */ /* 0x000fe2000c7a1270 */
[----:B------:R-:W-:Y:S01]  /*22330*/  ULDC UR12, c[0x0][0x228] ;  /* 0x00008a00000c7ab9 */ /* 0x000fe20000000800 */
[----:B------:R-:W-:-:S02]  /*22340*/  VIADD R0, R9, 0xe6 ;  /* 0x000000e609007836 */ /* 0x000fc40000000000 */
[----:B----4-:R-:W-:Y:S01]  /*22350*/  VIADD R7, R17, UR4 ;  /* 0x0000000411077c36 */ /* 0x010fe20008000000 */
[----:B------:R3:W-:Y:S01]  /*22360*/  @P6 STG.E desc[UR16][R14.64], R197 ;  /* 0x000000c50e006986 */ /* 0x0007e2000c101910 */
[----:B------:R-:W-:Y:S01]  /*22370*/  ISETP.LT.AND P6, PT, R11, UR18, !P0 ;  /* 0x000000120b007c0c */ /* 0x000fe2000c7c1270 */
[----:B------:R-:W-:Y:S01]  /*22380*/  ULDC UR4, c[0x0][0x22c] ;  /* 0x00008b0000047ab9 */ /* 0x000fe20000000800 */
[C---:B------:R-:W-:Y:S01]  /*22390*/  VIADD R17, R7.reuse, UR6 ;  /* 0x0000000607117c36 */ /* 0x040fe20008000000 */
[----:B------:R-:W-:Y:S01]  /*223a0*/  ULDC UR14, c[0x0][0x228] ;  /* 0x00008a00000e7ab9 */ /* 0x000fe20000000800 */
[C---:B------:R-:W-:Y:S01]  /*223b0*/  IMAD.WIDE R4, R7.reuse, 0x4, R2 ;  /* 0x0000000407047825 */ /* 0x040fe200078e0202 */
[----:B------:R-:W-:Y:S01]  /*223c0*/  ISETP.GE.AND P0, PT, R0, UR8, PT ;  /* 0x0000000800007c0c */ /* 0x000fe2000bf06270 */
[----:B------:R-:W-:Y:S01]  /*223d0*/  ULDC UR6, c[0x0][0x248] ;  /* 0x0000920000067ab9 */ /* 0x000fe20000000800 */
[----:B------:R-:W-:Y:S01]  /*223e0*/  ULDC UR18, c[0x0][0x228] ;  /* 0x00008a0000127ab9 */ /* 0x000fe20000000800 */
[----:B------:R-:W-:Y:S01]  /*223f0*/  IMAD.WIDE R6, R7, 0x4, R232 ;  /* 0x0000000407067825 */ /* 0x000fe200078e02e8 */
[----:B------:R-:W-:Y:S01]  /*22400*/  @P2 STG.E desc[UR16][R4.64], R193 ;  /* 0x000000c104002986 */ /* 0x000fe2000c101910 */
[----:B------:R-:W-:-:S02]  /*22410*/  ULDC UR8, c[0x0][0x22c] ;  /* 0x00008b0000087ab9 */ /* 0x000fc40000000800 */
[----:B------:R-:W-:Y:S01]  /*22420*/  VIADD R0, R9, 0xe7 ;  /* 0x000000e709007836 */ /* 0x000fe20000000000 */
[----:B------:R4:W-:Y:S01]  /*22430*/  @P3 STG.E desc[UR16][R6.64], R189 ;  /* 0x000000bd06003986 */ /* 0x0009e2000c101910 */
[----:B--2---:R-:W-:Y:S01]  /*22440*/  IMAD.WIDE R12, R17, 0x4, R2 ;  /* 0x00000004110c7825 */ /* 0x004fe200078e0202 */
[----:B------:R-:W-:Y:S01]  /*22450*/  ISETP.LT.AND P3, PT, R10, UR10, !P4 ;  /* 0x0000000a0a007c0c */ /* 0x000fe2000e761270 */
[----:B------:R-:W-:Y:S01]  /*22460*/  ULDC UR10, c[0x0][0x228] ;  /* 0x00008a00000a7ab9 */ /* 0x000fe20000000800 */
[----:B------:R-:W-:Y:S01]  /*22470*/  ISETP.GE.AND P2, PT, R0, UR4, PT ;  /* 0x0000000400007c0c */ /* 0x000fe2000bf46270 */
[----:B------:R-:W-:Y:S01]  /*22480*/  ULDC UR4, c[0x0][0x248] ;  /* 0x0000920000047ab9 */ /* 0x000fe20000000800 */
[----:B------:R-:W-:Y:S01]  /*22490*/  ISETP.LT.AND P4, PT, R11, UR12, !P4 ;  /* 0x0000000c0b007c0c */ /* 0x000fe2000e781270 */
        /* <DEDUP_REMOVED lines=46> */
[C---:B--2---:R-:W-:Y:S01]  /*22780*/  IMAD.WIDE R12, R17.reuse, 0x4, R2 ;  /* 0x00000004110c7825 */ /* 0x044fe200078e0202 */
[----:B------:R-:W-:Y:S01]  /*22790*/  ISETP.LT.AND P2, PT, R10, UR10, !P3 ;  /* 0x0000000a0a007c0c */ /* 0x000fe2000df41270 */
[----:B------:R-:W-:Y:S01]  /*227a0*/  ULDC UR10, c[0x0][0x228] ;  /* 0x00008a00000a7ab9 */ /* 0x000fe20000000800 */
[----:B------:R-:W-:Y:S01]  /*227b0*/  ISETP.GE.AND P4, PT, R0, UR4, PT ;  /* 0x0000000400007c0c */ /* 0x000fe2000bf86270 */
[----:B---3--:R-:W-:Y:S01]  /*227c0*/  IMAD.WIDE R14, R17, 0x4, R232 ;  /* 0x00000004110e7825 */ /* 0x008fe200078e02e8 */
[----:B------:R-:W-:Y:S01]  /*227d0*/  ISETP.LT.AND P3, PT, R11, UR12, !P3 ;  /* 0x0000000c0b007c0c */ /* 0x000fe2000df61270 */
[----:B------:R-:W-:Y:S01]  /*227e0*/  ULDC UR4, c[0x0][0x248] ;  /* 0x0000920000047ab9 */ /* 0x000fe20000000800 */
[----:B------:R2:W-:Y:S01]  /*227f0*/  @P5 STG.E desc[UR16][R12.64], R136 ;  /* 0x000000880c005986 */ /* 0x0005e2000c101910 */
[----:B------:R-:W-:Y:S01]  /*22800*/  VIADD R0, R9, 0xec ;  /* 0x000000ec09007836 */ /* 0x000fe20000000000 */
[----:B------:R-:W-:Y:S01]  /*22810*/  ISETP.LT.AND P5, PT, R10, UR14, !P0 ;  /* 0x0000000e0a007c0c */ /* 0x000fe2000c7a1270 */
[----:B------:R-:W-:Y:S01]  /*22820*/  ULDC UR12, c[0x0][0x228] ;  /* 0x00008a00000c7ab9 */ /* 0x000fe20000000800 */
[----:B----4-:R-:W-:Y:S01]  /*22830*/  VIADD R7, R17, UR4 ;  /* 0x0000000411077c36 */ /* 0x010fe20008000000 */
[----:B------:R3:W-:Y:S01]  /*22840*/  @P6 STG.E desc[UR16][R14.64], R208 ;  /* 0x000000d00e006986 */ /* 0x0007e2000c101910 */
[----:B------:R-:W-:Y:S01]  /*22850*/  ISETP.LT.AND P6, PT, R11, UR18, !P0 ;  /* 0x000000120b007c0c */ /* 0x000fe2000c7c1270 */
[----:B------:R-:W-:Y:S01]  /*22860*/  ULDC UR4, c[0x0][0x22c] ;  /* 0x00008b0000047ab9 */ /* 0x000fe20000000800 */
[C---:B------:R-:W-:Y:S01]  /*22870*/  VIADD R17, R7.reuse, UR6 ;  /* 0x0000000607117c36 */ /* 0x040fe20008000000 */
[----:B------:R-:W-:Y:S01]  /*22880*/  ISETP.GE.AND P0, PT, R0, UR8, PT ;  /* 0x0000000800007c0c */ /* 0x000fe2000bf06270 */
[C---:B------:R-:W-:Y:S01]  /*22890*/  IMAD.WIDE R4, R7.reuse, 0x4, R2 ;  /* 0x0000000407047825 */ /* 0x040fe200078e0202 */
[----:B------:R-:W-:Y:S01]  /*228a0*/  ULDC UR14, c[0x0][0x228] ;  /* 0x00008a00000e7ab9 */ /* 0x000fe20000000800 */
[----:B------:R-:W-:Y:S01]  /*228b0*/  ULDC UR18, c[0x0][0x228] ;  /* 0x00008a0000127ab9 */ /* 0x000fe20000000800 */
[----:B------:R-:W-:Y:S01]  /*228c0*/  ULDC UR6, c[0x0][0x248] ;  /* 0x0000920000067ab9 */ /* 0x000fe20000000800 */
[----:B------:R-:W-:Y:S01]  /*228d0*/  IMAD.WIDE R6, R7, 0x4, R232 ;  /* 0x0000000407067825 */ /* 0x000fe200078e02e8 */
[----:B------:R-:W-:Y:S01]  /*228e0*/  @P2 STG.E desc[UR16][R4.64], R204 ;  /* 0x000000cc04002986 */ /* 0x000fe2000c101910 */
[----:B------:R-:W-:-:S02]  /*228f0*/  ULDC UR8, c[0x0][0x22c] ;  /* 0x00008b0000087ab9 */ /* 0x000fc40000000800 */
[----:B------:R-:W-:Y:S02]  /*22900*/  VIADD R0, R9, 0xed ;  /* 0x000000ed09007836 */ /* 0x000fe40000000000 */
[C---:B--2---:R-:W-:Y:S01]  /*22910*/  IMAD.WIDE R12, R17.reuse, 0x4, R2 ;  /* 0x00000004110c7825 */ /* 0x044fe200078e0202 */
[----:B------:R2:W-:Y:S01]  /*22920*/  @P3 STG.E desc[UR16][R6.64], R200 ;  /* 0x000000c806003986 */ /* 0x0005e2000c101910 */
[----:B------:R-:W-:Y:S01]  /*22930*/  ISETP.LT.AND P3, PT, R10, UR10, !P4 ;  /* 0x0000000a0a007c0c */ /* 0x000fe2000e761270 */
[----:B------:R-:W-:Y:S01]  /*22940*/  ULDC UR10, c[0x0][0x228] ;  /* 0x00008a00000a7ab9 */ /* 0x000fe20000000800 */
[----:B------:R-:W-:Y:S01]  /*22950*/  ISETP.GE.AND P2, PT, R0, UR4, PT ;  /* 0x0000000400007c0c */ /* 0x000fe2000bf46270 */
[----:B---3--:R-:W-:Y:S01]  /*22960*/  IMAD.WIDE R14, R17, 0x4, R232 ;  /* 0x00000004110e7825 */ /* 0x008fe200078e02e8 */
[----:B------:R-:W-:Y:S01]  /*22970*/  ULDC UR4, c[0x0][0x248] ;  /* 0x0000920000047ab9 */ /* 0x000fe20000000800 */
[----:B------:R-:W-:Y:S01]  /*22980*/  ISETP.LT.AND P4, PT, R11, UR12, !P4 ;  /* 0x0000000c0b007c0c */ /* 0x000fe2000e781270 */
[----:B------:R3:W-:Y:S01]  /*22990*/  @P5 STG.E desc[UR16][R12.64], R137 ;  /* 0x000000890c005986 */ /* 0x0007e2000c101910 */
[----:B------:R-:W-:Y:S01]  /*229a0*/  VIADD R0, R9, 0xee ;  /* 0x000000ee09007836 */ /* 0x000fe20000000000 */
[----:B------:R-:W-:Y:S01]  /*229b0*/  ISETP.LT.AND P5, PT, R10, UR14, !P0 ;  /* 0x0000000e0a007c0c */ /* 0x000fe2000c7a1270 */
[----:B------:R-:W-:Y:S01]  /*229c0*/  ULDC UR12, c[0x0][0x228] ;  /* 0x00008a00000c7ab9 */ /* 0x000fe20000000800 */
[----:B--2---:R-:W-:Y:S01]  /*229d0*/  VIADD R7, R17, UR4 ;  /* 0x0000000411077c36 */ /* 0x004fe20008000000 */
[----:B------:R2:W-:Y:S01]  /*229e0*/  @P6 STG.E desc[UR16][R14.64], R209 ;  /* 0x000000d10e006986 */ /* 0x0005e2000c101910 */
[----:B------:R-:W-:Y:S01]  /*229f0*/  ISETP.LT.AND P6, PT, R11, UR18, !P0 ;  /* 0x000000120b007c0c */ /* 0x000fe2000c7c1270 */
[----:B------:R-:W-:Y:S01]  /*22a00*/  ULDC UR4, c[0x0][0x22c] ;  /* 0x00008b0000047ab9 */ /* 0x000fe20000000800 */
[C---:B------:R-:W-:Y:S01]  /*22a10*/  VIADD R17, R7.reuse, UR6 ;  /* 0x0000000607117c36 */ /* 0x040fe20008000000 */
[----:B------:R-:W-:Y:S01]  /*22a20*/  ISETP.GE.AND P0, PT, R0, UR8, PT ;  /* 0x0000000800007c0c */ /* 0x000fe2000bf06270 */
        /* <DEDUP_REMOVED lines=18> */
[----:B------:R4:W-:Y:S01]  /*22b50*/  @P6 STG.E desc[UR16][R14.64], R210 ;  /* 0x000000d20e006986 */ /* 0x0009e2000c101910 */
[----:B---3--:R-:W-:Y:S01]  /*22b60*/  VIADD R7, R17, UR4 ;  /* 0x0000000411077c36 */ /* 0x008fe20008000000 */
[----:B------:R-:W-:Y:S01]  /*22b70*/  ISETP.LT.AND P6, PT, R11, UR18, !P0 ;  /* 0x000000120b007c0c */ /* 0x000fe2000c7c1270 */
[----:B------:R-:W-:Y:S01]  /*22b80*/  VIADD R0, R9, 0xf0 ;  /* 0x000000f009007836 */ /* 0x000fe20000000000 */
        /* <DEDUP_REMOVED lines=8> */
[----:B------:R3:W-:Y:S03]  /*22c10*/  @P4 STG.E desc[UR16][R4.64], R206 ;  /* 0x000000ce04004986 */ /* 0x0007e6000c101910 */
[----:B--2---:R-:W-:Y:S01]  /*22c20*/  IMAD.WIDE R12, R17, 0x4, R2 ;  /* 0x00000004110c7825 */ /* 0x004fe200078e0202 */
[----:B------:R2:W-:Y:S03]  /*22c30*/  @P2 STG.E desc[UR16][R6.64], R202 ;  /* 0x000000ca06002986 */ /* 0x0005e6000c101910 */
[----:B------:R-:W-:Y:S01]  /*22c40*/  VIADD R0, R9, 0xf1 ;  /* 0x000000f109007836 */ /* 0x000fe20000000000 */
[----:B------:R-:W-:Y:S01]  /*22c50*/  @P5 STG.E desc[UR16][R12.64], R139 ;  /* 0x0000008b0c005986 */ /* 0x000fe2000c101910 */
[----:B----4-:R-:W-:Y:S01]  /*22c60*/  IMAD.WIDE R14, R17, 0x4, R232 ;  /* 0x00000004110e7825 */ /* 0x010fe200078e02e8 */
[----:B------:R-:W-:Y:S01]  /*22c70*/  ISETP.LT.AND P5, PT, R10, UR6, !P3 ;  /* 0x000000060a007c0c */ /* 0x000fe2000dfa1270 */
[----:B------:R-:W-:Y:S01]  /*22c80*/  ULDC UR6, c[0x0][0x22c] ;  /* 0x00008b0000067ab9 */ /* 0x000fe20000000800 */
[----:B------:R-:W-:Y:S01]  /*22c90*/  ISETP.GE.AND P4, PT, R0, UR4, PT ;  /* 0x0000000400007c0c */ /* 0x000fe2000bf86270 */
[----:B------:R-:W-:Y:S01]  /*22ca0*/  ULDC UR4, c[0x0][0x248] ;  /* 0x0000920000047ab9 */ /* 0x000fe20000000800 */
[----:B------:R-:W-:Y:S01]  /*22cb0*/  ISETP.LT.AND P3, PT, R11, UR8, !P3 ;  /* 0x000000080b007c0c */ /* 0x000fe2000df61270 */
[----:B------:R4:W-:Y:S01]  /*22cc0*/  @P6 STG.E desc[UR16][R14.64], R211 ;  /* 0x000000d30e006986 */ /* 0x0009e2000c101910 */
[----:B------:R-:W-:Y:S01]  /*22cd0*/  VIADD R17, R17, UR4 ;  /* 0x0000000411117c36 */ /* 0x000fe20008000000 */
[----:B------:R-:W-:Y:S01]  /*22ce0*/  ISETP.LT.AND P6, PT, R10, UR10, !P0 ;  /* 0x0000000a0a007c0c */ /* 0x000fe2000c7c1270 */
[----:B------:R-:W-:Y:S01]  /*22cf0*/  VIADD R0, R9, 0xf2 ;  /* 0x000000f209007836 */ /* 0x000fe20000000000 */
[----:B------:R-:W-:Y:S01]  /*22d00*/  ULDC UR4, c[0x0][0x248] ;  /* 0x0000920000047ab9 */ /* 0x000fe20000000800 */
[C---:B---3--:R-:W-:Y:S01]  /*22d10*/  IMAD.WIDE R4, R17.reuse, 0x4, R2 ;  /* 0x0000000411047825 */ /* 0x048fe200078e0202 */
[----:B------:R-:W-:Y:S01]  /*22d20*/  ULDC UR8, c[0x0][0x228] ;  /* 0x00008a0000087ab9 */ /* 0x000fe20000000800 */
[----:B------:R-:W-:Y:S01]  /*22d30*/  ULDC UR10, c[0x0][0x228] ;  /* 0x00008a00000a7ab9 */ /* 0x000fe20000000800 */
[----:B------:R-:W-:Y:S01]  /*22d40*/  ISETP.GE.AND P2, PT, R0, UR6, PT ;  /* 0x0000000600007c0c */ /* 0x000fe2000bf46270 */
[----:B--2---:R-:W-:Y:S01]  /*22d50*/  IMAD.WIDE R6, R17, 0x4, R232 ;  /* 0x0000000411067825 */ /* 0x004fe200078e02e8 */
[----:B------:R-:W-:-:S03]  /*22d60*/  ULDC UR6, c[0x0][0x228] ;  /* 0x00008a0000067ab9 */ /* 0x000fc60000000800 */
[----:B----4-:R-:W-:Y:S01]  /*22d70*/  VIADD R15, R17, UR4 ;  /* 0x00000004110f7c36 */ /* 0x010fe20008000000 */
[----:B------:R2:W-:Y:S01]  /*22d80*/  @P5 STG.E desc[UR16][R4.64], R207 ;  /* 0x000000cf04005986 */ /* 0x0005e2000c101910 */
[----:B------:R-:W-:Y:S01]  /*22d90*/  VIADD R0, R9, 0xf3 ;  /* 0x000000f309007836 */ /* 0x000fe20000000000 */
[----:B------:R-:W-:Y:S01]  /*22da0*/  ULDC UR4, c[0x0][0x22c] ;  /* 0x00008b0000047ab9 */ /* 0x000fe20000000800 */
[----:B------:R-:W-:Y:S01]  /*22db0*/  IMAD.WIDE R12, R15, 0x4, R2 ;  /* 0x000000040f0c7825 */ /* 0x000fe200078e0202 */
[----:B------:R3:W-:Y:S01]  /*22dc0*/  @P3 STG.E desc[UR16][R6.64], R203 ;  /* 0x000000cb06003986 */ /* 0x0007e2000c101910 */
[C---:B------:R-:W-:Y:S01]  /*22dd0*/  ISETP.LT.AND P0, PT, R11.reuse, UR6, !P0 ;  /* 0x000000060b007c0c */ /* 0x040fe2000c701270 */
[----:B------:R-:W-:Y:S01]  /*22de0*/  ULDC UR6, c[0x0][0x228] ;  /* 0x00008a0000067ab9 */ /* 0x000fe20000000800 */
[----:B------:R-:W-:Y:S02]  /*22df0*/  ISETP.LT.AND P3, PT, R10, UR8, !P4 ;  /* 0x000000080a007c0c */ /* 0x000fe4000e761270 */
[----:B------:R-:W-:Y:S01]  /*22e00*/  ISETP.GE.AND P5, PT, R0, UR4, PT ;  /* 0x0000000400007c0c */ /* 0x000fe2000bfa6270 */
[----:B------:R-:W-:Y:S01]  /*22e10*/  ULDC UR4, c[0x0][0x248] ;  /* 0x0000920000047ab9 */ /* 0x000fe20000000800 */
[----:B------:R-:W-:Y:S01]  /*22e20*/  ISETP.LT.AND P4, PT, R11, UR10, !P4 ;  /* 0x0000000a0b007c0c */ /* 0x000fe2000e781270 */
[----:B------:R4:W-:Y:S01]  /*22e30*/  @P6 STG.E desc[UR16][R12.64], R140 ;  /* 0x0000008c0c006986 */ /* 0x0009e2000c101910 */
[C---:B------:R-:W-:Y:S01]  /*22e40*/  VIADD R17, R15.reuse, UR4 ;  /* 0x000000040f117c36 */ /* 0x040fe20008000000 */
[----:B------:R-:W-:Y:S01]  /*22e50*/  ISETP.LT.AND P6, PT, R10, UR12, !P2 ;  /* 0x0000000c0a007c0c */ /* 0x000fe2000d7c1270 */
[----:B------:R-:W-:Y:S01]  /*22e60*/  ULDC UR4, c[0x0][0x248] ;  /* 0x0000920000047ab9 */ /* 0x000fe20000000800 */
[----:B--2---:R-:W-:Y:S01]  /*22e70*/  IMAD.WIDE R4, R15, 0x4, R232 ;  /* 0x000000040f047825 */ /* 0x004fe200078e02e8 */
[----:B------:R-:W-:Y:S01]  /*22e80*/  ULDC UR8, c[0x0][0x228] ;  /* 0x00008a0000087ab9 */ /* 0x000fe20000000800 */
[----:B------:R-:W-:Y:S01]  /*22e90*/  ULDC UR10, c[0x0][0x228] ;  /* 0x00008a00000a7ab9 */ /* 0x000fe20000000800 */
[----:B------:R-:W-:Y:S01]  /*22ea0*/  ULDC UR12, c[0x0][0x228] ;  /* 0x00008a00000c7ab9 */ /* 0x000fe20000000800 */
[C---:B------:R-:W-:Y:S01]  /*22eb0*/  VIADD R19, R17.reuse, UR4 ;  /* 0x0000000411137c36 */ /* 0x040fe20008000000 */
[----:B------:R-:W-:Y:S01]  /*22ec0*/  ULDC UR4, c[0x0][0x22c] ;  /* 0x00008b0000047ab9 */ /* 0x000fe20000000800 */
[----:B---3--:R-:W-:Y:S01]  /*22ed0*/  IMAD.WIDE R6, R17, 0x4, R2 ;  /* 0x0000000411067825 */ /* 0x008fe200078e0202 */
[----:B------:R2:W-:Y:S03]  /*22ee0*/  @P0 STG.E desc[UR16][R4.64], R212 ;  /* 0x000000d404000986 */ /* 0x0005e6000c101910 */
[----:B------:R-:W-:-:S02]  /*22ef0*/  VIADD R0, R9, 0xf4 ;  /* 0x000000f409007836 */ /* 0x000fc40000000000 */
[----:B----4-:R-:W-:Y:S01]  /*22f00*/  IMAD.WIDE R12, R17, 0x4, R232 ;  /* 0x00000004110c7825 */ /* 0x010fe200078e02e8 */
[----:B------:R-:W-:Y:S01]  /*22f10*/  ISETP.LT.AND P2, PT, R11, UR6, !P2 ;  /* 0x000000060b007c0c */ /* 0x000fe2000d741270 */
[----:B------:R-:W-:Y:S02]  /*22f20*/  @P3 STG.E desc[UR16][R6.64], R216 ;  /* 0x000000d806003986 */ /* 0x000fe4000c101910 */
[----:B------:R-:W-:Y:S01]  /*22f30*/  IMAD.WIDE R14, R19, 0x4, R2 ;  /* 0x00000004130e7825 */ /* 0x000fe200078e0202 */
[----:B------:R-:W-:Y:S01]  /*22f40*/  ISETP.GE.AND P0, PT, R0, UR4, PT ;  /* 0x0000000400007c0c */ /* 0x000fe2000bf06270 */
[----:B------:R3:W-:Y:S01]  /*22f50*/  @P4 STG.E desc[UR16][R12.64], R220 ;  /* 0x000000dc0c004986 */ /* 0x0007e2000c101910 */
[C---:B------:R-:W-:Y:S01]  /*22f60*/  ISETP.LT.AND P4, PT, R10.reuse, UR8, !P5 ;  /* 0x000000080a007c0c */ /* 0x040fe2000ef81270 */
[----:B------:R-:W-:Y:S01]  /*22f70*/  VIADD R0, R9, 0xf6 ;  /* 0x000000f609007836 */ /* 0x000fe20000000000 */
[----:B------:R-:W-:Y:S01]  /*22f80*/  ULDC UR4, c[0x0][0x248] ;  /* 0x0000920000047ab9 */ /* 0x000fe20000000800 */
[----:B------:R-:W-:Y:S01]  /*22f90*/  ISETP.LT.AND P5, PT, R11, UR10, !P5 ;  /* 0x0000000a0b007c0c */ /* 0x000fe2000efa1270 */
[----:B------:R4:W-:Y:S01]  /*22fa0*/  @P6 STG.E desc[UR16][R14.64], R141 ;  /* 0x0000008d0e006986 */ /* 0x0009e2000c101910 */
[----:B------:R-:W-:Y:S01]  /*22fb0*/  ISETP.LT.AND P6, PT, R10, UR12, !P0 ;  /* 0x0000000c0a007c0c */ /* 0x000fe2000c7c1270 */
[C---:B--2---:R-:W-:Y:S01]  /*22fc0*/  IMAD.WIDE R4, R19.reuse, 0x4, R232 ;  /* 0x0000000413047825 */ /* 0x044fe200078e02e8 */
[----:B------:R-:W-:Y:S01]  /*22fd0*/  ISETP.GE.AND P3, PT, R0, UR25, PT ;  /* 0x0000001900007c0c */ /* 0x000fe2000bf66270 */
[----:B------:R-:W-:Y:S01]  /*22fe0*/  ULDC UR6, c[0x0][0x228] ;  /* 0x00008a0000067ab9 */ /* 0x000fe20000000800 */
[----:B------:R-:W-:Y:S01]  /*22ff0*/  ULDC UR8, c[0x0][0x228] ;  /* 0x00008a0000087ab9 */ /* 0x000fe20000000800 */
[----:B---3--:R-:W-:Y:S01]  /*23000*/  VIADD R13, R19, UR4 ;  /* 0x00000004130d7c36 */ /* 0x008fe20008000000 */
[----:B------:R-:W-:Y:S01]  /*23010*/  ULDC UR4, c[0x0][0x248] ;  /* 0x0000920000047ab9 */ /* 0x000fe20000000800 */
[----:B------:R-:W-:Y:S01]  /*23020*/  VIADD R0, R9, 0xf5 ;  /* 0x000000f509007836 */ /* 0x000fe20000000000 */
[----:B------:R-:W-:Y:S01]  /*23030*/  ULDC UR10, c[0x0][0x228] ;  /* 0x00008a00000a7ab9 */ /* 0x000fe20000000800 */
[C---:B------:R-:W-:Y:S01]  /*23040*/  VIADD R17, R13.reuse, UR4 ;  /* 0x000000040d117c36 */ /* 0x040fe20008000000 */
[----:B------:R2:W-:Y:S01]  /*23050*/  @P2 STG.E desc[UR16][R4.64], R213 ;  /* 0x000000d504002986 */ /* 0x0005e2000c101910 */
[----:B------:R-:W-:Y:S01]  /*23060*/  IMAD.WIDE R6, R13, 0x4, R2 ;  /* 0x000000040d067825 */ /* 0x000fe200078e0202 */
[----:B------:R-:W-:Y:S01]  /*23070*/  ISETP.GE.AND P2, PT, R0, UR23, PT ;  /* 0x0000001700007c0c */ /* 0x000fe2000bf46270 */
[----:B------:R-:W-:Y:S01]  /*23080*/  ULDC UR12, c[0x0][0x228] ;  /* 0x00008a00000c7ab9 */ /* 0x000fe20000000800 */
[----:B------:R-:W-:Y:S01]  /*23090*/  ISETP.LT.AND P0, PT, R11, UR6, !P0 ;  /* 0x000000060b007c0c */ /* 0x000fe2000c701270 */
[----:B------:R-:W-:Y:S01]  /*230a0*/  IMAD.WIDE R12, R13, 0x4, R232 ;  /* 0x000000040d0c7825 */ /* 0x000fe200078e02e8 */
[----:B------:R-:W-:Y:S01]  /*230b0*/  @P4 STG.E desc[UR16][R6.64], R217 ;  /* 0x000000d906004986 */ /* 0x000fe2000c101910 */
[----:B------:R-:W-:-:S02]  /*230c0*/  ULDC UR4, c[0x0][0x248] ;  /* 0x0000920000047ab9 */ /* 0x000fc40000000800 */
[----:B----4-:R-:W-:Y:S01]  /*230d0*/  IMAD.WIDE R14, R17, 0x4, R2 ;  /* 0x00000004110e7825 */ /* 0x010fe200078e0202 */
[----:B------:R3:W-:Y:S01]  /*230e0*/  @P5 STG.E desc[UR16][R12.64], R221 ;  /* 0x000000dd0c005986 */ /* 0x0007e2000c101910 */
[C---:B------:R-:W-:Y:S01]  /*230f0*/  ISETP.LT.AND P5, PT, R10.reuse, UR8, !P2 ;  /* 0x000000080a007c0c */ /* 0x040fe2000d7a1270 */
[----:B------:R-:W-:Y:S01]  /*23100*/  ULDC UR6, c[0x0][0x228] ;  /* 0x00008a0000067ab9 */ /* 0x000fe20000000800 */
[----:B------:R-:W-:Y:S01]  /*23110*/  VIADD R0, R9, 0xf8 ;  /* 0x000000f809007836 */ /* 0x000fe20000000000 */
[----:B------:R4:W-:Y:S01]  /*23120*/  @P6 STG.E desc[UR16][R14.64], R142 ;  /* 0x0000008e0e006986 */ /* 0x0009e2000c101910 */
[----:B------:R-:W-:Y:S01]  /*23130*/  ISETP.LT.AND P4, PT, R11, UR10, !P2 ;  /* 0x0000000a0b007c0c */ /* 0x000fe2000d781270 */
[C---:B--2---:R-:W-:Y:S01]  /*23140*/  IMAD.WIDE R4, R17.reuse, 0x4, R232 ;  /* 0x0000000411047825 */ /* 0x044fe200078e02e8 */
[----:B------:R-:W-:Y:S01]  /*23150*/  ISETP.LT.AND P6, PT, R10, UR12, !P3 ;  /* 0x0000000c0a007c0c */ /* 0x000fe2000dfc1270 */
[----:B------:R-:W-:Y:S01]  /*23160*/  ULDC UR8, c[0x0][0x228] ;  /* 0x00008a0000087ab9 */ /* 0x000fe20000000800 */
[----:B------:R-:W-:Y:S01]  /*23170*/  ISETP.GE.AND P2, PT, R0, UR21, PT ;  /* 0x0000001500007c0c */ /* 0x000fe2000bf46270 */
[----:B---3--:R-:W-:Y:S01]  /*23180*/  VIADD R13, R17, UR4 ;  /* 0x00000004110d7c36 */ /* 0x008fe20008000000 */
[----:B------:R-:W-:Y:S01]  /*23190*/  ULDC UR4, c[0x0][0x248] ;  /* 0x0000920000047ab9 */ /* 0x000fe20000000800 */
[----:B------:R-:W-:Y:S01]  /*231a0*/  VIADD R0, R9, 0xf7 ;  /* 0x000000f709007836 */ /* 0x000fe20000000000 */
[----:B------:R2:W-:Y:S01]  /*231b0*/  @P0 STG.E desc[UR16][R4.64], R214 ;  /* 0x000000d604000986 */ /* 0x0005e2000c101910 */
        /* <DEDUP_REMOVED lines=31> */
[----:B------:R3:W-:Y:S03]  /*233b0*/  @P5 STG.E desc[UR16][R6.64], R219 ;  /* 0x000000db06005986 */ /* 0x0007e6000c101910 */
[----:B----4-:R-:W-:Y:S01]  /*233c0*/  IMAD.WIDE R14, R17, 0x4, R2 ;  /* 0x00000004110e7825 */ /* 0x010fe200078e0202 */
[----:B------:R4:W-:Y:S01]  /*233d0*/  @P4 STG.E desc[UR16][R12.64], R223 ;  /* 0x000000df0c004986 */ /* 0x0009e2000c101910 */
[----:B------:R-:W-:-:S02]  /*233e0*/  ISETP.LT.AND P5, PT, R10, UR8, !P3 ;  /* 0x000000080a007c0c */ /* 0x000fc4000dfa1270 */
[----:B------:R-:W-:Y:S01]  /*233f0*/  VIADD R0, R9, 0xfc ;  /* 0x000000fc09007836 */ /* 0x000fe20000000000 */
[----:B------:R5:W-:Y:S01]  /*23400*/  @P6 STG.E desc[UR16][R14.64], R144 ;  /* 0x000000900e006986 */ /* 0x000be2000c101910 */
[----:B------:R-:W-:Y:S01]  /*23410*/  ISETP.LT.AND P4, PT, R11, UR10, !P3 ;  /* 0x0000000a0b007c0c */ /* 0x000fe2000df81270 */
[C---:B------:R-:W-:Y:S01]  /*23420*/  VIADD R19, R17.reuse, UR4 ;  /* 0x0000000411137c36 */ /* 0x040fe20008000000 */
[----:B------:R-:W-:Y:S01]  /*23430*/  ISETP.LT.AND P6, PT, R10, UR10, !P0 ;  /* 0x0000000a0a007c0c */ /* 0x000fe2000c7c1270 */
[----:B------:R-:W-:Y:S01]  /*23440*/  ULDC UR4, c[0x0][0x248] ;  /* 0x0000920000047ab9 */ /* 0x000fe20000000800 */
[----:B------:R-:W-:Y:S01]  /*23450*/  ISETP.GE.AND P3, PT, R0, UR5, PT ;  /* 0x0000000500007c0c */ /* 0x000fe2000bf66270 */
[----:B--2---:R-:W-:-:S04]  /*23460*/  IMAD.WIDE R4, R17, 0x4, R232 ;  /* 0x0000000411047825 */ /* 0x004fc800078e02e8 */
[----:B---3--:R-:W-:-:S04]  /*23470*/  IMAD.WIDE R6, R19, 0x4, R2 ;  /* 0x0000000413067825 */ /* 0x008fc800078e0202 */
[----:B------:R-:W-:Y:S02]  /*23480*/  VIADD R0, R9, 0xfb ;  /* 0x000000fb09007836 */ /* 0x000fe40000000000 */
[C---:B------:R-:W-:Y:S01]  /*23490*/  VIADD R21, R19.reuse, UR4 ;  /* 0x0000000413157c36 */ /* 0x040fe20008000000 */
[----:B------:R2:W-:Y:S01]  /*234a0*/  @P2 STG.E desc[UR16][R4.64], R228 ;  /* 0x000000e404002986 */ /* 0x0005e2000c101910 */
[----:B----4-:R-:W-:Y:S01]  /*234b0*/  IMAD.WIDE R12, R19, 0x4, R232 ;  /* 0x00000004130c7825 */ /* 0x010fe200078e02e8 */
[----:B------:R-:W-:Y:S01]  /*234c0*/  ISETP.GE.AND P2, PT, R0, UR11, PT ;  /* 0x0000000b00007c0c */ /* 0x000fe2000bf46270 */
[----:B------:R-:W-:Y:S01]  /*234d0*/  ULDC UR4, c[0x0][0x248] ;  /* 0x0000920000047ab9 */ /* 0x000fe20000000800 */
[----:B------:R-:W-:Y:S01]  /*234e0*/  ISETP.LT.AND P0, PT, R11, UR10, !P0 ;  /* 0x0000000a0b007c0c */ /* 0x000fe2000c701270 */
[----:B-----5:R-:W-:Y:S01]  /*234f0*/  IMAD.WIDE R14, R21, 0x4, R2 ;  /* 0x00000004150e7825 */ /* 0x020fe200078e0202 */
[----:B------:R3:W-:Y:S01]  /*23500*/  @P5 STG.E desc[UR16][R6.64], R148 ;  /* 0x0000009406005986 */ /* 0x0007e2000c101910 */
[----:B------:R-:W-:Y:S01]  /*23510*/  ISETP.LT.AND P5, PT, R10, UR10, !P2 ;  /* 0x0000000a0a007c0c */ /* 0x000fe2000d7a1270 */
[----:B------:R-:W-:-:S02]  /*23520*/  ULDC UR5, c[0x0][0x248] ;  /* 0x0000920000057ab9 */ /* 0x000fc40000000800 */
[----:B-1----:R1:W-:Y:S01]  /*23530*/  @P4 STG.E desc[UR16][R12.64], R248 ;  /* 0x000000f80c004986 */ /* 0x0023e2000c101910 */
[----:B------:R-:W-:Y:S01]  /*23540*/  ISETP.LT.AND P4, PT, R11, UR10, !P2 ;  /* 0x0000000a0b007c0c */ /* 0x000fe2000d781270 */
[----:B------:R-:W-:Y:S02]  /*23550*/  VIADD R0, R9, 0xfd ;  /* 0x000000fd09007836 */ /* 0x000fe40000000000 */
[----:B------:R4:W-:Y:S01]  /*23560*/  @P6 STG.E desc[UR16][R14.64], R145 ;  /* 0x000000910e006986 */ /* 0x0009e2000c101910 */
[----:B------:R-:W-:Y:S01]  /*23570*/  VIADD R17, R21, UR4 ;  /* 0x0000000415117c36 */ /* 0x000fe20008000000 */
[----:B------:R-:W-:Y:S01]  /*23580*/  ISETP.LT.AND P6, PT, R10, UR10, !P3 ;  /* 0x0000000a0a007c0c */ /* 0x000fe2000dfc1270 */
[----:B------:R-:W-:Y:S01]  /*23590*/  ULDC UR4, c[0x0][0x248] ;  /* 0x0000920000047ab9 */ /* 0x000fe20000000800 */
[----:B------:R-:W-:Y:S01]  /*235a0*/  ISETP.GE.AND P2, PT, R0, UR9, PT ;  /* 0x0000000900007c0c */ /* 0x000fe2000bf46270 */
[----:B------:R-:W-:Y:S02]  /*235b0*/  VIADD R19, R17, UR4 ;  /* 0x0000000411137c36 */ /* 0x000fe40008000000 */
[----:B--2---:R-:W-:-:S04]  /*235c0*/  IMAD.WIDE R4, R21, 0x4, R232 ;  /* 0x0000000415047825 */ /* 0x004fc800078e02e8 */
[----:B---3--:R-:W-:-:S04]  /*235d0*/  IMAD.WIDE R6, R17, 0x4, R2 ;  /* 0x0000000411067825 */ /* 0x008fc800078e0202 */
[----:B------:R-:W-:Y:S01]  /*235e0*/  VIADD R0, R9, 0xff ;  /* 0x000000ff09007836 */ /* 0x000fe20000000000 */
[----:B------:R-:W-:Y:S01]  /*235f0*/  ISETP.LT.AND P3, PT, R11, UR10, !P3 ;  /* 0x0000000a0b007c0c */ /* 0x000fe2000df61270 */
[----:B------:R-:W-:Y:S01]  /*23600*/  IMAD.WIDE R8, R17, 0x4, R232 ;  /* 0x0000000411087825 */ /* 0x000fe200078e02e8 */
[----:B------:R2:W-:Y:S01]  /*23610*/  @P0 STG.E desc[UR16][R4.64], R229 ;  /* 0x000000e504000986 */ /* 0x0005e2000c101910 */
[----:B------:R-:W-:Y:S02]  /*23620*/  ULDC UR4, c[0x0][0x248] ;  /* 0x0000920000047ab9 */ /* 0x000fe40000000800 */
[----:B-1----:R-:W-:Y:S01]  /*23630*/  IMAD.WIDE R12, R19, 0x4, R2 ;  /* 0x00000004130c7825 */ /* 0x002fe200078e0202 */
[----:B------:R1:W-:Y:S04]  /*23640*/  @P5 STG.E desc[UR16][R6.64], R149 ;  /* 0x0000009506005986 */ /* 0x0003e8000c101910 */
[----:B------:R3:W-:Y:S01]  /*23650*/  @P4 STG.E desc[UR16][R8.64], R249 ;  /* 0x000000f908004986 */ /* 0x0007e2000c101910 */
[----:B------:R-:W-:-:S03]  /*23660*/  ISETP.LT.AND P5, PT, R10, UR10, !P1 ;  /* 0x0000000a0a007c0c */ /* 0x000fc6000cfa1270 */
[----:B------:R5:W-:Y:S01]  /*23670*/  @P6 STG.E desc[UR16][R12.64], R146 ;  /* 0x000000920c006986 */ /* 0x000be2000c101910 */
[----:B------:R-:W-:Y:S01]  /*23680*/  ISETP.LT.AND P6, PT, R10, UR10, !P2 ;  /* 0x0000000a0a007c0c */ /* 0x000fe2000d7c1270 */
[----:B----4-:R-:W-:Y:S01]  /*23690*/  VIADD R15, R19, UR4 ;  /* 0x00000004130f7c36 */ /* 0x010fe20008000000 */
[----:B------:R-:W-:Y:S01]  /*236a0*/  ISETP.LT.AND P2, PT, R11, UR10, !P2 ;  /* 0x0000000a0b007c0c */ /* 0x000fe2000d741270 */
[----:B--2---:R-:W-:Y:S01]  /*236b0*/  IMAD.WIDE R4, R19, 0x4, R232 ;  /* 0x0000000413047825 */ /* 0x004fe200078e02e8 */
[----:B------:R-:W-:Y:S01]  /*236c0*/  ISETP.LT.AND P1, PT, R11, UR10, !P1 ;  /* 0x0000000a0b007c0c */ /* 0x000fe2000cf21270 */
[----:B------:R-:W-:Y:S01]  /*236d0*/  ULDC UR4, c[0x0][0x248] ;  /* 0x0000920000047ab9 */ /* 0x000fe20000000800 */
[----:B------:R-:W-:Y:S01]  /*236e0*/  ISETP.GE.AND P0, PT, R0, UR7, PT ;  /* 0x0000000700007c0c */ /* 0x000fe2000bf06270 */
[C---:B------:R-:W-:Y:S02]  /*236f0*/  VIADD R17, R15.reuse, UR5 ;  /* 0x000000050f117c36 */ /* 0x040fe40008000000 */
[----:B-1----:R-:W-:Y:S01]  /*23700*/  IMAD.WIDE R6, R15, 0x4, R2 ;  /* 0x000000040f067825 */ /* 0x002fe200078e0202 */
[----:B------:R-:W-:-:S02]  /*23710*/  ISETP.LT.AND P4, PT, R10, UR10, !P0 ;  /* 0x0000000a0a007c0c */ /* 0x000fc4000c781270 */
[----:B------:R-:W-:Y:S01]  /*23720*/  ISETP.LT.AND P0, PT, R11, UR10, !P0 ;  /* 0x0000000a0b007c0c */ /* 0x000fe2000c701270 */
[----:B---3--:R-:W-:Y:S01]  /*23730*/  IMAD.WIDE R8, R15, 0x4, R232 ;  /* 0x000000040f087825 */ /* 0x008fe200078e02e8 */
[----:B------:R1:W-:Y:S03]  /*23740*/  @P3 STG.E desc[UR16][R4.64], R230 ;  /* 0x000000e604003986 */ /* 0x0003e6000c101910 */
[C---:B------:R-:W-:Y:S01]  /*23750*/  IMAD.WIDE R10, R17.reuse, 0x4, R2 ;  /* 0x00000004110a7825 */ /* 0x040fe200078e0202 */
[----:B------:R1:W-:Y:S03]  /*23760*/  @P6 STG.E desc[UR16][R6.64], R150 ;  /* 0x0000009606006986 */ /* 0x0003e6000c101910 */
[C---:B-----5:R-:W-:Y:S01]  /*23770*/  IMAD.WIDE R12, R17.reuse, 0x4, R232 ;  /* 0x00000004110c7825 */ /* 0x060fe200078e02e8 */
[----:B------:R1:W-:Y:S04]  /*23780*/  @P2 STG.E desc[UR16][R8.64], R250 ;  /* 0x000000fa08002986 */ /* 0x0003e8000c101910 */
[----:B------:R1:W-:Y:S04]  /*23790*/  @P5 STG.E desc[UR16][R10.64], R147 ;  /* 0x000000930a005986 */ /* 0x0003e8000c101910 */
[----:B------:R1:W-:Y:S01]  /*237a0*/  @P1 STG.E desc[UR16][R12.64], R231 ;  /* 0x000000e70c001986 */ /* 0x0003e2000c101910 */
[----:B------:R-:W-:-:S04]  /*237b0*/  VIADD R19, R17, UR4 ;  /* 0x0000000411137c36 */ /* 0x000fc80008000000 */
[----:B------:R-:W-:-:S04]  /*237c0*/  IMAD.WIDE R2, R19, 0x4, R2 ;  /* 0x0000000413027825 */ /* 0x000fc800078e0202 */
[----:B------:R-:W-:Y:S01]  /*237d0*/  IMAD.WIDE R232, R19, 0x4, R232 ;  /* 0x0000000413e87825 */ /* 0x000fe200078e02e8 */
[----:B------:R1:W-:Y:S01]  /*237e0*/  @P4 STG.E desc[UR16][R2.64], R151 ;  /* 0x0000009702004986 */ /* 0x0003e2000c101910 */
[----:B------:R-:W-:Y:S05]  /*237f0*/  @!P0 EXIT ;  /* 0x000000000000894d */ /* 0x000fea0003800000 */
[----:B------:R-:W-:Y:S01]  /*23800*/  STG.E desc[UR16][R232.64], R251 ;  /* 0x000000fbe8007986 */ /* 0x000fe2000c101910 */
[----:B------:R-:W-:Y:S05]  /*23810*/  EXIT ;  /* 0x000000000000794d */ /* 0x000fea0003800000 */
.L_x_2:
[----:B------:R-:W-:-:S00]  /*23820*/  BRA `(.L_x_2) ;  /* 0xfffffffc00fc7947 */ /* 0x000fc0000383ffff */
[----:B------:R-:W-:-:S00]  /*23830*/  NOP ;  /* 0x0000000000007918 */ /* 0x000fc00000000000 */
        /* <DEDUP_REMOVED lines=12> */
.L_x_3:


//--------------------- .nv.shared.matmul_kernel  --------------------------
	.section	.nv.shared.matmul_kernel,"aw",@nobits
	.sectionflags	@""
	.align	16
	.zero		1024


//--------------------- .nv.shared.reserved.0     --------------------------
	.section	.nv.shared.reserved.0,"aw",@nobits
	.weak		__nv_reservedSMEM_offset_0_alias
	.size		__nv_reservedSMEM_offset_0_alias, 0, 0
	.other		__nv_reservedSMEM_offset_0_alias,@"STO_CUDA_RESERVED_SHARED STV_DEFAULT"
__nv_reservedSMEM_offset_0_alias:
	.zero		0


//--------------------- .nv.constant0.matmul_kernel --------------------------
	.section	.nv.constant0.matmul_kernel,"a",@progbits
	.sectionflags	@""
	.align	4
.nv.constant0.matmul_kernel:
	.zero		608


//--------------------- SYMBOLS --------------------------

	.type		.nv.reservedSmem.offset0,@object
	.size		.nv.reservedSmem.offset0,0x4
